//
// Generated by NVIDIA NVVM Compiler
//
// Compiler Build ID: CL-36424714
// Cuda compilation tools, release 13.0, V13.0.88
// Based on NVVM 20.0.0
//

.version 9.0
.target sm_100
.address_size 64

	// .globl	_Z4ucInPdS_iiiii
.func  (.param .b64 func_retval0) __internal_accurate_pow
(
	.param .b64 __internal_accurate_pow_param_0
)
;
// _ZZ10fxleft_gpuPdiiiS_E3shm has been demoted
.extern .shared .align 16 .b8 middle[];

.visible .entry _Z4ucInPdS_iiiii(
	.param .u64 .ptr .align 1 _Z4ucInPdS_iiiii_param_0,
	.param .u64 .ptr .align 1 _Z4ucInPdS_iiiii_param_1,
	.param .u32 _Z4ucInPdS_iiiii_param_2,
	.param .u32 _Z4ucInPdS_iiiii_param_3,
	.param .u32 _Z4ucInPdS_iiiii_param_4,
	.param .u32 _Z4ucInPdS_iiiii_param_5,
	.param .u32 _Z4ucInPdS_iiiii_param_6
)
{
	.reg .pred 	%p<3>;
	.reg .b32 	%r<135>;
	.reg .b64 	%rd<31>;
	.reg .b64 	%fd<13>;

	ld.param.u32 	%r52, [_Z4ucInPdS_iiiii_param_3];
	mov.u32 	%r1, %tid.x;
	setp.eq.s32 	%p1, %r52, 0;
	@%p1 bra 	$L__BB0_3;
	ld.param.u32 	%r120, [_Z4ucInPdS_iiiii_param_6];
	ld.param.u32 	%r118, [_Z4ucInPdS_iiiii_param_5];
	ld.param.u32 	%r117, [_Z4ucInPdS_iiiii_param_4];
	ld.param.u32 	%r116, [_Z4ucInPdS_iiiii_param_2];
	mov.u32 	%r56, %ctaid.x;
	mul.lo.s32 	%r57, %r52, %r56;
	mov.u32 	%r58, %ntid.x;
	add.s32 	%r2, %r1, %r58;
	add.s32 	%r3, %r2, %r58;
	add.s32 	%r4, %r3, %r58;
	add.s32 	%r5, %r4, %r58;
	shl.b32 	%r59, %r1, 3;
	mov.u32 	%r60, middle;
	add.s32 	%r6, %r60, %r59;
	shl.b32 	%r61, %r58, 3;
	add.s32 	%r7, %r6, %r61;
	add.s32 	%r8, %r7, %r61;
	add.s32 	%r9, %r8, %r61;
	add.s32 	%r10, %r9, %r61;
	neg.s32 	%r134, %r52;
	mul.lo.s32 	%r62, %r120, %r52;
	add.s32 	%r63, %r56, %r117;
	mad.lo.s32 	%r133, %r62, %r63, %r1;
	shl.b32 	%r64, %r117, 1;
	add.s32 	%r65, %r56, %r64;
	mad.lo.s32 	%r132, %r62, %r65, %r1;
	mad.lo.s32 	%r66, %r117, 3, %r56;
	mad.lo.s32 	%r131, %r62, %r66, %r1;
	shl.b32 	%r67, %r117, 2;
	add.s32 	%r68, %r56, %r67;
	mad.lo.s32 	%r130, %r62, %r68, %r1;
	mad.lo.s32 	%r69, %r117, 5, %r56;
	mad.lo.s32 	%r129, %r62, %r69, %r1;
	mad.lo.s32 	%r128, %r57, %r120, %r1;
	mul.lo.s32 	%r70, %r56, %r118;
	mul.lo.s32 	%r71, %r70, %r52;
	mul.lo.s32 	%r72, %r71, %r116;
	add.s32 	%r127, %r2, %r72;
	mul.lo.s32 	%r19, %r118, %r116;
	add.s32 	%r122, %r1, %r72;
	shl.b32 	%r73, %r58, 1;
	add.s32 	%r126, %r122, %r73;
	mad.lo.s32 	%r125, %r58, 3, %r122;
	shl.b32 	%r74, %r58, 2;
	add.s32 	%r124, %r122, %r74;
	mad.lo.s32 	%r123, %r58, 5, %r122;
$L__BB0_2:
	ld.param.u32 	%r121, [_Z4ucInPdS_iiiii_param_6];
	ld.param.u32 	%r119, [_Z4ucInPdS_iiiii_param_5];
	ld.param.u64 	%rd30, [_Z4ucInPdS_iiiii_param_1];
	ld.param.u64 	%rd29, [_Z4ucInPdS_iiiii_param_0];
	bar.sync 	0;
	cvta.to.global.u64 	%rd3, %rd29;
	mul.wide.u32 	%rd4, %r122, 8;
	add.s64 	%rd5, %rd3, %rd4;
	ld.global.f64 	%fd1, [%rd5];
	div.u32 	%r75, %r1, %r119;
	mul.lo.s32 	%r76, %r75, %r119;
	sub.s32 	%r77, %r1, %r76;
	mov.u32 	%r78, %ntid.x;
	mad.lo.s32 	%r79, %r77, %r78, %r75;
	shl.b32 	%r80, %r79, 3;
	mov.u32 	%r81, middle;
	add.s32 	%r82, %r81, %r80;
	st.shared.f64 	[%r82], %fd1;
	mul.wide.u32 	%rd6, %r127, 8;
	add.s64 	%rd7, %rd3, %rd6;
	ld.global.f64 	%fd2, [%rd7];
	div.u32 	%r83, %r2, %r119;
	mul.lo.s32 	%r84, %r83, %r119;
	sub.s32 	%r85, %r2, %r84;
	mad.lo.s32 	%r86, %r85, %r78, %r83;
	shl.b32 	%r87, %r86, 3;
	add.s32 	%r88, %r81, %r87;
	st.shared.f64 	[%r88], %fd2;
	mul.wide.u32 	%rd8, %r126, 8;
	add.s64 	%rd9, %rd3, %rd8;
	ld.global.f64 	%fd3, [%rd9];
	div.u32 	%r89, %r3, %r119;
	mul.lo.s32 	%r90, %r89, %r119;
	sub.s32 	%r91, %r3, %r90;
	mad.lo.s32 	%r92, %r91, %r78, %r89;
	shl.b32 	%r93, %r92, 3;
	add.s32 	%r94, %r81, %r93;
	st.shared.f64 	[%r94], %fd3;
	mul.wide.u32 	%rd10, %r125, 8;
	add.s64 	%rd11, %rd3, %rd10;
	ld.global.f64 	%fd4, [%rd11];
	div.u32 	%r95, %r4, %r119;
	mul.lo.s32 	%r96, %r95, %r119;
	sub.s32 	%r97, %r4, %r96;
	mad.lo.s32 	%r98, %r97, %r78, %r95;
	shl.b32 	%r99, %r98, 3;
	add.s32 	%r100, %r81, %r99;
	st.shared.f64 	[%r100], %fd4;
	mul.wide.u32 	%rd12, %r124, 8;
	add.s64 	%rd13, %rd3, %rd12;
	ld.global.f64 	%fd5, [%rd13];
	div.u32 	%r101, %r5, %r119;
	mul.lo.s32 	%r102, %r101, %r119;
	sub.s32 	%r103, %r5, %r102;
	mad.lo.s32 	%r104, %r103, %r78, %r101;
	shl.b32 	%r105, %r104, 3;
	add.s32 	%r106, %r81, %r105;
	st.shared.f64 	[%r106], %fd5;
	mul.wide.u32 	%rd14, %r123, 8;
	add.s64 	%rd15, %rd3, %rd14;
	ld.global.f64 	%fd6, [%rd15];
	add.s32 	%r107, %r5, %r78;
	div.u32 	%r108, %r107, %r119;
	mul.lo.s32 	%r109, %r108, %r119;
	sub.s32 	%r110, %r107, %r109;
	mad.lo.s32 	%r111, %r110, %r78, %r108;
	shl.b32 	%r112, %r111, 3;
	add.s32 	%r113, %r81, %r112;
	st.shared.f64 	[%r113], %fd6;
	bar.sync 	0;
	ld.shared.f64 	%fd7, [%r6];
	cvta.to.global.u64 	%rd16, %rd30;
	mul.wide.u32 	%rd17, %r128, 8;
	add.s64 	%rd18, %rd16, %rd17;
	st.global.f64 	[%rd18], %fd7;
	ld.shared.f64 	%fd8, [%r7];
	mul.wide.u32 	%rd19, %r133, 8;
	add.s64 	%rd20, %rd16, %rd19;
	st.global.f64 	[%rd20], %fd8;
	ld.shared.f64 	%fd9, [%r8];
	mul.wide.u32 	%rd21, %r132, 8;
	add.s64 	%rd22, %rd16, %rd21;
	st.global.f64 	[%rd22], %fd9;
	ld.shared.f64 	%fd10, [%r9];
	mul.wide.u32 	%rd23, %r131, 8;
	add.s64 	%rd24, %rd16, %rd23;
	st.global.f64 	[%rd24], %fd10;
	ld.shared.f64 	%fd11, [%r10];
	mul.wide.u32 	%rd25, %r130, 8;
	add.s64 	%rd26, %rd16, %rd25;
	st.global.f64 	[%rd26], %fd11;
	shl.b32 	%r114, %r78, 3;
	add.s32 	%r115, %r10, %r114;
	ld.shared.f64 	%fd12, [%r115];
	mul.wide.u32 	%rd27, %r129, 8;
	add.s64 	%rd28, %rd16, %rd27;
	st.global.f64 	[%rd28], %fd12;
	add.s32 	%r134, %r134, 1;
	setp.ne.s32 	%p2, %r134, 0;
	add.s32 	%r133, %r133, %r121;
	add.s32 	%r132, %r132, %r121;
	add.s32 	%r131, %r131, %r121;
	add.s32 	%r130, %r130, %r121;
	add.s32 	%r129, %r129, %r121;
	add.s32 	%r128, %r128, %r121;
	add.s32 	%r127, %r127, %r19;
	add.s32 	%r126, %r126, %r19;
	add.s32 	%r125, %r125, %r19;
	add.s32 	%r124, %r124, %r19;
	add.s32 	%r123, %r123, %r19;
	add.s32 	%r122, %r122, %r19;
	@%p2 bra 	$L__BB0_2;
$L__BB0_3:
	ret;

}
	// .globl	_Z5rhsInPdS_iiiid
.visible .entry _Z5rhsInPdS_iiiid(
	.param .u64 .ptr .align 1 _Z5rhsInPdS_iiiid_param_0,
	.param .u64 .ptr .align 1 _Z5rhsInPdS_iiiid_param_1,
	.param .u32 _Z5rhsInPdS_iiiid_param_2,
	.param .u32 _Z5rhsInPdS_iiiid_param_3,
	.param .u32 _Z5rhsInPdS_iiiid_param_4,
	.param .u32 _Z5rhsInPdS_iiiid_param_5,
	.param .f64 _Z5rhsInPdS_iiiid_param_6
)
{
	.reg .pred 	%p<3>;
	.reg .b32 	%r<125>;
	.reg .b64 	%rd<30>;
	.reg .b64 	%fd<20>;

	ld.param.u64 	%rd4, [_Z5rhsInPdS_iiiid_param_1];
	ld.param.u32 	%r52, [_Z5rhsInPdS_iiiid_param_2];
	ld.param.u32 	%r53, [_Z5rhsInPdS_iiiid_param_3];
	ld.param.u32 	%r54, [_Z5rhsInPdS_iiiid_param_4];
	ld.param.u32 	%r55, [_Z5rhsInPdS_iiiid_param_5];
	ld.param.f64 	%fd1, [_Z5rhsInPdS_iiiid_param_6];
	mov.u32 	%r1, %tid.x;
	mov.u32 	%r2, %ntid.x;
	setp.eq.s32 	%p1, %r53, 0;
	@%p1 bra 	$L__BB1_3;
	ld.param.u64 	%rd29, [_Z5rhsInPdS_iiiid_param_0];
	cvta.to.global.u64 	%rd1, %rd4;
	cvta.to.global.u64 	%rd2, %rd29;
	mov.u32 	%r56, %ctaid.x;
	add.s32 	%r3, %r1, %r2;
	add.s32 	%r4, %r3, %r2;
	add.s32 	%r5, %r4, %r2;
	add.s32 	%r6, %r5, %r2;
	shl.b32 	%r57, %r1, 3;
	mov.u32 	%r58, middle;
	add.s32 	%r7, %r58, %r57;
	shl.b32 	%r59, %r2, 3;
	add.s32 	%r8, %r7, %r59;
	add.s32 	%r9, %r8, %r59;
	add.s32 	%r10, %r9, %r59;
	add.s32 	%r11, %r10, %r59;
	neg.s32 	%r124, %r53;
	mul.lo.s32 	%r60, %r53, %r52;
	add.s32 	%r61, %r56, %r54;
	mad.lo.s32 	%r123, %r60, %r61, %r1;
	shl.b32 	%r62, %r54, 1;
	add.s32 	%r63, %r56, %r62;
	mad.lo.s32 	%r122, %r60, %r63, %r1;
	mad.lo.s32 	%r64, %r54, 3, %r56;
	mad.lo.s32 	%r121, %r60, %r64, %r1;
	shl.b32 	%r65, %r54, 2;
	add.s32 	%r66, %r56, %r65;
	mad.lo.s32 	%r120, %r60, %r66, %r1;
	mad.lo.s32 	%r67, %r54, 5, %r56;
	mad.lo.s32 	%r119, %r60, %r67, %r1;
	mad.lo.s32 	%r118, %r60, %r56, %r1;
	mul.lo.s32 	%r68, %r56, %r55;
	mul.lo.s32 	%r69, %r60, %r68;
	add.s32 	%r117, %r3, %r69;
	mul.lo.s32 	%r20, %r55, %r52;
	add.s32 	%r112, %r1, %r69;
	shl.b32 	%r70, %r2, 1;
	add.s32 	%r116, %r112, %r70;
	mad.lo.s32 	%r115, %r2, 3, %r112;
	shl.b32 	%r71, %r2, 2;
	add.s32 	%r114, %r112, %r71;
	mad.lo.s32 	%r113, %r2, 5, %r112;
$L__BB1_2:
	bar.sync 	0;
	mul.wide.u32 	%rd5, %r112, 8;
	add.s64 	%rd6, %rd2, %rd5;
	ld.global.f64 	%fd2, [%rd6];
	mul.f64 	%fd3, %fd1, %fd2;
	div.u32 	%r72, %r1, %r55;
	mul.lo.s32 	%r73, %r72, %r55;
	sub.s32 	%r74, %r1, %r73;
	mad.lo.s32 	%r75, %r74, %r2, %r72;
	shl.b32 	%r76, %r75, 3;
	mov.u32 	%r77, middle;
	add.s32 	%r78, %r77, %r76;
	st.shared.f64 	[%r78], %fd3;
	mul.wide.u32 	%rd7, %r117, 8;
	add.s64 	%rd8, %rd2, %rd7;
	ld.global.f64 	%fd4, [%rd8];
	mul.f64 	%fd5, %fd1, %fd4;
	div.u32 	%r79, %r3, %r55;
	mul.lo.s32 	%r80, %r79, %r55;
	sub.s32 	%r81, %r3, %r80;
	mad.lo.s32 	%r82, %r81, %r2, %r79;
	shl.b32 	%r83, %r82, 3;
	add.s32 	%r84, %r77, %r83;
	st.shared.f64 	[%r84], %fd5;
	mul.wide.u32 	%rd9, %r116, 8;
	add.s64 	%rd10, %rd2, %rd9;
	ld.global.f64 	%fd6, [%rd10];
	mul.f64 	%fd7, %fd1, %fd6;
	div.u32 	%r85, %r4, %r55;
	mul.lo.s32 	%r86, %r85, %r55;
	sub.s32 	%r87, %r4, %r86;
	mad.lo.s32 	%r88, %r87, %r2, %r85;
	shl.b32 	%r89, %r88, 3;
	add.s32 	%r90, %r77, %r89;
	st.shared.f64 	[%r90], %fd7;
	mul.wide.u32 	%rd11, %r115, 8;
	add.s64 	%rd12, %rd2, %rd11;
	ld.global.f64 	%fd8, [%rd12];
	mul.f64 	%fd9, %fd1, %fd8;
	div.u32 	%r91, %r5, %r55;
	mul.lo.s32 	%r92, %r91, %r55;
	sub.s32 	%r93, %r5, %r92;
	mad.lo.s32 	%r94, %r93, %r2, %r91;
	shl.b32 	%r95, %r94, 3;
	add.s32 	%r96, %r77, %r95;
	st.shared.f64 	[%r96], %fd9;
	mul.wide.u32 	%rd13, %r114, 8;
	add.s64 	%rd14, %rd2, %rd13;
	ld.global.f64 	%fd10, [%rd14];
	mul.f64 	%fd11, %fd1, %fd10;
	div.u32 	%r97, %r6, %r55;
	mul.lo.s32 	%r98, %r97, %r55;
	sub.s32 	%r99, %r6, %r98;
	mad.lo.s32 	%r100, %r99, %r2, %r97;
	shl.b32 	%r101, %r100, 3;
	add.s32 	%r102, %r77, %r101;
	st.shared.f64 	[%r102], %fd11;
	mul.wide.u32 	%rd15, %r113, 8;
	add.s64 	%rd16, %rd2, %rd15;
	ld.global.f64 	%fd12, [%rd16];
	mul.f64 	%fd13, %fd1, %fd12;
	add.s32 	%r103, %r6, %r2;
	div.u32 	%r104, %r103, %r55;
	mul.lo.s32 	%r105, %r104, %r55;
	sub.s32 	%r106, %r103, %r105;
	mad.lo.s32 	%r107, %r106, %r2, %r104;
	shl.b32 	%r108, %r107, 3;
	add.s32 	%r109, %r77, %r108;
	st.shared.f64 	[%r109], %fd13;
	bar.sync 	0;
	ld.shared.f64 	%fd14, [%r7];
	mul.wide.u32 	%rd17, %r118, 8;
	add.s64 	%rd18, %rd1, %rd17;
	st.global.f64 	[%rd18], %fd14;
	ld.shared.f64 	%fd15, [%r8];
	mul.wide.u32 	%rd19, %r123, 8;
	add.s64 	%rd20, %rd1, %rd19;
	st.global.f64 	[%rd20], %fd15;
	ld.shared.f64 	%fd16, [%r9];
	mul.wide.u32 	%rd21, %r122, 8;
	add.s64 	%rd22, %rd1, %rd21;
	st.global.f64 	[%rd22], %fd16;
	ld.shared.f64 	%fd17, [%r10];
	mul.wide.u32 	%rd23, %r121, 8;
	add.s64 	%rd24, %rd1, %rd23;
	st.global.f64 	[%rd24], %fd17;
	ld.shared.f64 	%fd18, [%r11];
	mul.wide.u32 	%rd25, %r120, 8;
	add.s64 	%rd26, %rd1, %rd25;
	st.global.f64 	[%rd26], %fd18;
	shl.b32 	%r110, %r2, 3;
	add.s32 	%r111, %r11, %r110;
	ld.shared.f64 	%fd19, [%r111];
	mul.wide.u32 	%rd27, %r119, 8;
	add.s64 	%rd28, %rd1, %rd27;
	st.global.f64 	[%rd28], %fd19;
	add.s32 	%r124, %r124, 1;
	setp.ne.s32 	%p2, %r124, 0;
	add.s32 	%r123, %r123, %r52;
	add.s32 	%r122, %r122, %r52;
	add.s32 	%r121, %r121, %r52;
	add.s32 	%r120, %r120, %r52;
	add.s32 	%r119, %r119, %r52;
	add.s32 	%r118, %r118, %r52;
	add.s32 	%r117, %r117, %r20;
	add.s32 	%r116, %r116, %r20;
	add.s32 	%r115, %r115, %r20;
	add.s32 	%r114, %r114, %r20;
	add.s32 	%r113, %r113, %r20;
	add.s32 	%r112, %r112, %r20;
	@%p2 bra 	$L__BB1_2;
$L__BB1_3:
	ret;

}
	// .globl	_Z6rhsOutPdS_iiii
.visible .entry _Z6rhsOutPdS_iiii(
	.param .u64 .ptr .align 1 _Z6rhsOutPdS_iiii_param_0,
	.param .u64 .ptr .align 1 _Z6rhsOutPdS_iiii_param_1,
	.param .u32 _Z6rhsOutPdS_iiii_param_2,
	.param .u32 _Z6rhsOutPdS_iiii_param_3,
	.param .u32 _Z6rhsOutPdS_iiii_param_4,
	.param .u32 _Z6rhsOutPdS_iiii_param_5
)
{
	.reg .pred 	%p<6>;
	.reg .b32 	%r<177>;
	.reg .b64 	%rd<83>;
	.reg .b64 	%fd<37>;

	ld.param.u32 	%r90, [_Z6rhsOutPdS_iiii_param_2];
	ld.param.u32 	%r91, [_Z6rhsOutPdS_iiii_param_3];
	mov.u32 	%r1, %tid.x;
	setp.eq.s32 	%p1, %r91, 0;
	@%p1 bra 	$L__BB2_6;
	ld.param.u32 	%r149, [_Z6rhsOutPdS_iiii_param_5];
	mov.u32 	%r2, %ntid.x;
	mov.u32 	%r3, %ctaid.x;
	mul.lo.s32 	%r95, %r90, %r3;
	mad.lo.s32 	%r4, %r95, %r91, %r1;
	mov.u32 	%r96, middle;
	mad.lo.s32 	%r5, %r1, 48, %r96;
	mul.lo.s32 	%r6, %r91, %r90;
	mad.lo.s32 	%r7, %r1, -40, %r5;
	mul.lo.s32 	%r8, %r91, %r3;
	mul.lo.s32 	%r9, %r149, %r90;
	shl.b32 	%r97, %r2, 3;
	add.s32 	%r10, %r7, %r97;
	add.s32 	%r11, %r10, %r97;
	add.s32 	%r12, %r11, %r97;
	add.s32 	%r13, %r12, %r97;
	setp.eq.s32 	%p2, %r91, 1;
	mov.b32 	%r176, 0;
	@%p2 bra 	$L__BB2_4;
	ld.param.u32 	%r150, [_Z6rhsOutPdS_iiii_param_5];
	ld.param.u32 	%r147, [_Z6rhsOutPdS_iiii_param_4];
	and.b32  	%r98, %r91, -2;
	neg.s32 	%r175, %r98;
	add.s32 	%r99, %r3, %r147;
	mad.lo.s32 	%r174, %r6, %r99, %r1;
	mul.lo.s32 	%r100, %r91, %r99;
	mad.lo.s32 	%r101, %r90, %r100, %r90;
	add.s32 	%r173, %r1, %r101;
	shl.b32 	%r102, %r147, 1;
	add.s32 	%r103, %r3, %r102;
	mad.lo.s32 	%r172, %r6, %r103, %r1;
	mul.lo.s32 	%r104, %r91, %r103;
	mad.lo.s32 	%r105, %r90, %r104, %r90;
	add.s32 	%r171, %r1, %r105;
	mad.lo.s32 	%r106, %r147, 3, %r3;
	mad.lo.s32 	%r170, %r6, %r106, %r1;
	mul.lo.s32 	%r107, %r91, %r106;
	mad.lo.s32 	%r108, %r90, %r107, %r90;
	add.s32 	%r169, %r1, %r108;
	shl.b32 	%r109, %r147, 2;
	add.s32 	%r110, %r3, %r109;
	mad.lo.s32 	%r168, %r6, %r110, %r1;
	mul.lo.s32 	%r111, %r91, %r110;
	mad.lo.s32 	%r112, %r90, %r111, %r90;
	add.s32 	%r167, %r1, %r112;
	mad.lo.s32 	%r113, %r147, 5, %r3;
	mad.lo.s32 	%r166, %r6, %r113, %r1;
	mul.lo.s32 	%r114, %r91, %r113;
	mad.lo.s32 	%r115, %r90, %r114, %r90;
	add.s32 	%r165, %r1, %r115;
	mad.lo.s32 	%r116, %r90, %r8, %r90;
	add.s32 	%r164, %r1, %r116;
	add.s32 	%r117, %r1, %r2;
	mul.lo.s32 	%r118, %r3, %r150;
	mul.lo.s32 	%r119, %r118, %r91;
	mul.lo.s32 	%r120, %r119, %r90;
	add.s32 	%r162, %r117, %r120;
	add.s32 	%r151, %r1, %r120;
	shl.b32 	%r121, %r2, 1;
	add.s32 	%r161, %r151, %r121;
	mul.lo.s32 	%r122, %r2, 3;
	add.s32 	%r160, %r151, %r122;
	shl.b32 	%r123, %r2, 2;
	add.s32 	%r159, %r151, %r123;
	mul.lo.s32 	%r124, %r2, 5;
	add.s32 	%r158, %r151, %r124;
	mad.lo.s32 	%r125, %r9, %r8, %r9;
	add.s32 	%r157, %r1, %r125;
	add.s32 	%r156, %r117, %r125;
	add.s32 	%r155, %r157, %r121;
	add.s32 	%r154, %r157, %r122;
	add.s32 	%r153, %r157, %r123;
	add.s32 	%r152, %r157, %r124;
	mov.u32 	%r163, %r4;
$L__BB2_3:
	ld.param.u64 	%rd81, [_Z6rhsOutPdS_iiii_param_1];
	ld.param.u64 	%rd79, [_Z6rhsOutPdS_iiii_param_0];
	and.b32  	%r176, %r91, -2;
	bar.sync 	0;
	cvta.to.global.u64 	%rd3, %rd79;
	mul.wide.u32 	%rd4, %r163, 8;
	add.s64 	%rd5, %rd3, %rd4;
	ld.global.f64 	%fd1, [%rd5];
	mul.wide.u32 	%rd6, %r174, 8;
	add.s64 	%rd7, %rd3, %rd6;
	ld.global.f64 	%fd2, [%rd7];
	st.shared.v2.f64 	[%r5], {%fd1, %fd2};
	mul.wide.u32 	%rd8, %r172, 8;
	add.s64 	%rd9, %rd3, %rd8;
	ld.global.f64 	%fd3, [%rd9];
	mul.wide.u32 	%rd10, %r170, 8;
	add.s64 	%rd11, %rd3, %rd10;
	ld.global.f64 	%fd4, [%rd11];
	st.shared.v2.f64 	[%r5+16], {%fd3, %fd4};
	mul.wide.u32 	%rd12, %r168, 8;
	add.s64 	%rd13, %rd3, %rd12;
	ld.global.f64 	%fd5, [%rd13];
	mul.wide.u32 	%rd14, %r166, 8;
	add.s64 	%rd15, %rd3, %rd14;
	ld.global.f64 	%fd6, [%rd15];
	st.shared.v2.f64 	[%r5+32], {%fd5, %fd6};
	bar.sync 	0;
	ld.shared.f64 	%fd7, [%r7];
	cvta.to.global.u64 	%rd16, %rd81;
	mul.wide.u32 	%rd17, %r151, 8;
	add.s64 	%rd18, %rd16, %rd17;
	st.global.f64 	[%rd18], %fd7;
	ld.shared.f64 	%fd8, [%r10];
	mul.wide.u32 	%rd19, %r162, 8;
	add.s64 	%rd20, %rd16, %rd19;
	st.global.f64 	[%rd20], %fd8;
	ld.shared.f64 	%fd9, [%r11];
	mul.wide.u32 	%rd21, %r161, 8;
	add.s64 	%rd22, %rd16, %rd21;
	st.global.f64 	[%rd22], %fd9;
	ld.shared.f64 	%fd10, [%r12];
	mul.wide.u32 	%rd23, %r160, 8;
	add.s64 	%rd24, %rd16, %rd23;
	st.global.f64 	[%rd24], %fd10;
	ld.shared.f64 	%fd11, [%r13];
	mul.wide.u32 	%rd25, %r159, 8;
	add.s64 	%rd26, %rd16, %rd25;
	st.global.f64 	[%rd26], %fd11;
	shl.b32 	%r126, %r2, 3;
	add.s32 	%r127, %r13, %r126;
	ld.shared.f64 	%fd12, [%r127];
	mul.wide.u32 	%rd27, %r158, 8;
	add.s64 	%rd28, %rd16, %rd27;
	st.global.f64 	[%rd28], %fd12;
	bar.sync 	0;
	mul.wide.u32 	%rd29, %r164, 8;
	add.s64 	%rd30, %rd3, %rd29;
	ld.global.f64 	%fd13, [%rd30];
	mul.wide.u32 	%rd31, %r173, 8;
	add.s64 	%rd32, %rd3, %rd31;
	ld.global.f64 	%fd14, [%rd32];
	st.shared.v2.f64 	[%r5], {%fd13, %fd14};
	mul.wide.u32 	%rd33, %r171, 8;
	add.s64 	%rd34, %rd3, %rd33;
	ld.global.f64 	%fd15, [%rd34];
	mul.wide.u32 	%rd35, %r169, 8;
	add.s64 	%rd36, %rd3, %rd35;
	ld.global.f64 	%fd16, [%rd36];
	st.shared.v2.f64 	[%r5+16], {%fd15, %fd16};
	mul.wide.u32 	%rd37, %r167, 8;
	add.s64 	%rd38, %rd3, %rd37;
	ld.global.f64 	%fd17, [%rd38];
	mul.wide.u32 	%rd39, %r165, 8;
	add.s64 	%rd40, %rd3, %rd39;
	ld.global.f64 	%fd18, [%rd40];
	st.shared.v2.f64 	[%r5+32], {%fd17, %fd18};
	bar.sync 	0;
	ld.shared.f64 	%fd19, [%r7];
	mul.wide.u32 	%rd41, %r157, 8;
	add.s64 	%rd42, %rd16, %rd41;
	st.global.f64 	[%rd42], %fd19;
	ld.shared.f64 	%fd20, [%r10];
	mul.wide.u32 	%rd43, %r156, 8;
	add.s64 	%rd44, %rd16, %rd43;
	st.global.f64 	[%rd44], %fd20;
	ld.shared.f64 	%fd21, [%r11];
	mul.wide.u32 	%rd45, %r155, 8;
	add.s64 	%rd46, %rd16, %rd45;
	st.global.f64 	[%rd46], %fd21;
	ld.shared.f64 	%fd22, [%r12];
	mul.wide.u32 	%rd47, %r154, 8;
	add.s64 	%rd48, %rd16, %rd47;
	st.global.f64 	[%rd48], %fd22;
	ld.shared.f64 	%fd23, [%r13];
	mul.wide.u32 	%rd49, %r153, 8;
	add.s64 	%rd50, %rd16, %rd49;
	st.global.f64 	[%rd50], %fd23;
	ld.shared.f64 	%fd24, [%r127];
	mul.wide.u32 	%rd51, %r152, 8;
	add.s64 	%rd52, %rd16, %rd51;
	st.global.f64 	[%rd52], %fd24;
	add.s32 	%r175, %r175, 2;
	shl.b32 	%r128, %r90, 1;
	add.s32 	%r174, %r174, %r128;
	add.s32 	%r173, %r173, %r128;
	add.s32 	%r172, %r172, %r128;
	add.s32 	%r171, %r171, %r128;
	add.s32 	%r170, %r170, %r128;
	add.s32 	%r169, %r169, %r128;
	add.s32 	%r168, %r168, %r128;
	add.s32 	%r167, %r167, %r128;
	add.s32 	%r166, %r166, %r128;
	add.s32 	%r165, %r165, %r128;
	add.s32 	%r164, %r164, %r128;
	add.s32 	%r163, %r163, %r128;
	shl.b32 	%r129, %r9, 1;
	add.s32 	%r162, %r162, %r129;
	add.s32 	%r161, %r161, %r129;
	add.s32 	%r160, %r160, %r129;
	add.s32 	%r159, %r159, %r129;
	add.s32 	%r158, %r158, %r129;
	add.s32 	%r157, %r157, %r129;
	add.s32 	%r156, %r156, %r129;
	add.s32 	%r155, %r155, %r129;
	add.s32 	%r154, %r154, %r129;
	add.s32 	%r153, %r153, %r129;
	add.s32 	%r152, %r152, %r129;
	add.s32 	%r151, %r151, %r129;
	setp.ne.s32 	%p3, %r175, 0;
	@%p3 bra 	$L__BB2_3;
$L__BB2_4:
	and.b32  	%r130, %r91, 1;
	setp.eq.b32 	%p4, %r130, 1;
	not.pred 	%p5, %p4;
	@%p5 bra 	$L__BB2_6;
	ld.param.u32 	%r148, [_Z6rhsOutPdS_iiii_param_4];
	ld.param.u64 	%rd82, [_Z6rhsOutPdS_iiii_param_1];
	ld.param.u64 	%rd80, [_Z6rhsOutPdS_iiii_param_0];
	mul.lo.s32 	%r131, %r6, %r148;
	bar.sync 	0;
	mad.lo.s32 	%r132, %r176, %r90, %r4;
	cvta.to.global.u64 	%rd53, %rd80;
	mul.wide.u32 	%rd54, %r132, 8;
	add.s64 	%rd55, %rd53, %rd54;
	ld.global.f64 	%fd25, [%rd55];
	add.s32 	%r133, %r132, %r131;
	mul.wide.u32 	%rd56, %r133, 8;
	add.s64 	%rd57, %rd53, %rd56;
	ld.global.f64 	%fd26, [%rd57];
	st.shared.v2.f64 	[%r5], {%fd25, %fd26};
	add.s32 	%r134, %r133, %r131;
	mul.wide.u32 	%rd58, %r134, 8;
	add.s64 	%rd59, %rd53, %rd58;
	ld.global.f64 	%fd27, [%rd59];
	add.s32 	%r135, %r134, %r131;
	mul.wide.u32 	%rd60, %r135, 8;
	add.s64 	%rd61, %rd53, %rd60;
	ld.global.f64 	%fd28, [%rd61];
	st.shared.v2.f64 	[%r5+16], {%fd27, %fd28};
	add.s32 	%r136, %r135, %r131;
	mul.wide.u32 	%rd62, %r136, 8;
	add.s64 	%rd63, %rd53, %rd62;
	ld.global.f64 	%fd29, [%rd63];
	add.s32 	%r137, %r136, %r131;
	mul.wide.u32 	%rd64, %r137, 8;
	add.s64 	%rd65, %rd53, %rd64;
	ld.global.f64 	%fd30, [%rd65];
	st.shared.v2.f64 	[%r5+32], {%fd29, %fd30};
	bar.sync 	0;
	ld.shared.f64 	%fd31, [%r7];
	add.s32 	%r138, %r176, %r8;
	mad.lo.s32 	%r139, %r9, %r138, %r1;
	cvta.to.global.u64 	%rd66, %rd82;
	mul.wide.u32 	%rd67, %r139, 8;
	add.s64 	%rd68, %rd66, %rd67;
	st.global.f64 	[%rd68], %fd31;
	ld.shared.f64 	%fd32, [%r10];
	add.s32 	%r140, %r139, %r2;
	mul.wide.u32 	%rd69, %r140, 8;
	add.s64 	%rd70, %rd66, %rd69;
	st.global.f64 	[%rd70], %fd32;
	ld.shared.f64 	%fd33, [%r11];
	add.s32 	%r141, %r140, %r2;
	mul.wide.u32 	%rd71, %r141, 8;
	add.s64 	%rd72, %rd66, %rd71;
	st.global.f64 	[%rd72], %fd33;
	ld.shared.f64 	%fd34, [%r12];
	add.s32 	%r142, %r141, %r2;
	mul.wide.u32 	%rd73, %r142, 8;
	add.s64 	%rd74, %rd66, %rd73;
	st.global.f64 	[%rd74], %fd34;
	ld.shared.f64 	%fd35, [%r13];
	add.s32 	%r143, %r142, %r2;
	mul.wide.u32 	%rd75, %r143, 8;
	add.s64 	%rd76, %rd66, %rd75;
	st.global.f64 	[%rd76], %fd35;
	shl.b32 	%r144, %r2, 3;
	add.s32 	%r145, %r13, %r144;
	ld.shared.f64 	%fd36, [%r145];
	add.s32 	%r146, %r143, %r2;
	mul.wide.u32 	%rd77, %r146, 8;
	add.s64 	%rd78, %rd66, %rd77;
	st.global.f64 	[%rd78], %fd36;
$L__BB2_6:
	ret;

}
	// .globl	_Z6fx_gpuiiiidPdS_S_S_S_S_S_S_S_S_yyyyyy
.visible .entry _Z6fx_gpuiiiidPdS_S_S_S_S_S_S_S_S_yyyyyy(
	.param .u32 _Z6fx_gpuiiiidPdS_S_S_S_S_S_S_S_S_yyyyyy_param_0,
	.param .u32 _Z6fx_gpuiiiidPdS_S_S_S_S_S_S_S_S_yyyyyy_param_1,
	.param .u32 _Z6fx_gpuiiiidPdS_S_S_S_S_S_S_S_S_yyyyyy_param_2,
	.param .u32 _Z6fx_gpuiiiidPdS_S_S_S_S_S_S_S_S_yyyyyy_param_3,
	.param .f64 _Z6fx_gpuiiiidPdS_S_S_S_S_S_S_S_S_yyyyyy_param_4,
	.param .u64 .ptr .align 1 _Z6fx_gpuiiiidPdS_S_S_S_S_S_S_S_S_yyyyyy_param_5,
	.param .u64 .ptr .align 1 _Z6fx_gpuiiiidPdS_S_S_S_S_S_S_S_S_yyyyyy_param_6,
	.param .u64 .ptr .align 1 _Z6fx_gpuiiiidPdS_S_S_S_S_S_S_S_S_yyyyyy_param_7,
	.param .u64 .ptr .align 1 _Z6fx_gpuiiiidPdS_S_S_S_S_S_S_S_S_yyyyyy_param_8,
	.param .u64 .ptr .align 1 _Z6fx_gpuiiiidPdS_S_S_S_S_S_S_S_S_yyyyyy_param_9,
	.param .u64 .ptr .align 1 _Z6fx_gpuiiiidPdS_S_S_S_S_S_S_S_S_yyyyyy_param_10,
	.param .u64 .ptr .align 1 _Z6fx_gpuiiiidPdS_S_S_S_S_S_S_S_S_yyyyyy_param_11,
	.param .u64 .ptr .align 1 _Z6fx_gpuiiiidPdS_S_S_S_S_S_S_S_S_yyyyyy_param_12,
	.param .u64 .ptr .align 1 _Z6fx_gpuiiiidPdS_S_S_S_S_S_S_S_S_yyyyyy_param_13,
	.param .u64 .ptr .align 1 _Z6fx_gpuiiiidPdS_S_S_S_S_S_S_S_S_yyyyyy_param_14,
	.param .u64 _Z6fx_gpuiiiidPdS_S_S_S_S_S_S_S_S_yyyyyy_param_15,
	.param .u64 _Z6fx_gpuiiiidPdS_S_S_S_S_S_S_S_S_yyyyyy_param_16,
	.param .u64 _Z6fx_gpuiiiidPdS_S_S_S_S_S_S_S_S_yyyyyy_param_17,
	.param .u64 _Z6fx_gpuiiiidPdS_S_S_S_S_S_S_S_S_yyyyyy_param_18,
	.param .u64 _Z6fx_gpuiiiidPdS_S_S_S_S_S_S_S_S_yyyyyy_param_19,
	.param .u64 _Z6fx_gpuiiiidPdS_S_S_S_S_S_S_S_S_yyyyyy_param_20
)
{
	.reg .pred 	%p<27>;
	.reg .b32 	%r<354>;
	.reg .b32 	%f<11>;
	.reg .b64 	%rd<312>;
	.reg .b64 	%fd<1309>;

	ld.param.u32 	%r60, [_Z6fx_gpuiiiidPdS_S_S_S_S_S_S_S_S_yyyyyy_param_0];
	ld.param.u32 	%r61, [_Z6fx_gpuiiiidPdS_S_S_S_S_S_S_S_S_yyyyyy_param_1];
	ld.param.u32 	%r62, [_Z6fx_gpuiiiidPdS_S_S_S_S_S_S_S_S_yyyyyy_param_2];
	ld.param.f64 	%fd24, [_Z6fx_gpuiiiidPdS_S_S_S_S_S_S_S_S_yyyyyy_param_4];
	ld.param.u64 	%rd36, [_Z6fx_gpuiiiidPdS_S_S_S_S_S_S_S_S_yyyyyy_param_5];
	ld.param.u64 	%rd37, [_Z6fx_gpuiiiidPdS_S_S_S_S_S_S_S_S_yyyyyy_param_6];
	ld.param.u64 	%rd38, [_Z6fx_gpuiiiidPdS_S_S_S_S_S_S_S_S_yyyyyy_param_7];
	ld.param.u64 	%rd39, [_Z6fx_gpuiiiidPdS_S_S_S_S_S_S_S_S_yyyyyy_param_8];
	ld.param.u64 	%rd40, [_Z6fx_gpuiiiidPdS_S_S_S_S_S_S_S_S_yyyyyy_param_9];
	ld.param.u64 	%rd41, [_Z6fx_gpuiiiidPdS_S_S_S_S_S_S_S_S_yyyyyy_param_10];
	ld.param.u64 	%rd42, [_Z6fx_gpuiiiidPdS_S_S_S_S_S_S_S_S_yyyyyy_param_11];
	ld.param.u64 	%rd43, [_Z6fx_gpuiiiidPdS_S_S_S_S_S_S_S_S_yyyyyy_param_12];
	ld.param.u64 	%rd44, [_Z6fx_gpuiiiidPdS_S_S_S_S_S_S_S_S_yyyyyy_param_13];
	cvta.to.global.u64 	%rd45, %rd44;
	cvta.to.global.u64 	%rd46, %rd43;
	cvta.to.global.u64 	%rd47, %rd41;
	cvta.to.global.u64 	%rd48, %rd40;
	cvta.to.global.u64 	%rd49, %rd39;
	cvta.to.global.u64 	%rd50, %rd38;
	cvta.to.global.u64 	%rd51, %rd42;
	cvta.to.global.u64 	%rd52, %rd37;
	cvta.to.global.u64 	%rd53, %rd36;
	add.f64 	%fd1, %fd24, 0dBFF0000000000000;
	add.s32 	%r1, %r60, 10;
	add.s32 	%r64, %r61, 10;
	mul.lo.s32 	%r65, %r1, %r61;
	mul.lo.s32 	%r2, %r65, %r62;
	mad.lo.s32 	%r66, %r61, -5, %r65;
	mul.lo.s32 	%r3, %r66, %r62;
	shl.b32 	%r347, %r61, 2;
	sub.s32 	%r67, %r66, %r347;
	mul.lo.s32 	%r5, %r67, %r62;
	mov.u32 	%r68, %tid.x;
	mov.u32 	%r69, %tid.y;
	mov.u32 	%r70, %ctaid.x;
	shl.b32 	%r71, %r70, 4;
	add.s32 	%r72, %r71, %r68;
	mov.u32 	%r73, %ctaid.y;
	shl.b32 	%r74, %r73, 2;
	add.s32 	%r75, %r74, %r69;
	mul.lo.s32 	%r76, %r61, %r75;
	mul.lo.s32 	%r77, %r76, %r1;
	add.s32 	%r78, %r77, %r72;
	mul.wide.u32 	%rd54, %r78, 8;
	add.s64 	%rd1, %rd53, %rd54;
	add.s64 	%rd2, %rd52, %rd54;
	add.s64 	%rd3, %rd50, %rd54;
	add.s64 	%rd4, %rd49, %rd54;
	add.s64 	%rd5, %rd48, %rd54;
	add.s64 	%rd6, %rd47, %rd54;
	add.s64 	%rd7, %rd51, %rd54;
	mad.lo.s32 	%r79, %r76, -5, %r77;
	add.s32 	%r80, %r79, %r72;
	mul.wide.u32 	%rd55, %r80, 8;
	add.s64 	%rd8, %rd46, %rd55;
	add.s64 	%rd9, %rd45, %rd55;
	shl.b32 	%r81, %r76, 2;
	sub.s32 	%r82, %r79, %r81;
	add.s32 	%r6, %r82, %r72;
	add.s32 	%r83, %r75, 5;
	mad.lo.s32 	%r84, %r64, %r83, %r72;
	add.s32 	%r85, %r84, 5;
	cvt.rn.f32.u32 	%f2, %r85;
	add.f32 	%f1, %f2, 0f3F000000;
	shl.b32 	%r7, %r2, 1;
	mul.lo.s32 	%r8, %r2, 3;
	shl.b32 	%r9, %r2, 2;
	mul.lo.s32 	%r10, %r2, 5;
	shl.b32 	%r350, %r61, 1;
	mov.b32 	%r338, 0;
	mov.u32 	%r339, %r338;
$L__BB3_1:
	ld.param.u64 	%rd308, [_Z6fx_gpuiiiidPdS_S_S_S_S_S_S_S_S_yyyyyy_param_20];
	ld.param.u64 	%rd304, [_Z6fx_gpuiiiidPdS_S_S_S_S_S_S_S_S_yyyyyy_param_19];
	ld.param.u64 	%rd300, [_Z6fx_gpuiiiidPdS_S_S_S_S_S_S_S_S_yyyyyy_param_18];
	ld.param.u64 	%rd296, [_Z6fx_gpuiiiidPdS_S_S_S_S_S_S_S_S_yyyyyy_param_17];
	ld.param.u64 	%rd292, [_Z6fx_gpuiiiidPdS_S_S_S_S_S_S_S_S_yyyyyy_param_16];
	ld.param.u64 	%rd288, [_Z6fx_gpuiiiidPdS_S_S_S_S_S_S_S_S_yyyyyy_param_15];
	ld.param.f64 	%fd1302, [_Z6fx_gpuiiiidPdS_S_S_S_S_S_S_S_S_yyyyyy_param_4];
	cvt.rn.f32.u32 	%f3, %r339;
	tex.2d.v4.s32.f32 	{%r86, %r87, %r88, %r89}, [%rd288, {%f3, %f1}];
	mov.b64 	%fd25, {%r86, %r87};
	tex.2d.v4.s32.f32 	{%r90, %r91, %r92, %r93}, [%rd292, {%f3, %f1}];
	mov.b64 	%fd26, {%r90, %r91};
	tex.2d.v4.s32.f32 	{%r94, %r95, %r96, %r97}, [%rd296, {%f3, %f1}];
	mov.b64 	%fd27, {%r94, %r95};
	tex.2d.v4.s32.f32 	{%r98, %r99, %r100, %r101}, [%rd300, {%f3, %f1}];
	mov.b64 	%fd28, {%r98, %r99};
	tex.2d.v4.s32.f32 	{%r102, %r103, %r104, %r105}, [%rd304, {%f3, %f1}];
	mov.b64 	%fd29, {%r102, %r103};
	tex.2d.v4.s32.f32 	{%r106, %r107, %r108, %r109}, [%rd308, {%f3, %f1}];
	mov.b64 	%fd30, {%r106, %r107};
	rcp.rn.f64 	%fd31, %fd25;
	mul.f64 	%fd32, %fd26, %fd31;
	mul.f64 	%fd33, %fd31, %fd27;
	mul.f64 	%fd34, %fd31, %fd28;
	mul.f64 	%fd35, %fd33, %fd33;
	fma.rn.f64 	%fd36, %fd32, %fd32, %fd35;
	fma.rn.f64 	%fd37, %fd34, %fd34, %fd36;
	mul.f64 	%fd38, %fd37, 0d3FE0000000000000;
	mul.f64 	%fd39, %fd25, %fd38;
	sub.f64 	%fd40, %fd29, %fd39;
	mul.f64 	%fd41, %fd1, %fd40;
	mul.wide.s32 	%rd56, %r338, 8;
	add.s64 	%rd10, %rd1, %rd56;
	st.global.f64 	[%rd10], %fd26;
	fma.rn.f64 	%fd42, %fd26, %fd32, %fd41;
	mul.wide.s32 	%rd11, %r2, 8;
	add.s64 	%rd57, %rd10, %rd11;
	st.global.f64 	[%rd57], %fd42;
	mul.f64 	%fd43, %fd27, %fd32;
	mul.wide.s32 	%rd12, %r7, 8;
	add.s64 	%rd58, %rd10, %rd12;
	st.global.f64 	[%rd58], %fd43;
	mul.f64 	%fd44, %fd32, %fd28;
	mul.wide.s32 	%rd13, %r8, 8;
	add.s64 	%rd59, %rd10, %rd13;
	st.global.f64 	[%rd59], %fd44;
	add.f64 	%fd45, %fd29, %fd41;
	mul.f64 	%fd46, %fd32, %fd45;
	mul.wide.s32 	%rd14, %r9, 8;
	add.s64 	%rd60, %rd10, %rd14;
	st.global.f64 	[%rd60], %fd46;
	mul.f64 	%fd47, %fd32, %fd30;
	mul.wide.s32 	%rd15, %r10, 8;
	add.s64 	%rd61, %rd10, %rd15;
	st.global.f64 	[%rd61], %fd47;
	mul.f64 	%fd48, %fd1302, %fd41;
	mul.f64 	%fd49, %fd31, %fd48;
	abs.f64 	%fd50, %fd49;
	sqrt.rn.f64 	%fd51, %fd50;
	add.s64 	%rd16, %rd2, %rd56;
	st.global.f64 	[%rd16], %fd51;
	div.rn.f64 	%fd52, %fd50, %fd1;
	add.f64 	%fd53, %fd38, %fd52;
	add.s64 	%rd17, %rd7, %rd56;
	st.global.f64 	[%rd17], %fd53;
	add.s64 	%rd18, %rd3, %rd56;
	st.global.f64 	[%rd18], %fd32;
	add.s64 	%rd19, %rd4, %rd56;
	st.global.f64 	[%rd19], %fd33;
	add.s64 	%rd20, %rd5, %rd56;
	st.global.f64 	[%rd20], %fd34;
	abs.f64 	%fd54, %fd25;
	sqrt.rn.f64 	%fd55, %fd54;
	add.s64 	%rd21, %rd6, %rd56;
	st.global.f64 	[%rd21], %fd55;
	add.s32 	%r14, %r339, 1;
	setp.eq.s32 	%p2, %r14, 5;
	@%p2 bra 	$L__BB3_8;
	ld.param.u64 	%rd309, [_Z6fx_gpuiiiidPdS_S_S_S_S_S_S_S_S_yyyyyy_param_20];
	ld.param.u64 	%rd305, [_Z6fx_gpuiiiidPdS_S_S_S_S_S_S_S_S_yyyyyy_param_19];
	ld.param.u64 	%rd301, [_Z6fx_gpuiiiidPdS_S_S_S_S_S_S_S_S_yyyyyy_param_18];
	ld.param.u64 	%rd297, [_Z6fx_gpuiiiidPdS_S_S_S_S_S_S_S_S_yyyyyy_param_17];
	ld.param.u64 	%rd293, [_Z6fx_gpuiiiidPdS_S_S_S_S_S_S_S_S_yyyyyy_param_16];
	ld.param.u64 	%rd289, [_Z6fx_gpuiiiidPdS_S_S_S_S_S_S_S_S_yyyyyy_param_15];
	ld.param.f64 	%fd1303, [_Z6fx_gpuiiiidPdS_S_S_S_S_S_S_S_S_yyyyyy_param_4];
	ld.param.u32 	%r330, [_Z6fx_gpuiiiidPdS_S_S_S_S_S_S_S_S_yyyyyy_param_1];
	cvt.rn.f32.u32 	%f4, %r14;
	tex.2d.v4.s32.f32 	{%r110, %r111, %r112, %r113}, [%rd289, {%f4, %f1}];
	mov.b64 	%fd56, {%r110, %r111};
	tex.2d.v4.s32.f32 	{%r114, %r115, %r116, %r117}, [%rd293, {%f4, %f1}];
	mov.b64 	%fd57, {%r114, %r115};
	tex.2d.v4.s32.f32 	{%r118, %r119, %r120, %r121}, [%rd297, {%f4, %f1}];
	mov.b64 	%fd58, {%r118, %r119};
	tex.2d.v4.s32.f32 	{%r122, %r123, %r124, %r125}, [%rd301, {%f4, %f1}];
	mov.b64 	%fd59, {%r122, %r123};
	tex.2d.v4.s32.f32 	{%r126, %r127, %r128, %r129}, [%rd305, {%f4, %f1}];
	mov.b64 	%fd60, {%r126, %r127};
	tex.2d.v4.s32.f32 	{%r130, %r131, %r132, %r133}, [%rd309, {%f4, %f1}];
	mov.b64 	%fd61, {%r130, %r131};
	rcp.rn.f64 	%fd62, %fd56;
	mul.f64 	%fd63, %fd57, %fd62;
	mul.f64 	%fd64, %fd62, %fd58;
	mul.f64 	%fd65, %fd62, %fd59;
	mul.f64 	%fd66, %fd64, %fd64;
	fma.rn.f64 	%fd67, %fd63, %fd63, %fd66;
	fma.rn.f64 	%fd68, %fd65, %fd65, %fd67;
	mul.f64 	%fd69, %fd68, 0d3FE0000000000000;
	mul.f64 	%fd70, %fd56, %fd69;
	sub.f64 	%fd71, %fd60, %fd70;
	mul.f64 	%fd72, %fd1, %fd71;
	mul.wide.s32 	%rd62, %r330, 8;
	add.s64 	%rd63, %rd10, %rd62;
	st.global.f64 	[%rd63], %fd57;
	fma.rn.f64 	%fd73, %fd57, %fd63, %fd72;
	add.s64 	%rd64, %rd63, %rd11;
	st.global.f64 	[%rd64], %fd73;
	mul.f64 	%fd74, %fd58, %fd63;
	add.s64 	%rd65, %rd63, %rd12;
	st.global.f64 	[%rd65], %fd74;
	mul.f64 	%fd75, %fd63, %fd59;
	add.s64 	%rd66, %rd63, %rd13;
	st.global.f64 	[%rd66], %fd75;
	add.f64 	%fd76, %fd60, %fd72;
	mul.f64 	%fd77, %fd63, %fd76;
	add.s64 	%rd67, %rd63, %rd14;
	st.global.f64 	[%rd67], %fd77;
	mul.f64 	%fd78, %fd63, %fd61;
	add.s64 	%rd68, %rd63, %rd15;
	st.global.f64 	[%rd68], %fd78;
	mul.f64 	%fd79, %fd1303, %fd72;
	mul.f64 	%fd80, %fd62, %fd79;
	abs.f64 	%fd81, %fd80;
	sqrt.rn.f64 	%fd82, %fd81;
	add.s64 	%rd69, %rd16, %rd62;
	st.global.f64 	[%rd69], %fd82;
	div.rn.f64 	%fd83, %fd81, %fd1;
	add.f64 	%fd84, %fd69, %fd83;
	add.s64 	%rd70, %rd17, %rd62;
	st.global.f64 	[%rd70], %fd84;
	add.s64 	%rd71, %rd18, %rd62;
	st.global.f64 	[%rd71], %fd63;
	add.s64 	%rd72, %rd19, %rd62;
	st.global.f64 	[%rd72], %fd64;
	add.s64 	%rd73, %rd20, %rd62;
	st.global.f64 	[%rd73], %fd65;
	abs.f64 	%fd85, %fd56;
	sqrt.rn.f64 	%fd86, %fd85;
	add.s64 	%rd74, %rd21, %rd62;
	st.global.f64 	[%rd74], %fd86;
	add.s32 	%r338, %r338, %r350;
	add.s32 	%r339, %r14, 1;
	bra.uni 	$L__BB3_1;
$L__BB3_3:
	ld.param.u32 	%r327, [_Z6fx_gpuiiiidPdS_S_S_S_S_S_S_S_S_yyyyyy_param_0];
	setp.lt.s32 	%p4, %r327, 0;
	@%p4 bra 	$L__BB3_18;
	ld.param.u32 	%r351, [_Z6fx_gpuiiiidPdS_S_S_S_S_S_S_S_S_yyyyyy_param_1];
	mov.f64 	%fd232, 0d4000000000000000;
	{
	.reg .b32 %temp; 
	mov.b64 	{%temp, %r23}, %fd232;
	}
	and.b32  	%r211, %r23, 2146435072;
	setp.eq.s32 	%p5, %r211, 1062207488;
	and.b32  	%r212, %r23, 2147483647;
	setp.ne.s32 	%p6, %r212, 1071644672;
	and.pred  	%p1, %p5, %p6;
	max.s32 	%r24, %r1, 10;
	mul.lo.s32 	%r353, %r351, 7;
	mul.lo.s32 	%r348, %r351, 6;
	mul.lo.s32 	%r346, %r351, 9;
	cvt.u64.u32 	%rd22, %r6;
	mov.b32 	%r345, 0;
	mov.u32 	%r352, %r345;
$L__BB3_5:
	mov.u32 	%r38, %r345;
	ld.param.u64 	%rd311, [_Z6fx_gpuiiiidPdS_S_S_S_S_S_S_S_S_yyyyyy_param_20];
	ld.param.u64 	%rd307, [_Z6fx_gpuiiiidPdS_S_S_S_S_S_S_S_S_yyyyyy_param_19];
	ld.param.u64 	%rd303, [_Z6fx_gpuiiiidPdS_S_S_S_S_S_S_S_S_yyyyyy_param_18];
	ld.param.u64 	%rd299, [_Z6fx_gpuiiiidPdS_S_S_S_S_S_S_S_S_yyyyyy_param_17];
	ld.param.u64 	%rd295, [_Z6fx_gpuiiiidPdS_S_S_S_S_S_S_S_S_yyyyyy_param_16];
	ld.param.u64 	%rd291, [_Z6fx_gpuiiiidPdS_S_S_S_S_S_S_S_S_yyyyyy_param_15];
	ld.param.f64 	%fd1305, [_Z6fx_gpuiiiidPdS_S_S_S_S_S_S_S_S_yyyyyy_param_4];
	ld.param.u32 	%r336, [_Z6fx_gpuiiiidPdS_S_S_S_S_S_S_S_S_yyyyyy_param_2];
	ld.param.u32 	%r334, [_Z6fx_gpuiiiidPdS_S_S_S_S_S_S_S_S_yyyyyy_param_1];
	ld.param.u32 	%r328, [_Z6fx_gpuiiiidPdS_S_S_S_S_S_S_S_S_yyyyyy_param_0];
	setp.lt.s32 	%p7, %r23, 0;
	selp.b32 	%r47, 0, 2146435072, %p7;
	and.b32  	%r48, %r23, 2146435072;
	setp.eq.s32 	%p8, %r48, 1062207488;
	add.s32 	%r213, %r38, 9;
	cvt.rn.f32.u32 	%f8, %r213;
	tex.2d.v4.s32.f32 	{%r214, %r215, %r216, %r217}, [%rd291, {%f8, %f1}];
	mov.b64 	%fd233, {%r214, %r215};
	tex.2d.v4.s32.f32 	{%r218, %r219, %r220, %r221}, [%rd295, {%f8, %f1}];
	mov.b64 	%fd234, {%r218, %r219};
	tex.2d.v4.s32.f32 	{%r222, %r223, %r224, %r225}, [%rd299, {%f8, %f1}];
	mov.b64 	%fd235, {%r222, %r223};
	tex.2d.v4.s32.f32 	{%r226, %r227, %r228, %r229}, [%rd303, {%f8, %f1}];
	mov.b64 	%fd236, {%r226, %r227};
	tex.2d.v4.s32.f32 	{%r230, %r231, %r232, %r233}, [%rd307, {%f8, %f1}];
	mov.b64 	%fd237, {%r230, %r231};
	tex.2d.v4.s32.f32 	{%r234, %r235, %r236, %r237}, [%rd311, {%f8, %f1}];
	mov.b64 	%fd238, {%r234, %r235};
	rcp.rn.f64 	%fd239, %fd233;
	mul.f64 	%fd240, %fd234, %fd239;
	mul.f64 	%fd241, %fd239, %fd235;
	mul.f64 	%fd242, %fd239, %fd236;
	mul.f64 	%fd243, %fd241, %fd241;
	fma.rn.f64 	%fd244, %fd240, %fd240, %fd243;
	fma.rn.f64 	%fd245, %fd242, %fd242, %fd244;
	mul.f64 	%fd246, %fd245, 0d3FE0000000000000;
	mul.f64 	%fd247, %fd233, %fd246;
	sub.f64 	%fd248, %fd237, %fd247;
	add.f64 	%fd249, %fd1305, 0dBFF0000000000000;
	mul.f64 	%fd250, %fd249, %fd248;
	mul.wide.s32 	%rd126, %r346, 8;
	add.s64 	%rd127, %rd1, %rd126;
	st.global.f64 	[%rd127], %fd234;
	fma.rn.f64 	%fd251, %fd234, %fd240, %fd250;
	add.s32 	%r238, %r328, 10;
	mul.lo.s32 	%r239, %r238, %r334;
	mul.lo.s32 	%r240, %r239, %r336;
	mul.wide.s32 	%rd128, %r240, 8;
	add.s64 	%rd129, %rd127, %rd128;
	st.global.f64 	[%rd129], %fd251;
	mul.f64 	%fd252, %fd235, %fd240;
	shl.b32 	%r241, %r240, 1;
	mul.wide.s32 	%rd130, %r241, 8;
	add.s64 	%rd131, %rd127, %rd130;
	st.global.f64 	[%rd131], %fd252;
	mul.f64 	%fd253, %fd240, %fd236;
	mul.lo.s32 	%r242, %r240, 3;
	mul.wide.s32 	%rd132, %r242, 8;
	add.s64 	%rd133, %rd127, %rd132;
	st.global.f64 	[%rd133], %fd253;
	add.f64 	%fd254, %fd237, %fd250;
	mul.f64 	%fd255, %fd240, %fd254;
	shl.b32 	%r243, %r240, 2;
	mul.wide.s32 	%rd134, %r243, 8;
	add.s64 	%rd135, %rd127, %rd134;
	st.global.f64 	[%rd135], %fd255;
	mul.f64 	%fd256, %fd240, %fd238;
	mul.lo.s32 	%r244, %r240, 5;
	mul.wide.s32 	%rd136, %r244, 8;
	add.s64 	%rd137, %rd127, %rd136;
	st.global.f64 	[%rd137], %fd256;
	mul.f64 	%fd257, %fd1305, %fd250;
	mul.f64 	%fd258, %fd239, %fd257;
	abs.f64 	%fd259, %fd258;
	sqrt.rn.f64 	%fd260, %fd259;
	add.s64 	%rd138, %rd2, %rd126;
	st.global.f64 	[%rd138], %fd260;
	div.rn.f64 	%fd261, %fd259, %fd249;
	add.f64 	%fd262, %fd246, %fd261;
	add.s64 	%rd139, %rd7, %rd126;
	st.global.f64 	[%rd139], %fd262;
	add.s64 	%rd140, %rd3, %rd126;
	st.global.f64 	[%rd140], %fd240;
	add.s64 	%rd141, %rd4, %rd126;
	st.global.f64 	[%rd141], %fd241;
	add.s64 	%rd142, %rd5, %rd126;
	st.global.f64 	[%rd142], %fd242;
	abs.f64 	%fd263, %fd233;
	sqrt.rn.f64 	%fd264, %fd263;
	add.s64 	%rd143, %rd6, %rd126;
	st.global.f64 	[%rd143], %fd264;
	mul.wide.s32 	%rd144, %r347, 8;
	add.s64 	%rd145, %rd3, %rd144;
	ld.global.f64 	%fd265, [%rd145];
	add.s64 	%rd146, %rd2, %rd144;
	ld.global.f64 	%fd266, [%rd146];
	sub.f64 	%fd267, %fd265, %fd266;
	abs.f64 	%fd268, %fd267;
	mul.wide.s32 	%rd147, %r334, 8;
	add.s64 	%rd148, %rd145, %rd147;
	ld.global.f64 	%fd269, [%rd148];
	add.s64 	%rd28, %rd146, %rd147;
	ld.global.f64 	%fd270, [%rd28];
	sub.f64 	%fd271, %fd269, %fd270;
	abs.f64 	%fd272, %fd271;
	max.f64 	%fd273, %fd268, %fd272;
	abs.f64 	%fd274, %fd265;
	abs.f64 	%fd275, %fd269;
	max.f64 	%fd276, %fd274, %fd275;
	add.f64 	%fd277, %fd265, %fd266;
	abs.f64 	%fd278, %fd277;
	add.f64 	%fd279, %fd269, %fd270;
	abs.f64 	%fd280, %fd279;
	max.f64 	%fd281, %fd278, %fd280;
	add.s64 	%rd149, %rd148, %rd147;
	ld.global.f64 	%fd282, [%rd149];
	add.s64 	%rd150, %rd28, %rd147;
	ld.global.f64 	%fd283, [%rd150];
	sub.f64 	%fd284, %fd282, %fd283;
	abs.f64 	%fd285, %fd284;
	add.s64 	%rd151, %rd149, %rd147;
	ld.global.f64 	%fd286, [%rd151];
	add.s64 	%rd152, %rd150, %rd147;
	ld.global.f64 	%fd287, [%rd152];
	sub.f64 	%fd288, %fd286, %fd287;
	abs.f64 	%fd289, %fd288;
	max.f64 	%fd290, %fd285, %fd289;
	abs.f64 	%fd291, %fd282;
	abs.f64 	%fd292, %fd286;
	max.f64 	%fd293, %fd291, %fd292;
	add.f64 	%fd294, %fd282, %fd283;
	abs.f64 	%fd295, %fd294;
	add.f64 	%fd296, %fd286, %fd287;
	abs.f64 	%fd297, %fd296;
	max.f64 	%fd298, %fd295, %fd297;
	add.s64 	%rd153, %rd151, %rd147;
	ld.global.f64 	%fd299, [%rd153];
	add.s64 	%rd154, %rd152, %rd147;
	ld.global.f64 	%fd300, [%rd154];
	sub.f64 	%fd301, %fd299, %fd300;
	abs.f64 	%fd302, %fd301;
	max.f64 	%fd303, %fd302, %fd273;
	abs.f64 	%fd304, %fd299;
	max.f64 	%fd305, %fd304, %fd276;
	add.f64 	%fd306, %fd299, %fd300;
	abs.f64 	%fd307, %fd306;
	max.f64 	%fd308, %fd307, %fd281;
	ld.global.f64 	%fd309, [%rd140];
	ld.global.f64 	%fd310, [%rd138];
	sub.f64 	%fd311, %fd309, %fd310;
	abs.f64 	%fd312, %fd311;
	max.f64 	%fd313, %fd312, %fd290;
	abs.f64 	%fd314, %fd309;
	max.f64 	%fd315, %fd314, %fd293;
	add.f64 	%fd316, %fd309, %fd310;
	abs.f64 	%fd317, %fd316;
	max.f64 	%fd318, %fd317, %fd298;
	max.f64 	%fd319, %fd303, %fd313;
	mul.f64 	%fd320, %fd319, 0d3FF199999999999A;
	max.f64 	%fd321, %fd305, %fd315;
	mul.f64 	%fd322, %fd321, 0d3FF199999999999A;
	max.f64 	%fd323, %fd308, %fd318;
	mul.f64 	%fd324, %fd323, 0d3FF199999999999A;
	mul.wide.s32 	%rd155, %r353, 8;
	add.s64 	%rd156, %rd1, %rd155;
	ld.global.f64 	%fd325, [%rd156];
	mul.wide.s32 	%rd157, %r348, 8;
	add.s64 	%rd158, %rd1, %rd157;
	ld.global.f64 	%fd326, [%rd158];
	sub.f64 	%fd327, %fd325, %fd326;
	add.s64 	%rd159, %rd156, %rd128;
	ld.global.f64 	%fd328, [%rd159];
	add.s64 	%rd160, %rd158, %rd128;
	ld.global.f64 	%fd329, [%rd160];
	sub.f64 	%fd330, %fd328, %fd329;
	add.s64 	%rd161, %rd156, %rd130;
	ld.global.f64 	%fd331, [%rd161];
	add.s64 	%rd162, %rd158, %rd130;
	ld.global.f64 	%fd332, [%rd162];
	sub.f64 	%fd333, %fd331, %fd332;
	add.s64 	%rd163, %rd156, %rd132;
	ld.global.f64 	%fd334, [%rd163];
	add.s64 	%rd164, %rd158, %rd132;
	ld.global.f64 	%fd335, [%rd164];
	sub.f64 	%fd336, %fd334, %fd335;
	add.s64 	%rd165, %rd156, %rd134;
	ld.global.f64 	%fd337, [%rd165];
	add.s64 	%rd166, %rd158, %rd134;
	ld.global.f64 	%fd338, [%rd166];
	sub.f64 	%fd339, %fd337, %fd338;
	add.s64 	%rd167, %rd156, %rd136;
	ld.global.f64 	%fd340, [%rd167];
	add.s64 	%rd168, %rd158, %rd136;
	ld.global.f64 	%fd341, [%rd168];
	sub.f64 	%fd342, %fd340, %fd341;
	add.s32 	%r245, %r38, 7;
	cvt.rn.f32.s32 	%f9, %r245;
	tex.2d.v4.s32.f32 	{%r246, %r247, %r248, %r249}, [%rd291, {%f9, %f1}];
	mov.b64 	%fd343, {%r246, %r247};
	add.s32 	%r250, %r38, 6;
	cvt.rn.f32.s32 	%f10, %r250;
	tex.2d.v4.s32.f32 	{%r251, %r252, %r253, %r254}, [%rd291, {%f10, %f1}];
	mov.b64 	%fd344, {%r251, %r252};
	sub.f64 	%fd345, %fd343, %fd344;
	fma.rn.f64 	%fd346, %fd320, %fd345, %fd327;
	mul.f64 	%fd347, %fd346, 0d3FE0000000000000;
	tex.2d.v4.s32.f32 	{%r255, %r256, %r257, %r258}, [%rd295, {%f9, %f1}];
	mov.b64 	%fd348, {%r255, %r256};
	tex.2d.v4.s32.f32 	{%r259, %r260, %r261, %r262}, [%rd295, {%f10, %f1}];
	mov.b64 	%fd349, {%r259, %r260};
	sub.f64 	%fd350, %fd348, %fd349;
	fma.rn.f64 	%fd351, %fd322, %fd350, %fd330;
	mul.f64 	%fd352, %fd351, 0d3FE0000000000000;
	tex.2d.v4.s32.f32 	{%r263, %r264, %r265, %r266}, [%rd299, {%f9, %f1}];
	mov.b64 	%fd353, {%r263, %r264};
	tex.2d.v4.s32.f32 	{%r267, %r268, %r269, %r270}, [%rd299, {%f10, %f1}];
	mov.b64 	%fd354, {%r267, %r268};
	sub.f64 	%fd355, %fd353, %fd354;
	fma.rn.f64 	%fd356, %fd322, %fd355, %fd333;
	mul.f64 	%fd357, %fd356, 0d3FE0000000000000;
	tex.2d.v4.s32.f32 	{%r271, %r272, %r273, %r274}, [%rd303, {%f9, %f1}];
	mov.b64 	%fd358, {%r271, %r272};
	tex.2d.v4.s32.f32 	{%r275, %r276, %r277, %r278}, [%rd303, {%f10, %f1}];
	mov.b64 	%fd359, {%r275, %r276};
	sub.f64 	%fd360, %fd358, %fd359;
	fma.rn.f64 	%fd361, %fd322, %fd360, %fd336;
	mul.f64 	%fd362, %fd361, 0d3FE0000000000000;
	tex.2d.v4.s32.f32 	{%r279, %r280, %r281, %r282}, [%rd307, {%f9, %f1}];
	mov.b64 	%fd363, {%r279, %r280};
	tex.2d.v4.s32.f32 	{%r283, %r284, %r285, %r286}, [%rd307, {%f10, %f1}];
	mov.b64 	%fd364, {%r283, %r284};
	sub.f64 	%fd365, %fd363, %fd364;
	fma.rn.f64 	%fd366, %fd324, %fd365, %fd339;
	mul.f64 	%fd367, %fd366, 0d3FE0000000000000;
	tex.2d.v4.s32.f32 	{%r287, %r288, %r289, %r290}, [%rd311, {%f9, %f1}];
	mov.b64 	%fd368, {%r287, %r288};
	tex.2d.v4.s32.f32 	{%r291, %r292, %r293, %r294}, [%rd311, {%f10, %f1}];
	mov.b64 	%fd369, {%r291, %r292};
	sub.f64 	%fd370, %fd368, %fd369;
	fma.rn.f64 	%fd371, %fd322, %fd370, %fd342;
	mul.f64 	%fd372, %fd371, 0d3FE0000000000000;
	add.s64 	%rd169, %rd8, %rd144;
	st.global.f64 	[%rd169], %fd347;
	add.s64 	%rd170, %rd169, %rd23;
	st.global.f64 	[%rd170], %fd352;
	add.s64 	%rd171, %rd169, %rd24;
	st.global.f64 	[%rd171], %fd357;
	add.s64 	%rd172, %rd169, %rd25;
	st.global.f64 	[%rd172], %fd362;
	add.s64 	%rd173, %rd169, %rd26;
	st.global.f64 	[%rd173], %fd367;
	add.s64 	%rd174, %rd169, %rd27;
	st.global.f64 	[%rd174], %fd372;
	sub.f64 	%fd373, %fd347, %fd327;
	add.s64 	%rd175, %rd9, %rd144;
	st.global.f64 	[%rd175], %fd373;
	sub.f64 	%fd374, %fd352, %fd330;
	add.s64 	%rd176, %rd175, %rd23;
	st.global.f64 	[%rd176], %fd374;
	sub.f64 	%fd375, %fd357, %fd333;
	add.s64 	%rd177, %rd175, %rd24;
	st.global.f64 	[%rd177], %fd375;
	sub.f64 	%fd376, %fd362, %fd336;
	add.s64 	%rd178, %rd175, %rd25;
	st.global.f64 	[%rd178], %fd376;
	sub.f64 	%fd377, %fd367, %fd339;
	add.s64 	%rd179, %rd175, %rd26;
	st.global.f64 	[%rd179], %fd377;
	sub.f64 	%fd2, %fd372, %fd342;
	add.s64 	%rd180, %rd175, %rd27;
	st.global.f64 	[%rd180], %fd2;
	add.s64 	%rd181, %rd6, %rd144;
	ld.global.f64 	%fd378, [%rd181];
	add.s64 	%rd182, %rd181, %rd147;
	ld.global.f64 	%fd379, [%rd182];
	add.f64 	%fd380, %fd378, %fd379;
	div.rn.f64 	%fd3, %fd378, %fd380;
	mov.f64 	%fd381, 0d3FF0000000000000;
	sub.f64 	%fd382, %fd381, %fd3;
	ld.global.f64 	%fd4, [%rd145];
	add.s64 	%rd183, %rd4, %rd144;
	ld.global.f64 	%fd5, [%rd183];
	add.s64 	%rd184, %rd5, %rd144;
	ld.global.f64 	%fd6, [%rd184];
	ld.global.f64 	%fd7, [%rd148];
	add.s64 	%rd185, %rd183, %rd147;
	ld.global.f64 	%fd8, [%rd185];
	add.s64 	%rd186, %rd184, %rd147;
	ld.global.f64 	%fd9, [%rd186];
	add.s64 	%rd187, %rd7, %rd144;
	ld.global.f64 	%fd383, [%rd187];
	add.s64 	%rd188, %rd187, %rd147;
	ld.global.f64 	%fd384, [%rd188];
	mul.f64 	%fd385, %fd382, %fd384;
	fma.rn.f64 	%fd10, %fd3, %fd383, %fd385;
	ld.global.f64 	%fd11, [%rd146];
	{
	.reg .b32 %temp; 
	mov.b64 	{%temp, %r49}, %fd11;
	}
	abs.f64 	%fd12, %fd11;
	{ // callseq 0, 0
	.param .b64 param0;
	st.param.f64 	[param0], %fd12;
	.param .b64 retval0;
	call.uni (retval0), 
	__internal_accurate_pow, 
	(
	param0
	);
	ld.param.f64 	%fd386, [retval0];
	} // callseq 0
	setp.lt.s32 	%p9, %r49, 0;
	neg.f64 	%fd388, %fd386;
	selp.f64 	%fd389, %fd388, %fd386, %p8;
	selp.f64 	%fd390, %fd389, %fd386, %p9;
	setp.eq.f64 	%p10, %fd11, 0d0000000000000000;
	selp.b32 	%r295, %r49, 0, %p8;
	or.b32  	%r296, %r295, 2146435072;
	selp.b32 	%r297, %r296, %r295, %p7;
	mov.b32 	%r298, 0;
	mov.b64 	%fd391, {%r298, %r297};
	selp.f64 	%fd1307, %fd391, %fd390, %p10;
	add.f64 	%fd392, %fd11, 0d4000000000000000;
	{
	.reg .b32 %temp; 
	mov.b64 	{%temp, %r299}, %fd392;
	}
	and.b32  	%r300, %r299, 2146435072;
	setp.ne.s32 	%p11, %r300, 2146435072;
	@%p11 bra 	$L__BB3_12;
	setp.num.f64 	%p12, %fd11, %fd11;
	@%p12 bra 	$L__BB3_10;
	mov.f64 	%fd393, 0d4000000000000000;
	add.rn.f64 	%fd1307, %fd11, %fd393;
	bra.uni 	$L__BB3_12;
$L__BB3_8:
	ld.param.u32 	%r331, [_Z6fx_gpuiiiidPdS_S_S_S_S_S_S_S_S_yyyyyy_param_1];
	shl.b32 	%r17, %r3, 1;
	mul.lo.s32 	%r18, %r3, 3;
	shl.b32 	%r19, %r3, 2;
	mul.lo.s32 	%r20, %r3, 5;
	mul.lo.s32 	%r349, %r331, 3;
	mul.lo.s32 	%r341, %r331, 5;
	mov.b32 	%r340, 0;
	mov.u32 	%r342, %r340;
	mov.u32 	%r343, %r350;
	mov.u32 	%r344, %r349;
$L__BB3_9:
	ld.param.u64 	%rd310, [_Z6fx_gpuiiiidPdS_S_S_S_S_S_S_S_S_yyyyyy_param_20];
	ld.param.u64 	%rd306, [_Z6fx_gpuiiiidPdS_S_S_S_S_S_S_S_S_yyyyyy_param_19];
	ld.param.u64 	%rd302, [_Z6fx_gpuiiiidPdS_S_S_S_S_S_S_S_S_yyyyyy_param_18];
	ld.param.u64 	%rd298, [_Z6fx_gpuiiiidPdS_S_S_S_S_S_S_S_S_yyyyyy_param_17];
	ld.param.u64 	%rd294, [_Z6fx_gpuiiiidPdS_S_S_S_S_S_S_S_S_yyyyyy_param_16];
	ld.param.u64 	%rd290, [_Z6fx_gpuiiiidPdS_S_S_S_S_S_S_S_S_yyyyyy_param_15];
	ld.param.f64 	%fd1304, [_Z6fx_gpuiiiidPdS_S_S_S_S_S_S_S_S_yyyyyy_param_4];
	ld.param.u32 	%r332, [_Z6fx_gpuiiiidPdS_S_S_S_S_S_S_S_S_yyyyyy_param_1];
	add.s32 	%r135, %r340, 5;
	cvt.rn.f32.u32 	%f5, %r135;
	tex.2d.v4.s32.f32 	{%r136, %r137, %r138, %r139}, [%rd290, {%f5, %f1}];
	mov.b64 	%fd87, {%r136, %r137};
	tex.2d.v4.s32.f32 	{%r140, %r141, %r142, %r143}, [%rd294, {%f5, %f1}];
	mov.b64 	%fd88, {%r140, %r141};
	tex.2d.v4.s32.f32 	{%r144, %r145, %r146, %r147}, [%rd298, {%f5, %f1}];
	mov.b64 	%fd89, {%r144, %r145};
	tex.2d.v4.s32.f32 	{%r148, %r149, %r150, %r151}, [%rd302, {%f5, %f1}];
	mov.b64 	%fd90, {%r148, %r149};
	tex.2d.v4.s32.f32 	{%r152, %r153, %r154, %r155}, [%rd306, {%f5, %f1}];
	mov.b64 	%fd91, {%r152, %r153};
	tex.2d.v4.s32.f32 	{%r156, %r157, %r158, %r159}, [%rd310, {%f5, %f1}];
	mov.b64 	%fd92, {%r156, %r157};
	rcp.rn.f64 	%fd93, %fd87;
	mul.f64 	%fd94, %fd88, %fd93;
	mul.f64 	%fd95, %fd93, %fd89;
	mul.f64 	%fd96, %fd93, %fd90;
	mul.f64 	%fd97, %fd95, %fd95;
	fma.rn.f64 	%fd98, %fd94, %fd94, %fd97;
	fma.rn.f64 	%fd99, %fd96, %fd96, %fd98;
	mul.f64 	%fd100, %fd99, 0d3FE0000000000000;
	mul.f64 	%fd101, %fd87, %fd100;
	sub.f64 	%fd102, %fd91, %fd101;
	mul.f64 	%fd103, %fd1, %fd102;
	mul.wide.s32 	%rd75, %r341, 8;
	add.s64 	%rd76, %rd1, %rd75;
	st.global.f64 	[%rd76], %fd88;
	fma.rn.f64 	%fd104, %fd88, %fd94, %fd103;
	add.s64 	%rd77, %rd76, %rd11;
	st.global.f64 	[%rd77], %fd104;
	mul.f64 	%fd105, %fd89, %fd94;
	add.s64 	%rd78, %rd76, %rd12;
	st.global.f64 	[%rd78], %fd105;
	mul.f64 	%fd106, %fd94, %fd90;
	add.s64 	%rd79, %rd76, %rd13;
	st.global.f64 	[%rd79], %fd106;
	add.f64 	%fd107, %fd91, %fd103;
	mul.f64 	%fd108, %fd94, %fd107;
	add.s64 	%rd80, %rd76, %rd14;
	st.global.f64 	[%rd80], %fd108;
	mul.f64 	%fd109, %fd94, %fd92;
	add.s64 	%rd81, %rd76, %rd15;
	st.global.f64 	[%rd81], %fd109;
	mul.f64 	%fd110, %fd1304, %fd103;
	mul.f64 	%fd111, %fd93, %fd110;
	abs.f64 	%fd112, %fd111;
	sqrt.rn.f64 	%fd113, %fd112;
	add.s64 	%rd82, %rd2, %rd75;
	st.global.f64 	[%rd82], %fd113;
	div.rn.f64 	%fd114, %fd112, %fd1;
	add.f64 	%fd115, %fd100, %fd114;
	add.s64 	%rd83, %rd7, %rd75;
	st.global.f64 	[%rd83], %fd115;
	add.s64 	%rd84, %rd3, %rd75;
	st.global.f64 	[%rd84], %fd94;
	add.s64 	%rd85, %rd4, %rd75;
	st.global.f64 	[%rd85], %fd95;
	add.s64 	%rd86, %rd5, %rd75;
	st.global.f64 	[%rd86], %fd96;
	abs.f64 	%fd116, %fd87;
	sqrt.rn.f64 	%fd117, %fd116;
	add.s64 	%rd87, %rd6, %rd75;
	st.global.f64 	[%rd87], %fd117;
	mul.wide.s32 	%rd88, %r342, 8;
	add.s64 	%rd89, %rd3, %rd88;
	ld.global.f64 	%fd118, [%rd89];
	add.s64 	%rd90, %rd2, %rd88;
	ld.global.f64 	%fd119, [%rd90];
	sub.f64 	%fd120, %fd118, %fd119;
	abs.f64 	%fd121, %fd120;
	mul.wide.s32 	%rd91, %r332, 8;
	add.s64 	%rd92, %rd89, %rd91;
	ld.global.f64 	%fd122, [%rd92];
	add.s64 	%rd93, %rd90, %rd91;
	ld.global.f64 	%fd123, [%rd93];
	sub.f64 	%fd124, %fd122, %fd123;
	abs.f64 	%fd125, %fd124;
	max.f64 	%fd126, %fd121, %fd125;
	abs.f64 	%fd127, %fd118;
	abs.f64 	%fd128, %fd122;
	max.f64 	%fd129, %fd127, %fd128;
	add.f64 	%fd130, %fd118, %fd119;
	abs.f64 	%fd131, %fd130;
	add.f64 	%fd132, %fd122, %fd123;
	abs.f64 	%fd133, %fd132;
	max.f64 	%fd134, %fd131, %fd133;
	add.s64 	%rd94, %rd92, %rd91;
	ld.global.f64 	%fd135, [%rd94];
	add.s64 	%rd95, %rd93, %rd91;
	ld.global.f64 	%fd136, [%rd95];
	sub.f64 	%fd137, %fd135, %fd136;
	abs.f64 	%fd138, %fd137;
	add.s64 	%rd96, %rd94, %rd91;
	ld.global.f64 	%fd139, [%rd96];
	add.s64 	%rd97, %rd95, %rd91;
	ld.global.f64 	%fd140, [%rd97];
	sub.f64 	%fd141, %fd139, %fd140;
	abs.f64 	%fd142, %fd141;
	max.f64 	%fd143, %fd138, %fd142;
	abs.f64 	%fd144, %fd135;
	abs.f64 	%fd145, %fd139;
	max.f64 	%fd146, %fd144, %fd145;
	add.f64 	%fd147, %fd135, %fd136;
	abs.f64 	%fd148, %fd147;
	add.f64 	%fd149, %fd139, %fd140;
	abs.f64 	%fd150, %fd149;
	max.f64 	%fd151, %fd148, %fd150;
	add.s64 	%rd98, %rd96, %rd91;
	ld.global.f64 	%fd152, [%rd98];
	add.s64 	%rd99, %rd97, %rd91;
	ld.global.f64 	%fd153, [%rd99];
	sub.f64 	%fd154, %fd152, %fd153;
	abs.f64 	%fd155, %fd154;
	max.f64 	%fd156, %fd155, %fd126;
	abs.f64 	%fd157, %fd152;
	max.f64 	%fd158, %fd157, %fd129;
	add.f64 	%fd159, %fd152, %fd153;
	abs.f64 	%fd160, %fd159;
	max.f64 	%fd161, %fd160, %fd134;
	ld.global.f64 	%fd162, [%rd84];
	ld.global.f64 	%fd163, [%rd82];
	sub.f64 	%fd164, %fd162, %fd163;
	abs.f64 	%fd165, %fd164;
	max.f64 	%fd166, %fd165, %fd143;
	abs.f64 	%fd167, %fd162;
	max.f64 	%fd168, %fd167, %fd146;
	add.f64 	%fd169, %fd162, %fd163;
	abs.f64 	%fd170, %fd169;
	max.f64 	%fd171, %fd170, %fd151;
	max.f64 	%fd172, %fd156, %fd166;
	mul.f64 	%fd173, %fd172, 0d3FF199999999999A;
	max.f64 	%fd174, %fd158, %fd168;
	mul.f64 	%fd175, %fd174, 0d3FF199999999999A;
	max.f64 	%fd176, %fd161, %fd171;
	mul.f64 	%fd177, %fd176, 0d3FF199999999999A;
	mul.wide.s32 	%rd100, %r344, 8;
	add.s64 	%rd101, %rd1, %rd100;
	ld.global.f64 	%fd178, [%rd101];
	mul.wide.s32 	%rd102, %r343, 8;
	add.s64 	%rd103, %rd1, %rd102;
	ld.global.f64 	%fd179, [%rd103];
	sub.f64 	%fd180, %fd178, %fd179;
	add.s64 	%rd104, %rd101, %rd11;
	ld.global.f64 	%fd181, [%rd104];
	add.s64 	%rd105, %rd103, %rd11;
	ld.global.f64 	%fd182, [%rd105];
	sub.f64 	%fd183, %fd181, %fd182;
	add.s64 	%rd106, %rd101, %rd12;
	ld.global.f64 	%fd184, [%rd106];
	add.s64 	%rd107, %rd103, %rd12;
	ld.global.f64 	%fd185, [%rd107];
	sub.f64 	%fd186, %fd184, %fd185;
	add.s64 	%rd108, %rd101, %rd13;
	ld.global.f64 	%fd187, [%rd108];
	add.s64 	%rd109, %rd103, %rd13;
	ld.global.f64 	%fd188, [%rd109];
	sub.f64 	%fd189, %fd187, %fd188;
	add.s64 	%rd110, %rd101, %rd14;
	ld.global.f64 	%fd190, [%rd110];
	add.s64 	%rd111, %rd103, %rd14;
	ld.global.f64 	%fd191, [%rd111];
	sub.f64 	%fd192, %fd190, %fd191;
	add.s64 	%rd112, %rd101, %rd15;
	ld.global.f64 	%fd193, [%rd112];
	add.s64 	%rd113, %rd103, %rd15;
	ld.global.f64 	%fd194, [%rd113];
	sub.f64 	%fd195, %fd193, %fd194;
	add.s32 	%r160, %r340, 3;
	cvt.rn.f32.s32 	%f6, %r160;
	tex.2d.v4.s32.f32 	{%r161, %r162, %r163, %r164}, [%rd290, {%f6, %f1}];
	mov.b64 	%fd196, {%r161, %r162};
	add.s32 	%r165, %r340, 2;
	cvt.rn.f32.s32 	%f7, %r165;
	tex.2d.v4.s32.f32 	{%r166, %r167, %r168, %r169}, [%rd290, {%f7, %f1}];
	mov.b64 	%fd197, {%r166, %r167};
	sub.f64 	%fd198, %fd196, %fd197;
	fma.rn.f64 	%fd199, %fd173, %fd198, %fd180;
	mul.f64 	%fd200, %fd199, 0d3FE0000000000000;
	tex.2d.v4.s32.f32 	{%r170, %r171, %r172, %r173}, [%rd294, {%f6, %f1}];
	mov.b64 	%fd201, {%r170, %r171};
	tex.2d.v4.s32.f32 	{%r174, %r175, %r176, %r177}, [%rd294, {%f7, %f1}];
	mov.b64 	%fd202, {%r174, %r175};
	sub.f64 	%fd203, %fd201, %fd202;
	fma.rn.f64 	%fd204, %fd175, %fd203, %fd183;
	mul.f64 	%fd205, %fd204, 0d3FE0000000000000;
	tex.2d.v4.s32.f32 	{%r178, %r179, %r180, %r181}, [%rd298, {%f6, %f1}];
	mov.b64 	%fd206, {%r178, %r179};
	tex.2d.v4.s32.f32 	{%r182, %r183, %r184, %r185}, [%rd298, {%f7, %f1}];
	mov.b64 	%fd207, {%r182, %r183};
	sub.f64 	%fd208, %fd206, %fd207;
	fma.rn.f64 	%fd209, %fd175, %fd208, %fd186;
	mul.f64 	%fd210, %fd209, 0d3FE0000000000000;
	tex.2d.v4.s32.f32 	{%r186, %r187, %r188, %r189}, [%rd302, {%f6, %f1}];
	mov.b64 	%fd211, {%r186, %r187};
	tex.2d.v4.s32.f32 	{%r190, %r191, %r192, %r193}, [%rd302, {%f7, %f1}];
	mov.b64 	%fd212, {%r190, %r191};
	sub.f64 	%fd213, %fd211, %fd212;
	fma.rn.f64 	%fd214, %fd175, %fd213, %fd189;
	mul.f64 	%fd215, %fd214, 0d3FE0000000000000;
	tex.2d.v4.s32.f32 	{%r194, %r195, %r196, %r197}, [%rd306, {%f6, %f1}];
	mov.b64 	%fd216, {%r194, %r195};
	tex.2d.v4.s32.f32 	{%r198, %r199, %r200, %r201}, [%rd306, {%f7, %f1}];
	mov.b64 	%fd217, {%r198, %r199};
	sub.f64 	%fd218, %fd216, %fd217;
	fma.rn.f64 	%fd219, %fd177, %fd218, %fd192;
	mul.f64 	%fd220, %fd219, 0d3FE0000000000000;
	tex.2d.v4.s32.f32 	{%r202, %r203, %r204, %r205}, [%rd310, {%f6, %f1}];
	mov.b64 	%fd221, {%r202, %r203};
	tex.2d.v4.s32.f32 	{%r206, %r207, %r208, %r209}, [%rd310, {%f7, %f1}];
	mov.b64 	%fd222, {%r206, %r207};
	sub.f64 	%fd223, %fd221, %fd222;
	fma.rn.f64 	%fd224, %fd175, %fd223, %fd195;
	mul.f64 	%fd225, %fd224, 0d3FE0000000000000;
	add.s64 	%rd114, %rd8, %rd88;
	st.global.f64 	[%rd114], %fd200;
	mul.wide.s32 	%rd23, %r3, 8;
	add.s64 	%rd115, %rd114, %rd23;
	st.global.f64 	[%rd115], %fd205;
	mul.wide.s32 	%rd24, %r17, 8;
	add.s64 	%rd116, %rd114, %rd24;
	st.global.f64 	[%rd116], %fd210;
	mul.wide.s32 	%rd25, %r18, 8;
	add.s64 	%rd117, %rd114, %rd25;
	st.global.f64 	[%rd117], %fd215;
	mul.wide.s32 	%rd26, %r19, 8;
	add.s64 	%rd118, %rd114, %rd26;
	st.global.f64 	[%rd118], %fd220;
	mul.wide.s32 	%rd27, %r20, 8;
	add.s64 	%rd119, %rd114, %rd27;
	st.global.f64 	[%rd119], %fd225;
	sub.f64 	%fd226, %fd200, %fd180;
	add.s64 	%rd120, %rd9, %rd88;
	st.global.f64 	[%rd120], %fd226;
	sub.f64 	%fd227, %fd205, %fd183;
	add.s64 	%rd121, %rd120, %rd23;
	st.global.f64 	[%rd121], %fd227;
	sub.f64 	%fd228, %fd210, %fd186;
	add.s64 	%rd122, %rd120, %rd24;
	st.global.f64 	[%rd122], %fd228;
	sub.f64 	%fd229, %fd215, %fd189;
	add.s64 	%rd123, %rd120, %rd25;
	st.global.f64 	[%rd123], %fd229;
	sub.f64 	%fd230, %fd220, %fd192;
	add.s64 	%rd124, %rd120, %rd26;
	st.global.f64 	[%rd124], %fd230;
	sub.f64 	%fd231, %fd225, %fd195;
	add.s64 	%rd125, %rd120, %rd27;
	st.global.f64 	[%rd125], %fd231;
	add.s32 	%r344, %r344, %r332;
	add.s32 	%r343, %r343, %r332;
	add.s32 	%r342, %r342, %r332;
	add.s32 	%r341, %r341, %r332;
	add.s32 	%r340, %r340, 1;
	setp.eq.s32 	%p3, %r165, 5;
	@%p3 bra 	$L__BB3_3;
	bra.uni 	$L__BB3_9;
$L__BB3_10:
	setp.neu.f64 	%p13, %fd12, 0d7FF0000000000000;
	@%p13 bra 	$L__BB3_12;
	setp.lt.s32 	%p14, %r49, 0;
	or.b32  	%r301, %r47, -2147483648;
	selp.b32 	%r302, %r301, %r47, %p1;
	selp.b32 	%r303, %r302, %r47, %p14;
	mov.b32 	%r304, 0;
	mov.b64 	%fd1307, {%r304, %r303};
$L__BB3_12:
	setp.lt.s32 	%p15, %r23, 0;
	setp.eq.s32 	%p16, %r48, 1062207488;
	setp.eq.f64 	%p18, %fd11, 0d3FF0000000000000;
	selp.f64 	%fd17, 0d3FF0000000000000, %fd1307, %p18;
	ld.global.f64 	%fd18, [%rd28];
	{
	.reg .b32 %temp; 
	mov.b64 	{%temp, %r50}, %fd18;
	}
	abs.f64 	%fd19, %fd18;
	{ // callseq 1, 0
	.param .b64 param0;
	st.param.f64 	[param0], %fd19;
	.param .b64 retval0;
	call.uni (retval0), 
	__internal_accurate_pow, 
	(
	param0
	);
	ld.param.f64 	%fd394, [retval0];
	} // callseq 1
	setp.lt.s32 	%p19, %r50, 0;
	neg.f64 	%fd396, %fd394;
	selp.f64 	%fd397, %fd396, %fd394, %p16;
	selp.f64 	%fd398, %fd397, %fd394, %p19;
	setp.eq.f64 	%p20, %fd18, 0d0000000000000000;
	selp.b32 	%r305, %r50, 0, %p16;
	or.b32  	%r306, %r305, 2146435072;
	selp.b32 	%r307, %r306, %r305, %p15;
	mov.b32 	%r308, 0;
	mov.b64 	%fd399, {%r308, %r307};
	selp.f64 	%fd1308, %fd399, %fd398, %p20;
	add.f64 	%fd400, %fd18, 0d4000000000000000;
	{
	.reg .b32 %temp; 
	mov.b64 	{%temp, %r309}, %fd400;
	}
	and.b32  	%r310, %r309, 2146435072;
	setp.ne.s32 	%p21, %r310, 2146435072;
	@%p21 bra 	$L__BB3_17;
	setp.num.f64 	%p22, %fd18, %fd18;
	@%p22 bra 	$L__BB3_15;
	mov.f64 	%fd401, 0d4000000000000000;
	add.rn.f64 	%fd1308, %fd18, %fd401;
	bra.uni 	$L__BB3_17;
$L__BB3_15:
	setp.neu.f64 	%p23, %fd19, 0d7FF0000000000000;
	@%p23 bra 	$L__BB3_17;
	setp.lt.s32 	%p24, %r50, 0;
	or.b32  	%r311, %r47, -2147483648;
	selp.b32 	%r312, %r311, %r47, %p1;
	selp.b32 	%r313, %r312, %r47, %p24;
	mov.b32 	%r314, 0;
	mov.b64 	%fd1308, {%r314, %r313};
$L__BB3_17:
	ld.param.u64 	%rd287, [_Z6fx_gpuiiiidPdS_S_S_S_S_S_S_S_S_yyyyyy_param_14];
	ld.param.f64 	%fd1306, [_Z6fx_gpuiiiidPdS_S_S_S_S_S_S_S_S_yyyyyy_param_4];
	ld.param.u32 	%r337, [_Z6fx_gpuiiiidPdS_S_S_S_S_S_S_S_S_yyyyyy_param_2];
	ld.param.u32 	%r335, [_Z6fx_gpuiiiidPdS_S_S_S_S_S_S_S_S_yyyyyy_param_1];
	ld.param.u32 	%r329, [_Z6fx_gpuiiiidPdS_S_S_S_S_S_S_S_S_yyyyyy_param_0];
	mov.f64 	%fd402, 0d3FF0000000000000;
	sub.f64 	%fd403, %fd402, %fd3;
	mul.f64 	%fd404, %fd403, %fd7;
	fma.rn.f64 	%fd405, %fd4, %fd3, %fd404;
	mul.f64 	%fd406, %fd403, %fd8;
	fma.rn.f64 	%fd407, %fd3, %fd5, %fd406;
	mul.f64 	%fd408, %fd407, %fd407;
	fma.rn.f64 	%fd409, %fd405, %fd405, %fd408;
	mul.f64 	%fd410, %fd403, %fd9;
	fma.rn.f64 	%fd411, %fd3, %fd6, %fd410;
	fma.rn.f64 	%fd412, %fd411, %fd411, %fd409;
	mul.f64 	%fd413, %fd412, 0d3FE0000000000000;
	add.f64 	%fd414, %fd1306, 0dBFF0000000000000;
	mul.f64 	%fd415, %fd414, %fd413;
	mul.lo.s32 	%r315, %r5, 5;
	shl.b32 	%r316, %r5, 2;
	mul.lo.s32 	%r317, %r5, 3;
	shl.b32 	%r318, %r5, 1;
	setp.eq.f64 	%p25, %fd18, 0d3FF0000000000000;
	selp.f64 	%fd416, 0d3FF0000000000000, %fd1308, %p25;
	mul.f64 	%fd417, %fd403, %fd416;
	fma.rn.f64 	%fd418, %fd3, %fd17, %fd417;
	mul.f64 	%fd419, %fd3, 0d3FE0000000000000;
	mul.f64 	%fd420, %fd419, %fd403;
	mul.f64 	%fd421, %fd414, %fd420;
	sub.f64 	%fd422, %fd4, %fd7;
	sub.f64 	%fd423, %fd5, %fd8;
	mul.f64 	%fd424, %fd423, %fd423;
	fma.rn.f64 	%fd425, %fd422, %fd422, %fd424;
	sub.f64 	%fd426, %fd6, %fd9;
	fma.rn.f64 	%fd427, %fd426, %fd426, %fd425;
	fma.rn.f64 	%fd428, %fd421, %fd427, %fd418;
	sqrt.rn.f64 	%fd429, %fd428;
	mul.f64 	%fd430, %fd428, 0d4008000000000000;
	rcp.rn.f64 	%fd431, %fd430;
	mul.f64 	%fd432, %fd405, %fd429;
	mul.f64 	%fd433, %fd414, %fd405;
	mul.f64 	%fd434, %fd414, %fd407;
	mul.f64 	%fd435, %fd414, %fd411;
	sub.f64 	%fd436, %fd10, %fd432;
	add.f64 	%fd437, %fd10, %fd432;
	add.f64 	%fd438, %fd415, %fd432;
	add.f64 	%fd439, %fd433, %fd429;
	neg.f64 	%fd440, %fd434;
	div.rn.f64 	%fd441, %fd440, %fd414;
	mul.f64 	%fd442, %fd441, %fd428;
	neg.f64 	%fd443, %fd435;
	div.rn.f64 	%fd444, %fd443, %fd414;
	mul.f64 	%fd445, %fd444, %fd428;
	sub.f64 	%fd446, %fd428, %fd415;
	sub.f64 	%fd447, %fd415, %fd432;
	sub.f64 	%fd448, %fd429, %fd433;
	cvt.s64.s32 	%rd189, %r352;
	mul.wide.s32 	%rd190, %r352, 8;
	add.s64 	%rd191, %rd8, %rd190;
	ld.global.f64 	%fd449, [%rd191];
	add.s64 	%rd192, %rd191, %rd23;
	ld.global.f64 	%fd450, [%rd192];
	add.s64 	%rd193, %rd191, %rd24;
	ld.global.f64 	%fd451, [%rd193];
	add.s64 	%rd194, %rd191, %rd25;
	ld.global.f64 	%fd452, [%rd194];
	add.s64 	%rd195, %rd191, %rd26;
	ld.global.f64 	%fd453, [%rd195];
	add.s64 	%rd196, %rd191, %rd27;
	ld.global.f64 	%fd454, [%rd196];
	mul.f64 	%fd455, %fd449, %fd438;
	mul.f64 	%fd456, %fd450, %fd439;
	sub.f64 	%fd457, %fd455, %fd456;
	mul.f64 	%fd458, %fd434, %fd451;
	sub.f64 	%fd459, %fd457, %fd458;
	mul.f64 	%fd460, %fd435, %fd452;
	sub.f64 	%fd461, %fd459, %fd460;
	mul.f64 	%fd462, %fd414, %fd453;
	add.f64 	%fd463, %fd462, %fd461;
	mul.f64 	%fd464, %fd463, 0d3FE0000000000000;
	mul.f64 	%fd465, %fd449, %fd442;
	fma.rn.f64 	%fd466, %fd451, %fd428, %fd465;
	mul.f64 	%fd467, %fd449, %fd445;
	fma.rn.f64 	%fd468, %fd428, %fd452, %fd467;
	mul.f64 	%fd469, %fd449, %fd446;
	fma.rn.f64 	%fd470, %fd433, %fd450, %fd469;
	add.f64 	%fd471, %fd458, %fd470;
	add.f64 	%fd472, %fd460, %fd471;
	sub.f64 	%fd473, %fd472, %fd462;
	mul.f64 	%fd474, %fd449, %fd447;
	fma.rn.f64 	%fd475, %fd450, %fd448, %fd474;
	sub.f64 	%fd476, %fd475, %fd458;
	sub.f64 	%fd477, %fd476, %fd460;
	add.f64 	%fd478, %fd462, %fd477;
	mul.f64 	%fd479, %fd478, 0d3FE0000000000000;
	mul.wide.s32 	%rd197, %r335, 8;
	add.s64 	%rd198, %rd191, %rd197;
	ld.global.f64 	%fd480, [%rd198];
	add.s64 	%rd199, %rd198, %rd23;
	ld.global.f64 	%fd481, [%rd199];
	add.s64 	%rd200, %rd198, %rd24;
	ld.global.f64 	%fd482, [%rd200];
	add.s64 	%rd201, %rd198, %rd25;
	ld.global.f64 	%fd483, [%rd201];
	add.s64 	%rd202, %rd198, %rd26;
	ld.global.f64 	%fd484, [%rd202];
	add.s64 	%rd203, %rd198, %rd27;
	ld.global.f64 	%fd485, [%rd203];
	mul.f64 	%fd486, %fd438, %fd480;
	mul.f64 	%fd487, %fd439, %fd481;
	sub.f64 	%fd488, %fd486, %fd487;
	mul.f64 	%fd489, %fd434, %fd482;
	sub.f64 	%fd490, %fd488, %fd489;
	mul.f64 	%fd491, %fd435, %fd483;
	sub.f64 	%fd492, %fd490, %fd491;
	mul.f64 	%fd493, %fd414, %fd484;
	add.f64 	%fd494, %fd492, %fd493;
	mul.f64 	%fd495, %fd494, 0d3FE0000000000000;
	mul.f64 	%fd496, %fd428, %fd482;
	fma.rn.f64 	%fd497, %fd442, %fd480, %fd496;
	mul.f64 	%fd498, %fd428, %fd483;
	fma.rn.f64 	%fd499, %fd445, %fd480, %fd498;
	mul.f64 	%fd500, %fd433, %fd481;
	fma.rn.f64 	%fd501, %fd446, %fd480, %fd500;
	add.f64 	%fd502, %fd501, %fd489;
	add.f64 	%fd503, %fd502, %fd491;
	sub.f64 	%fd504, %fd503, %fd493;
	mul.f64 	%fd505, %fd448, %fd481;
	fma.rn.f64 	%fd506, %fd447, %fd480, %fd505;
	sub.f64 	%fd507, %fd506, %fd489;
	sub.f64 	%fd508, %fd507, %fd491;
	add.f64 	%fd509, %fd508, %fd493;
	mul.f64 	%fd510, %fd509, 0d3FE0000000000000;
	add.s64 	%rd204, %rd198, %rd197;
	ld.global.f64 	%fd511, [%rd204];
	add.s64 	%rd205, %rd204, %rd23;
	ld.global.f64 	%fd512, [%rd205];
	add.s64 	%rd206, %rd204, %rd24;
	ld.global.f64 	%fd513, [%rd206];
	add.s64 	%rd207, %rd204, %rd25;
	ld.global.f64 	%fd514, [%rd207];
	add.s64 	%rd208, %rd204, %rd26;
	ld.global.f64 	%fd515, [%rd208];
	add.s64 	%rd209, %rd204, %rd27;
	ld.global.f64 	%fd516, [%rd209];
	mul.f64 	%fd517, %fd438, %fd511;
	mul.f64 	%fd518, %fd439, %fd512;
	sub.f64 	%fd519, %fd517, %fd518;
	mul.f64 	%fd520, %fd434, %fd513;
	sub.f64 	%fd521, %fd519, %fd520;
	mul.f64 	%fd522, %fd435, %fd514;
	sub.f64 	%fd523, %fd521, %fd522;
	mul.f64 	%fd524, %fd414, %fd515;
	add.f64 	%fd525, %fd523, %fd524;
	mul.f64 	%fd526, %fd525, 0d3FE0000000000000;
	mul.f64 	%fd527, %fd428, %fd513;
	fma.rn.f64 	%fd528, %fd442, %fd511, %fd527;
	mul.f64 	%fd529, %fd428, %fd514;
	fma.rn.f64 	%fd530, %fd445, %fd511, %fd529;
	mul.f64 	%fd531, %fd433, %fd512;
	fma.rn.f64 	%fd532, %fd446, %fd511, %fd531;
	add.f64 	%fd533, %fd532, %fd520;
	add.f64 	%fd534, %fd533, %fd522;
	sub.f64 	%fd535, %fd534, %fd524;
	mul.f64 	%fd536, %fd448, %fd512;
	fma.rn.f64 	%fd537, %fd447, %fd511, %fd536;
	sub.f64 	%fd538, %fd537, %fd520;
	sub.f64 	%fd539, %fd538, %fd522;
	add.f64 	%fd540, %fd539, %fd524;
	mul.f64 	%fd541, %fd540, 0d3FE0000000000000;
	add.s64 	%rd210, %rd204, %rd197;
	ld.global.f64 	%fd542, [%rd210];
	add.s64 	%rd211, %rd210, %rd23;
	ld.global.f64 	%fd543, [%rd211];
	add.s64 	%rd212, %rd210, %rd24;
	ld.global.f64 	%fd544, [%rd212];
	add.s64 	%rd213, %rd210, %rd25;
	ld.global.f64 	%fd545, [%rd213];
	add.s64 	%rd214, %rd210, %rd26;
	ld.global.f64 	%fd546, [%rd214];
	add.s64 	%rd215, %rd210, %rd27;
	ld.global.f64 	%fd547, [%rd215];
	mul.f64 	%fd548, %fd438, %fd542;
	mul.f64 	%fd549, %fd439, %fd543;
	sub.f64 	%fd550, %fd548, %fd549;
	mul.f64 	%fd551, %fd434, %fd544;
	sub.f64 	%fd552, %fd550, %fd551;
	mul.f64 	%fd553, %fd435, %fd545;
	sub.f64 	%fd554, %fd552, %fd553;
	mul.f64 	%fd555, %fd414, %fd546;
	add.f64 	%fd556, %fd554, %fd555;
	mul.f64 	%fd557, %fd556, 0d3FE0000000000000;
	mul.f64 	%fd558, %fd428, %fd544;
	fma.rn.f64 	%fd559, %fd442, %fd542, %fd558;
	mul.f64 	%fd560, %fd428, %fd545;
	fma.rn.f64 	%fd561, %fd445, %fd542, %fd560;
	mul.f64 	%fd562, %fd433, %fd543;
	fma.rn.f64 	%fd563, %fd446, %fd542, %fd562;
	add.f64 	%fd564, %fd563, %fd551;
	add.f64 	%fd565, %fd564, %fd553;
	sub.f64 	%fd566, %fd565, %fd555;
	mul.f64 	%fd567, %fd448, %fd543;
	fma.rn.f64 	%fd568, %fd447, %fd542, %fd567;
	sub.f64 	%fd569, %fd568, %fd551;
	sub.f64 	%fd570, %fd569, %fd553;
	add.f64 	%fd571, %fd570, %fd555;
	mul.f64 	%fd572, %fd571, 0d3FE0000000000000;
	mul.wide.s32 	%rd216, %r347, 8;
	add.s64 	%rd217, %rd9, %rd216;
	ld.global.f64 	%fd573, [%rd217];
	add.s64 	%rd218, %rd217, %rd23;
	ld.global.f64 	%fd574, [%rd218];
	add.s64 	%rd219, %rd217, %rd24;
	ld.global.f64 	%fd575, [%rd219];
	add.s64 	%rd220, %rd217, %rd25;
	ld.global.f64 	%fd576, [%rd220];
	add.s64 	%rd221, %rd217, %rd26;
	ld.global.f64 	%fd577, [%rd221];
	mul.f64 	%fd578, %fd438, %fd573;
	mul.f64 	%fd579, %fd439, %fd574;
	sub.f64 	%fd580, %fd578, %fd579;
	mul.f64 	%fd581, %fd434, %fd575;
	sub.f64 	%fd582, %fd580, %fd581;
	mul.f64 	%fd583, %fd435, %fd576;
	sub.f64 	%fd584, %fd582, %fd583;
	mul.f64 	%fd585, %fd414, %fd577;
	add.f64 	%fd586, %fd584, %fd585;
	mul.f64 	%fd587, %fd586, 0d3FE0000000000000;
	mul.f64 	%fd588, %fd428, %fd575;
	fma.rn.f64 	%fd589, %fd442, %fd573, %fd588;
	mul.f64 	%fd590, %fd428, %fd576;
	fma.rn.f64 	%fd591, %fd445, %fd573, %fd590;
	mul.f64 	%fd592, %fd433, %fd574;
	fma.rn.f64 	%fd593, %fd446, %fd573, %fd592;
	add.f64 	%fd594, %fd593, %fd581;
	add.f64 	%fd595, %fd594, %fd583;
	sub.f64 	%fd596, %fd595, %fd585;
	mul.f64 	%fd597, %fd448, %fd574;
	fma.rn.f64 	%fd598, %fd447, %fd573, %fd597;
	sub.f64 	%fd599, %fd598, %fd581;
	sub.f64 	%fd600, %fd599, %fd583;
	add.f64 	%fd601, %fd600, %fd585;
	mul.f64 	%fd602, %fd601, 0d3FE0000000000000;
	mul.wide.s32 	%rd222, %r349, 8;
	add.s64 	%rd223, %rd9, %rd222;
	ld.global.f64 	%fd603, [%rd223];
	add.s64 	%rd224, %rd223, %rd23;
	ld.global.f64 	%fd604, [%rd224];
	add.s64 	%rd225, %rd223, %rd24;
	ld.global.f64 	%fd605, [%rd225];
	add.s64 	%rd226, %rd223, %rd25;
	ld.global.f64 	%fd606, [%rd226];
	add.s64 	%rd227, %rd223, %rd26;
	ld.global.f64 	%fd607, [%rd227];
	add.s64 	%rd228, %rd223, %rd27;
	ld.global.f64 	%fd608, [%rd228];
	mul.f64 	%fd609, %fd438, %fd603;
	mul.f64 	%fd610, %fd439, %fd604;
	sub.f64 	%fd611, %fd609, %fd610;
	mul.f64 	%fd612, %fd434, %fd605;
	sub.f64 	%fd613, %fd611, %fd612;
	mul.f64 	%fd614, %fd435, %fd606;
	sub.f64 	%fd615, %fd613, %fd614;
	mul.f64 	%fd616, %fd414, %fd607;
	add.f64 	%fd617, %fd615, %fd616;
	mul.f64 	%fd618, %fd617, 0d3FE0000000000000;
	mul.f64 	%fd619, %fd428, %fd605;
	fma.rn.f64 	%fd620, %fd442, %fd603, %fd619;
	mul.f64 	%fd621, %fd428, %fd606;
	fma.rn.f64 	%fd622, %fd445, %fd603, %fd621;
	mul.f64 	%fd623, %fd433, %fd604;
	fma.rn.f64 	%fd624, %fd446, %fd603, %fd623;
	add.f64 	%fd625, %fd624, %fd612;
	add.f64 	%fd626, %fd625, %fd614;
	sub.f64 	%fd627, %fd626, %fd616;
	mul.f64 	%fd628, %fd448, %fd604;
	fma.rn.f64 	%fd629, %fd447, %fd603, %fd628;
	sub.f64 	%fd630, %fd629, %fd612;
	sub.f64 	%fd631, %fd630, %fd614;
	add.f64 	%fd632, %fd631, %fd616;
	mul.f64 	%fd633, %fd632, 0d3FE0000000000000;
	mul.wide.s32 	%rd229, %r350, 8;
	add.s64 	%rd230, %rd9, %rd229;
	ld.global.f64 	%fd634, [%rd230];
	add.s64 	%rd231, %rd230, %rd23;
	ld.global.f64 	%fd635, [%rd231];
	add.s64 	%rd232, %rd230, %rd24;
	ld.global.f64 	%fd636, [%rd232];
	add.s64 	%rd233, %rd230, %rd25;
	ld.global.f64 	%fd637, [%rd233];
	add.s64 	%rd234, %rd230, %rd26;
	ld.global.f64 	%fd638, [%rd234];
	add.s64 	%rd235, %rd230, %rd27;
	ld.global.f64 	%fd639, [%rd235];
	mul.f64 	%fd640, %fd438, %fd634;
	mul.f64 	%fd641, %fd439, %fd635;
	sub.f64 	%fd642, %fd640, %fd641;
	mul.f64 	%fd643, %fd434, %fd636;
	sub.f64 	%fd644, %fd642, %fd643;
	mul.f64 	%fd645, %fd435, %fd637;
	sub.f64 	%fd646, %fd644, %fd645;
	mul.f64 	%fd647, %fd414, %fd638;
	add.f64 	%fd648, %fd646, %fd647;
	mul.f64 	%fd649, %fd648, 0d3FE0000000000000;
	mul.f64 	%fd650, %fd428, %fd636;
	fma.rn.f64 	%fd651, %fd442, %fd634, %fd650;
	mul.f64 	%fd652, %fd428, %fd637;
	fma.rn.f64 	%fd653, %fd445, %fd634, %fd652;
	mul.f64 	%fd654, %fd433, %fd635;
	fma.rn.f64 	%fd655, %fd446, %fd634, %fd654;
	add.f64 	%fd656, %fd655, %fd643;
	add.f64 	%fd657, %fd656, %fd645;
	sub.f64 	%fd658, %fd657, %fd647;
	mul.f64 	%fd659, %fd448, %fd635;
	fma.rn.f64 	%fd660, %fd447, %fd634, %fd659;
	sub.f64 	%fd661, %fd660, %fd643;
	sub.f64 	%fd662, %fd661, %fd645;
	add.f64 	%fd663, %fd662, %fd647;
	mul.f64 	%fd664, %fd663, 0d3FE0000000000000;
	mul.wide.s32 	%rd236, %r351, 8;
	add.s64 	%rd237, %rd9, %rd236;
	ld.global.f64 	%fd665, [%rd237];
	add.s64 	%rd238, %rd237, %rd23;
	ld.global.f64 	%fd666, [%rd238];
	add.s64 	%rd239, %rd237, %rd24;
	ld.global.f64 	%fd667, [%rd239];
	add.s64 	%rd240, %rd237, %rd25;
	ld.global.f64 	%fd668, [%rd240];
	add.s64 	%rd241, %rd237, %rd26;
	ld.global.f64 	%fd669, [%rd241];
	add.s64 	%rd242, %rd237, %rd27;
	ld.global.f64 	%fd670, [%rd242];
	mul.f64 	%fd671, %fd438, %fd665;
	mul.f64 	%fd672, %fd439, %fd666;
	sub.f64 	%fd673, %fd671, %fd672;
	mul.f64 	%fd674, %fd434, %fd667;
	sub.f64 	%fd675, %fd673, %fd674;
	mul.f64 	%fd676, %fd435, %fd668;
	sub.f64 	%fd677, %fd675, %fd676;
	mul.f64 	%fd678, %fd414, %fd669;
	add.f64 	%fd679, %fd677, %fd678;
	mul.f64 	%fd680, %fd679, 0d3FE0000000000000;
	mul.f64 	%fd681, %fd428, %fd667;
	fma.rn.f64 	%fd682, %fd442, %fd665, %fd681;
	mul.f64 	%fd683, %fd428, %fd668;
	fma.rn.f64 	%fd684, %fd445, %fd665, %fd683;
	mul.f64 	%fd685, %fd433, %fd666;
	fma.rn.f64 	%fd686, %fd446, %fd665, %fd685;
	add.f64 	%fd687, %fd686, %fd674;
	add.f64 	%fd688, %fd687, %fd676;
	sub.f64 	%fd689, %fd688, %fd678;
	mul.f64 	%fd690, %fd448, %fd666;
	fma.rn.f64 	%fd691, %fd447, %fd665, %fd690;
	sub.f64 	%fd692, %fd691, %fd674;
	sub.f64 	%fd693, %fd692, %fd676;
	add.f64 	%fd694, %fd693, %fd678;
	mul.f64 	%fd695, %fd694, 0d3FE0000000000000;
	sub.f64 	%fd696, %fd464, %fd495;
	sub.f64 	%fd697, %fd495, %fd526;
	sub.f64 	%fd698, %fd526, %fd557;
	sub.f64 	%fd699, %fd587, %fd618;
	sub.f64 	%fd700, %fd618, %fd649;
	sub.f64 	%fd701, %fd649, %fd680;
	mul.f64 	%fd702, %fd696, 0d402A000000000000;
	mul.f64 	%fd703, %fd495, 0d4008000000000000;
	sub.f64 	%fd704, %fd464, %fd703;
	mul.f64 	%fd705, %fd704, 0d4008000000000000;
	mul.f64 	%fd706, %fd704, %fd705;
	fma.rn.f64 	%fd707, %fd696, %fd702, %fd706;
	add.f64 	%fd708, %fd707, 0d3EB0C6F7A0B5ED8D;
	mul.f64 	%fd709, %fd697, 0d402A000000000000;
	add.f64 	%fd710, %fd495, %fd526;
	mul.f64 	%fd711, %fd710, 0d4008000000000000;
	mul.f64 	%fd712, %fd710, %fd711;
	fma.rn.f64 	%fd713, %fd697, %fd709, %fd712;
	add.f64 	%fd714, %fd713, 0d3EB0C6F7A0B5ED8D;
	mul.f64 	%fd715, %fd698, 0d402A000000000000;
	mul.f64 	%fd716, %fd526, 0d4008000000000000;
	sub.f64 	%fd717, %fd716, %fd557;
	mul.f64 	%fd718, %fd717, 0d4008000000000000;
	mul.f64 	%fd719, %fd717, %fd718;
	fma.rn.f64 	%fd720, %fd698, %fd715, %fd719;
	add.f64 	%fd721, %fd720, 0d3EB0C6F7A0B5ED8D;
	mul.f64 	%fd722, %fd699, 0d402A000000000000;
	mul.f64 	%fd723, %fd618, 0d4008000000000000;
	sub.f64 	%fd724, %fd587, %fd723;
	mul.f64 	%fd725, %fd724, 0d4008000000000000;
	mul.f64 	%fd726, %fd724, %fd725;
	fma.rn.f64 	%fd727, %fd699, %fd722, %fd726;
	add.f64 	%fd728, %fd727, 0d3EB0C6F7A0B5ED8D;
	mul.f64 	%fd729, %fd700, 0d402A000000000000;
	add.f64 	%fd730, %fd618, %fd649;
	mul.f64 	%fd731, %fd730, 0d4008000000000000;
	mul.f64 	%fd732, %fd730, %fd731;
	fma.rn.f64 	%fd733, %fd700, %fd729, %fd732;
	add.f64 	%fd734, %fd733, 0d3EB0C6F7A0B5ED8D;
	mul.f64 	%fd735, %fd701, 0d402A000000000000;
	mul.f64 	%fd736, %fd649, 0d4008000000000000;
	sub.f64 	%fd737, %fd736, %fd680;
	mul.f64 	%fd738, %fd737, 0d4008000000000000;
	mul.f64 	%fd739, %fd737, %fd738;
	fma.rn.f64 	%fd740, %fd701, %fd735, %fd739;
	add.f64 	%fd741, %fd740, 0d3EB0C6F7A0B5ED8D;
	sub.f64 	%fd742, %fd697, %fd696;
	div.rn.f64 	%fd743, %fd708, %fd714;
	mul.f64 	%fd744, %fd743, 0d4018000000000000;
	fma.rn.f64 	%fd745, %fd743, %fd744, 0d3FF0000000000000;
	div.rn.f64 	%fd746, %fd708, %fd721;
	mul.f64 	%fd747, %fd746, 0d4008000000000000;
	fma.rn.f64 	%fd748, %fd746, %fd747, %fd745;
	div.rn.f64 	%fd749, %fd742, %fd748;
	sub.f64 	%fd750, %fd698, %fd697;
	div.rn.f64 	%fd751, %fd721, %fd708;
	mul.f64 	%fd752, %fd751, %fd751;
	div.rn.f64 	%fd753, %fd752, 0d3FF8000000000000;
	add.f64 	%fd754, %fd753, 0d4000000000000000;
	div.rn.f64 	%fd755, %fd721, %fd714;
	mul.f64 	%fd756, %fd755, 0d4010000000000000;
	fma.rn.f64 	%fd757, %fd755, %fd756, %fd754;
	div.rn.f64 	%fd758, %fd750, %fd757;
	mul.f64 	%fd759, %fd750, 0d3FD0000000000000;
	sub.f64 	%fd760, %fd758, %fd759;
	sub.f64 	%fd761, %fd700, %fd699;
	div.rn.f64 	%fd762, %fd728, %fd734;
	mul.f64 	%fd763, %fd762, 0d4018000000000000;
	fma.rn.f64 	%fd764, %fd762, %fd763, 0d3FF0000000000000;
	div.rn.f64 	%fd765, %fd728, %fd741;
	mul.f64 	%fd766, %fd765, 0d4008000000000000;
	fma.rn.f64 	%fd767, %fd765, %fd766, %fd764;
	div.rn.f64 	%fd768, %fd761, %fd767;
	sub.f64 	%fd769, %fd701, %fd700;
	div.rn.f64 	%fd770, %fd741, %fd728;
	mul.f64 	%fd771, %fd770, %fd770;
	div.rn.f64 	%fd772, %fd771, 0d3FF8000000000000;
	add.f64 	%fd773, %fd772, 0d4000000000000000;
	div.rn.f64 	%fd774, %fd741, %fd734;
	mul.f64 	%fd775, %fd774, 0d4010000000000000;
	fma.rn.f64 	%fd776, %fd774, %fd775, %fd773;
	div.rn.f64 	%fd777, %fd769, %fd776;
	mul.f64 	%fd778, %fd769, 0d3FD0000000000000;
	sub.f64 	%fd779, %fd777, %fd778;
	add.f64 	%fd780, %fd749, %fd760;
	add.f64 	%fd781, %fd780, %fd768;
	add.f64 	%fd782, %fd781, %fd779;
	mul.f64 	%fd783, %fd431, %fd782;
	sub.f64 	%fd784, %fd466, %fd497;
	sub.f64 	%fd785, %fd497, %fd528;
	sub.f64 	%fd786, %fd528, %fd559;
	sub.f64 	%fd787, %fd589, %fd620;
	sub.f64 	%fd788, %fd620, %fd651;
	sub.f64 	%fd789, %fd651, %fd682;
	mul.f64 	%fd790, %fd784, 0d402A000000000000;
	mul.f64 	%fd791, %fd497, 0d4008000000000000;
	sub.f64 	%fd792, %fd466, %fd791;
	mul.f64 	%fd793, %fd792, 0d4008000000000000;
	mul.f64 	%fd794, %fd792, %fd793;
	fma.rn.f64 	%fd795, %fd784, %fd790, %fd794;
	add.f64 	%fd796, %fd795, 0d3EB0C6F7A0B5ED8D;
	mul.f64 	%fd797, %fd785, 0d402A000000000000;
	add.f64 	%fd798, %fd497, %fd528;
	mul.f64 	%fd799, %fd798, 0d4008000000000000;
	mul.f64 	%fd800, %fd798, %fd799;
	fma.rn.f64 	%fd801, %fd785, %fd797, %fd800;
	add.f64 	%fd802, %fd801, 0d3EB0C6F7A0B5ED8D;
	mul.f64 	%fd803, %fd786, 0d402A000000000000;
	mul.f64 	%fd804, %fd528, 0d4008000000000000;
	sub.f64 	%fd805, %fd804, %fd559;
	mul.f64 	%fd806, %fd805, 0d4008000000000000;
	mul.f64 	%fd807, %fd805, %fd806;
	fma.rn.f64 	%fd808, %fd786, %fd803, %fd807;
	add.f64 	%fd809, %fd808, 0d3EB0C6F7A0B5ED8D;
	mul.f64 	%fd810, %fd787, 0d402A000000000000;
	mul.f64 	%fd811, %fd620, 0d4008000000000000;
	sub.f64 	%fd812, %fd589, %fd811;
	mul.f64 	%fd813, %fd812, 0d4008000000000000;
	mul.f64 	%fd814, %fd812, %fd813;
	fma.rn.f64 	%fd815, %fd787, %fd810, %fd814;
	add.f64 	%fd816, %fd815, 0d3EB0C6F7A0B5ED8D;
	mul.f64 	%fd817, %fd788, 0d402A000000000000;
	add.f64 	%fd818, %fd620, %fd651;
	mul.f64 	%fd819, %fd818, 0d4008000000000000;
	mul.f64 	%fd820, %fd818, %fd819;
	fma.rn.f64 	%fd821, %fd788, %fd817, %fd820;
	add.f64 	%fd822, %fd821, 0d3EB0C6F7A0B5ED8D;
	mul.f64 	%fd823, %fd789, 0d402A000000000000;
	mul.f64 	%fd824, %fd651, 0d4008000000000000;
	sub.f64 	%fd825, %fd824, %fd682;
	mul.f64 	%fd826, %fd825, 0d4008000000000000;
	mul.f64 	%fd827, %fd825, %fd826;
	fma.rn.f64 	%fd828, %fd789, %fd823, %fd827;
	add.f64 	%fd829, %fd828, 0d3EB0C6F7A0B5ED8D;
	sub.f64 	%fd830, %fd785, %fd784;
	div.rn.f64 	%fd831, %fd796, %fd802;
	mul.f64 	%fd832, %fd831, 0d4018000000000000;
	fma.rn.f64 	%fd833, %fd831, %fd832, 0d3FF0000000000000;
	div.rn.f64 	%fd834, %fd796, %fd809;
	mul.f64 	%fd835, %fd834, 0d4008000000000000;
	fma.rn.f64 	%fd836, %fd834, %fd835, %fd833;
	div.rn.f64 	%fd837, %fd830, %fd836;
	sub.f64 	%fd838, %fd786, %fd785;
	div.rn.f64 	%fd839, %fd809, %fd796;
	mul.f64 	%fd840, %fd839, %fd839;
	div.rn.f64 	%fd841, %fd840, 0d3FF8000000000000;
	add.f64 	%fd842, %fd841, 0d4000000000000000;
	div.rn.f64 	%fd843, %fd809, %fd802;
	mul.f64 	%fd844, %fd843, 0d4010000000000000;
	fma.rn.f64 	%fd845, %fd843, %fd844, %fd842;
	div.rn.f64 	%fd846, %fd838, %fd845;
	mul.f64 	%fd847, %fd838, 0d3FD0000000000000;
	sub.f64 	%fd848, %fd846, %fd847;
	sub.f64 	%fd849, %fd788, %fd787;
	div.rn.f64 	%fd850, %fd816, %fd822;
	mul.f64 	%fd851, %fd850, 0d4018000000000000;
	fma.rn.f64 	%fd852, %fd850, %fd851, 0d3FF0000000000000;
	div.rn.f64 	%fd853, %fd816, %fd829;
	mul.f64 	%fd854, %fd853, 0d4008000000000000;
	fma.rn.f64 	%fd855, %fd853, %fd854, %fd852;
	div.rn.f64 	%fd856, %fd849, %fd855;
	sub.f64 	%fd857, %fd789, %fd788;
	div.rn.f64 	%fd858, %fd829, %fd816;
	mul.f64 	%fd859, %fd858, %fd858;
	div.rn.f64 	%fd860, %fd859, 0d3FF8000000000000;
	add.f64 	%fd861, %fd860, 0d4000000000000000;
	div.rn.f64 	%fd862, %fd829, %fd822;
	mul.f64 	%fd863, %fd862, 0d4010000000000000;
	fma.rn.f64 	%fd864, %fd862, %fd863, %fd861;
	div.rn.f64 	%fd865, %fd857, %fd864;
	mul.f64 	%fd866, %fd857, 0d3FD0000000000000;
	sub.f64 	%fd867, %fd865, %fd866;
	add.f64 	%fd868, %fd837, %fd848;
	add.f64 	%fd869, %fd868, %fd856;
	add.f64 	%fd870, %fd869, %fd867;
	mul.f64 	%fd871, %fd431, %fd870;
	sub.f64 	%fd872, %fd468, %fd499;
	sub.f64 	%fd873, %fd499, %fd530;
	sub.f64 	%fd874, %fd530, %fd561;
	sub.f64 	%fd875, %fd591, %fd622;
	sub.f64 	%fd876, %fd622, %fd653;
	sub.f64 	%fd877, %fd653, %fd684;
	mul.f64 	%fd878, %fd872, 0d402A000000000000;
	mul.f64 	%fd879, %fd499, 0d4008000000000000;
	sub.f64 	%fd880, %fd468, %fd879;
	mul.f64 	%fd881, %fd880, 0d4008000000000000;
	mul.f64 	%fd882, %fd880, %fd881;
	fma.rn.f64 	%fd883, %fd872, %fd878, %fd882;
	add.f64 	%fd884, %fd883, 0d3EB0C6F7A0B5ED8D;
	mul.f64 	%fd885, %fd873, 0d402A000000000000;
	add.f64 	%fd886, %fd499, %fd530;
	mul.f64 	%fd887, %fd886, 0d4008000000000000;
	mul.f64 	%fd888, %fd886, %fd887;
	fma.rn.f64 	%fd889, %fd873, %fd885, %fd888;
	add.f64 	%fd890, %fd889, 0d3EB0C6F7A0B5ED8D;
	mul.f64 	%fd891, %fd874, 0d402A000000000000;
	mul.f64 	%fd892, %fd530, 0d4008000000000000;
	sub.f64 	%fd893, %fd892, %fd561;
	mul.f64 	%fd894, %fd893, 0d4008000000000000;
	mul.f64 	%fd895, %fd893, %fd894;
	fma.rn.f64 	%fd896, %fd874, %fd891, %fd895;
	add.f64 	%fd897, %fd896, 0d3EB0C6F7A0B5ED8D;
	mul.f64 	%fd898, %fd875, 0d402A000000000000;
	mul.f64 	%fd899, %fd622, 0d4008000000000000;
	sub.f64 	%fd900, %fd591, %fd899;
	mul.f64 	%fd901, %fd900, 0d4008000000000000;
	mul.f64 	%fd902, %fd900, %fd901;
	fma.rn.f64 	%fd903, %fd875, %fd898, %fd902;
	add.f64 	%fd904, %fd903, 0d3EB0C6F7A0B5ED8D;
	mul.f64 	%fd905, %fd876, 0d402A000000000000;
	add.f64 	%fd906, %fd622, %fd653;
	mul.f64 	%fd907, %fd906, 0d4008000000000000;
	mul.f64 	%fd908, %fd906, %fd907;
	fma.rn.f64 	%fd909, %fd876, %fd905, %fd908;
	add.f64 	%fd910, %fd909, 0d3EB0C6F7A0B5ED8D;
	mul.f64 	%fd911, %fd877, 0d402A000000000000;
	mul.f64 	%fd912, %fd653, 0d4008000000000000;
	sub.f64 	%fd913, %fd912, %fd684;
	mul.f64 	%fd914, %fd913, 0d4008000000000000;
	mul.f64 	%fd915, %fd913, %fd914;
	fma.rn.f64 	%fd916, %fd877, %fd911, %fd915;
	add.f64 	%fd917, %fd916, 0d3EB0C6F7A0B5ED8D;
	sub.f64 	%fd918, %fd873, %fd872;
	div.rn.f64 	%fd919, %fd884, %fd890;
	mul.f64 	%fd920, %fd919, 0d4018000000000000;
	fma.rn.f64 	%fd921, %fd919, %fd920, 0d3FF0000000000000;
	div.rn.f64 	%fd922, %fd884, %fd897;
	mul.f64 	%fd923, %fd922, 0d4008000000000000;
	fma.rn.f64 	%fd924, %fd922, %fd923, %fd921;
	div.rn.f64 	%fd925, %fd918, %fd924;
	sub.f64 	%fd926, %fd874, %fd873;
	div.rn.f64 	%fd927, %fd897, %fd884;
	mul.f64 	%fd928, %fd927, %fd927;
	div.rn.f64 	%fd929, %fd928, 0d3FF8000000000000;
	add.f64 	%fd930, %fd929, 0d4000000000000000;
	div.rn.f64 	%fd931, %fd897, %fd890;
	mul.f64 	%fd932, %fd931, 0d4010000000000000;
	fma.rn.f64 	%fd933, %fd931, %fd932, %fd930;
	div.rn.f64 	%fd934, %fd926, %fd933;
	mul.f64 	%fd935, %fd926, 0d3FD0000000000000;
	sub.f64 	%fd936, %fd934, %fd935;
	sub.f64 	%fd937, %fd876, %fd875;
	div.rn.f64 	%fd938, %fd904, %fd910;
	mul.f64 	%fd939, %fd938, 0d4018000000000000;
	fma.rn.f64 	%fd940, %fd938, %fd939, 0d3FF0000000000000;
	div.rn.f64 	%fd941, %fd904, %fd917;
	mul.f64 	%fd942, %fd941, 0d4008000000000000;
	fma.rn.f64 	%fd943, %fd941, %fd942, %fd940;
	div.rn.f64 	%fd944, %fd937, %fd943;
	sub.f64 	%fd945, %fd877, %fd876;
	div.rn.f64 	%fd946, %fd917, %fd904;
	mul.f64 	%fd947, %fd946, %fd946;
	div.rn.f64 	%fd948, %fd947, 0d3FF8000000000000;
	add.f64 	%fd949, %fd948, 0d4000000000000000;
	div.rn.f64 	%fd950, %fd917, %fd910;
	mul.f64 	%fd951, %fd950, 0d4010000000000000;
	fma.rn.f64 	%fd952, %fd950, %fd951, %fd949;
	div.rn.f64 	%fd953, %fd945, %fd952;
	mul.f64 	%fd954, %fd945, 0d3FD0000000000000;
	sub.f64 	%fd955, %fd953, %fd954;
	add.f64 	%fd956, %fd925, %fd936;
	add.f64 	%fd957, %fd956, %fd944;
	add.f64 	%fd958, %fd957, %fd955;
	mul.f64 	%fd959, %fd431, %fd958;
	sub.f64 	%fd960, %fd473, %fd504;
	sub.f64 	%fd961, %fd504, %fd535;
	sub.f64 	%fd962, %fd535, %fd566;
	sub.f64 	%fd963, %fd596, %fd627;
	sub.f64 	%fd964, %fd627, %fd658;
	sub.f64 	%fd965, %fd658, %fd689;
	mul.f64 	%fd966, %fd960, 0d402A000000000000;
	mul.f64 	%fd967, %fd504, 0d4008000000000000;
	sub.f64 	%fd968, %fd473, %fd967;
	mul.f64 	%fd969, %fd968, 0d4008000000000000;
	mul.f64 	%fd970, %fd968, %fd969;
	fma.rn.f64 	%fd971, %fd960, %fd966, %fd970;
	add.f64 	%fd972, %fd971, 0d3EB0C6F7A0B5ED8D;
	mul.f64 	%fd973, %fd961, 0d402A000000000000;
	add.f64 	%fd974, %fd504, %fd535;
	mul.f64 	%fd975, %fd974, 0d4008000000000000;
	mul.f64 	%fd976, %fd974, %fd975;
	fma.rn.f64 	%fd977, %fd961, %fd973, %fd976;
	add.f64 	%fd978, %fd977, 0d3EB0C6F7A0B5ED8D;
	mul.f64 	%fd979, %fd962, 0d402A000000000000;
	mul.f64 	%fd980, %fd535, 0d4008000000000000;
	sub.f64 	%fd981, %fd980, %fd566;
	mul.f64 	%fd982, %fd981, 0d4008000000000000;
	mul.f64 	%fd983, %fd981, %fd982;
	fma.rn.f64 	%fd984, %fd962, %fd979, %fd983;
	add.f64 	%fd985, %fd984, 0d3EB0C6F7A0B5ED8D;
	mul.f64 	%fd986, %fd963, 0d402A000000000000;
	mul.f64 	%fd987, %fd627, 0d4008000000000000;
	sub.f64 	%fd988, %fd596, %fd987;
	mul.f64 	%fd989, %fd988, 0d4008000000000000;
	mul.f64 	%fd990, %fd988, %fd989;
	fma.rn.f64 	%fd991, %fd963, %fd986, %fd990;
	add.f64 	%fd992, %fd991, 0d3EB0C6F7A0B5ED8D;
	mul.f64 	%fd993, %fd964, 0d402A000000000000;
	add.f64 	%fd994, %fd627, %fd658;
	mul.f64 	%fd995, %fd994, 0d4008000000000000;
	mul.f64 	%fd996, %fd994, %fd995;
	fma.rn.f64 	%fd997, %fd964, %fd993, %fd996;
	add.f64 	%fd998, %fd997, 0d3EB0C6F7A0B5ED8D;
	mul.f64 	%fd999, %fd965, 0d402A000000000000;
	mul.f64 	%fd1000, %fd658, 0d4008000000000000;
	sub.f64 	%fd1001, %fd1000, %fd689;
	mul.f64 	%fd1002, %fd1001, 0d4008000000000000;
	mul.f64 	%fd1003, %fd1001, %fd1002;
	fma.rn.f64 	%fd1004, %fd965, %fd999, %fd1003;
	add.f64 	%fd1005, %fd1004, 0d3EB0C6F7A0B5ED8D;
	sub.f64 	%fd1006, %fd961, %fd960;
	div.rn.f64 	%fd1007, %fd972, %fd978;
	mul.f64 	%fd1008, %fd1007, 0d4018000000000000;
	fma.rn.f64 	%fd1009, %fd1007, %fd1008, 0d3FF0000000000000;
	div.rn.f64 	%fd1010, %fd972, %fd985;
	mul.f64 	%fd1011, %fd1010, 0d4008000000000000;
	fma.rn.f64 	%fd1012, %fd1010, %fd1011, %fd1009;
	div.rn.f64 	%fd1013, %fd1006, %fd1012;
	sub.f64 	%fd1014, %fd962, %fd961;
	div.rn.f64 	%fd1015, %fd985, %fd972;
	mul.f64 	%fd1016, %fd1015, %fd1015;
	div.rn.f64 	%fd1017, %fd1016, 0d3FF8000000000000;
	add.f64 	%fd1018, %fd1017, 0d4000000000000000;
	div.rn.f64 	%fd1019, %fd985, %fd978;
	mul.f64 	%fd1020, %fd1019, 0d4010000000000000;
	fma.rn.f64 	%fd1021, %fd1019, %fd1020, %fd1018;
	div.rn.f64 	%fd1022, %fd1014, %fd1021;
	mul.f64 	%fd1023, %fd1014, 0d3FD0000000000000;
	sub.f64 	%fd1024, %fd1022, %fd1023;
	sub.f64 	%fd1025, %fd964, %fd963;
	div.rn.f64 	%fd1026, %fd992, %fd998;
	mul.f64 	%fd1027, %fd1026, 0d4018000000000000;
	fma.rn.f64 	%fd1028, %fd1026, %fd1027, 0d3FF0000000000000;
	div.rn.f64 	%fd1029, %fd992, %fd1005;
	mul.f64 	%fd1030, %fd1029, 0d4008000000000000;
	fma.rn.f64 	%fd1031, %fd1029, %fd1030, %fd1028;
	div.rn.f64 	%fd1032, %fd1025, %fd1031;
	sub.f64 	%fd1033, %fd965, %fd964;
	div.rn.f64 	%fd1034, %fd1005, %fd992;
	mul.f64 	%fd1035, %fd1034, %fd1034;
	div.rn.f64 	%fd1036, %fd1035, 0d3FF8000000000000;
	add.f64 	%fd1037, %fd1036, 0d4000000000000000;
	div.rn.f64 	%fd1038, %fd1005, %fd998;
	mul.f64 	%fd1039, %fd1038, 0d4010000000000000;
	fma.rn.f64 	%fd1040, %fd1038, %fd1039, %fd1037;
	div.rn.f64 	%fd1041, %fd1033, %fd1040;
	mul.f64 	%fd1042, %fd1033, 0d3FD0000000000000;
	sub.f64 	%fd1043, %fd1041, %fd1042;
	add.f64 	%fd1044, %fd1013, %fd1024;
	add.f64 	%fd1045, %fd1044, %fd1032;
	add.f64 	%fd1046, %fd1045, %fd1043;
	mul.f64 	%fd1047, %fd431, %fd1046;
	sub.f64 	%fd1048, %fd479, %fd510;
	sub.f64 	%fd1049, %fd510, %fd541;
	sub.f64 	%fd1050, %fd541, %fd572;
	sub.f64 	%fd1051, %fd602, %fd633;
	sub.f64 	%fd1052, %fd633, %fd664;
	sub.f64 	%fd1053, %fd664, %fd695;
	mul.f64 	%fd1054, %fd1048, 0d402A000000000000;
	mul.f64 	%fd1055, %fd510, 0d4008000000000000;
	sub.f64 	%fd1056, %fd479, %fd1055;
	mul.f64 	%fd1057, %fd1056, 0d4008000000000000;
	mul.f64 	%fd1058, %fd1056, %fd1057;
	fma.rn.f64 	%fd1059, %fd1048, %fd1054, %fd1058;
	add.f64 	%fd1060, %fd1059, 0d3EB0C6F7A0B5ED8D;
	mul.f64 	%fd1061, %fd1049, 0d402A000000000000;
	add.f64 	%fd1062, %fd510, %fd541;
	mul.f64 	%fd1063, %fd1062, 0d4008000000000000;
	mul.f64 	%fd1064, %fd1062, %fd1063;
	fma.rn.f64 	%fd1065, %fd1049, %fd1061, %fd1064;
	add.f64 	%fd1066, %fd1065, 0d3EB0C6F7A0B5ED8D;
	mul.f64 	%fd1067, %fd1050, 0d402A000000000000;
	mul.f64 	%fd1068, %fd541, 0d4008000000000000;
	sub.f64 	%fd1069, %fd1068, %fd572;
	mul.f64 	%fd1070, %fd1069, 0d4008000000000000;
	mul.f64 	%fd1071, %fd1069, %fd1070;
	fma.rn.f64 	%fd1072, %fd1050, %fd1067, %fd1071;
	add.f64 	%fd1073, %fd1072, 0d3EB0C6F7A0B5ED8D;
	mul.f64 	%fd1074, %fd1051, 0d402A000000000000;
	mul.f64 	%fd1075, %fd633, 0d4008000000000000;
	sub.f64 	%fd1076, %fd602, %fd1075;
	mul.f64 	%fd1077, %fd1076, 0d4008000000000000;
	mul.f64 	%fd1078, %fd1076, %fd1077;
	fma.rn.f64 	%fd1079, %fd1051, %fd1074, %fd1078;
	add.f64 	%fd1080, %fd1079, 0d3EB0C6F7A0B5ED8D;
	mul.f64 	%fd1081, %fd1052, 0d402A000000000000;
	add.f64 	%fd1082, %fd633, %fd664;
	mul.f64 	%fd1083, %fd1082, 0d4008000000000000;
	mul.f64 	%fd1084, %fd1082, %fd1083;
	fma.rn.f64 	%fd1085, %fd1052, %fd1081, %fd1084;
	add.f64 	%fd1086, %fd1085, 0d3EB0C6F7A0B5ED8D;
	mul.f64 	%fd1087, %fd1053, 0d402A000000000000;
	mul.f64 	%fd1088, %fd664, 0d4008000000000000;
	sub.f64 	%fd1089, %fd1088, %fd695;
	mul.f64 	%fd1090, %fd1089, 0d4008000000000000;
	mul.f64 	%fd1091, %fd1089, %fd1090;
	fma.rn.f64 	%fd1092, %fd1053, %fd1087, %fd1091;
	add.f64 	%fd1093, %fd1092, 0d3EB0C6F7A0B5ED8D;
	sub.f64 	%fd1094, %fd1049, %fd1048;
	div.rn.f64 	%fd1095, %fd1060, %fd1066;
	mul.f64 	%fd1096, %fd1095, 0d4018000000000000;
	fma.rn.f64 	%fd1097, %fd1095, %fd1096, 0d3FF0000000000000;
	div.rn.f64 	%fd1098, %fd1060, %fd1073;
	mul.f64 	%fd1099, %fd1098, 0d4008000000000000;
	fma.rn.f64 	%fd1100, %fd1098, %fd1099, %fd1097;
	div.rn.f64 	%fd1101, %fd1094, %fd1100;
	sub.f64 	%fd1102, %fd1050, %fd1049;
	div.rn.f64 	%fd1103, %fd1073, %fd1060;
	mul.f64 	%fd1104, %fd1103, %fd1103;
	div.rn.f64 	%fd1105, %fd1104, 0d3FF8000000000000;
	add.f64 	%fd1106, %fd1105, 0d4000000000000000;
	div.rn.f64 	%fd1107, %fd1073, %fd1066;
	mul.f64 	%fd1108, %fd1107, 0d4010000000000000;
	fma.rn.f64 	%fd1109, %fd1107, %fd1108, %fd1106;
	div.rn.f64 	%fd1110, %fd1102, %fd1109;
	mul.f64 	%fd1111, %fd1102, 0d3FD0000000000000;
	sub.f64 	%fd1112, %fd1110, %fd1111;
	sub.f64 	%fd1113, %fd1052, %fd1051;
	div.rn.f64 	%fd1114, %fd1080, %fd1086;
	mul.f64 	%fd1115, %fd1114, 0d4018000000000000;
	fma.rn.f64 	%fd1116, %fd1114, %fd1115, 0d3FF0000000000000;
	div.rn.f64 	%fd1117, %fd1080, %fd1093;
	mul.f64 	%fd1118, %fd1117, 0d4008000000000000;
	fma.rn.f64 	%fd1119, %fd1117, %fd1118, %fd1116;
	div.rn.f64 	%fd1120, %fd1113, %fd1119;
	sub.f64 	%fd1121, %fd1053, %fd1052;
	div.rn.f64 	%fd1122, %fd1093, %fd1080;
	mul.f64 	%fd1123, %fd1122, %fd1122;
	div.rn.f64 	%fd1124, %fd1123, 0d3FF8000000000000;
	add.f64 	%fd1125, %fd1124, 0d4000000000000000;
	div.rn.f64 	%fd1126, %fd1093, %fd1086;
	mul.f64 	%fd1127, %fd1126, 0d4010000000000000;
	fma.rn.f64 	%fd1128, %fd1126, %fd1127, %fd1125;
	div.rn.f64 	%fd1129, %fd1121, %fd1128;
	mul.f64 	%fd1130, %fd1121, 0d3FD0000000000000;
	sub.f64 	%fd1131, %fd1129, %fd1130;
	add.f64 	%fd1132, %fd1101, %fd1112;
	add.f64 	%fd1133, %fd1132, %fd1120;
	add.f64 	%fd1134, %fd1133, %fd1131;
	mul.f64 	%fd1135, %fd431, %fd1134;
	sub.f64 	%fd1136, %fd454, %fd485;
	sub.f64 	%fd1137, %fd485, %fd516;
	sub.f64 	%fd1138, %fd516, %fd547;
	sub.f64 	%fd1139, %fd2, %fd608;
	sub.f64 	%fd1140, %fd608, %fd639;
	sub.f64 	%fd1141, %fd639, %fd670;
	mul.f64 	%fd1142, %fd1136, 0d402A000000000000;
	mul.f64 	%fd1143, %fd485, 0d4008000000000000;
	sub.f64 	%fd1144, %fd454, %fd1143;
	mul.f64 	%fd1145, %fd1144, 0d4008000000000000;
	mul.f64 	%fd1146, %fd1144, %fd1145;
	fma.rn.f64 	%fd1147, %fd1136, %fd1142, %fd1146;
	add.f64 	%fd1148, %fd1147, 0d3EB0C6F7A0B5ED8D;
	mul.f64 	%fd1149, %fd1137, 0d402A000000000000;
	add.f64 	%fd1150, %fd485, %fd516;
	mul.f64 	%fd1151, %fd1150, 0d4008000000000000;
	mul.f64 	%fd1152, %fd1150, %fd1151;
	fma.rn.f64 	%fd1153, %fd1137, %fd1149, %fd1152;
	add.f64 	%fd1154, %fd1153, 0d3EB0C6F7A0B5ED8D;
	mul.f64 	%fd1155, %fd1138, 0d402A000000000000;
	mul.f64 	%fd1156, %fd516, 0d4008000000000000;
	sub.f64 	%fd1157, %fd1156, %fd547;
	mul.f64 	%fd1158, %fd1157, 0d4008000000000000;
	mul.f64 	%fd1159, %fd1157, %fd1158;
	fma.rn.f64 	%fd1160, %fd1138, %fd1155, %fd1159;
	add.f64 	%fd1161, %fd1160, 0d3EB0C6F7A0B5ED8D;
	mul.f64 	%fd1162, %fd1139, 0d402A000000000000;
	mul.f64 	%fd1163, %fd608, 0d4008000000000000;
	sub.f64 	%fd1164, %fd2, %fd1163;
	mul.f64 	%fd1165, %fd1164, 0d4008000000000000;
	mul.f64 	%fd1166, %fd1164, %fd1165;
	fma.rn.f64 	%fd1167, %fd1139, %fd1162, %fd1166;
	add.f64 	%fd1168, %fd1167, 0d3EB0C6F7A0B5ED8D;
	mul.f64 	%fd1169, %fd1140, 0d402A000000000000;
	add.f64 	%fd1170, %fd608, %fd639;
	mul.f64 	%fd1171, %fd1170, 0d4008000000000000;
	mul.f64 	%fd1172, %fd1170, %fd1171;
	fma.rn.f64 	%fd1173, %fd1140, %fd1169, %fd1172;
	add.f64 	%fd1174, %fd1173, 0d3EB0C6F7A0B5ED8D;
	mul.f64 	%fd1175, %fd1141, 0d402A000000000000;
	mul.f64 	%fd1176, %fd639, 0d4008000000000000;
	sub.f64 	%fd1177, %fd1176, %fd670;
	mul.f64 	%fd1178, %fd1177, 0d4008000000000000;
	mul.f64 	%fd1179, %fd1177, %fd1178;
	fma.rn.f64 	%fd1180, %fd1141, %fd1175, %fd1179;
	add.f64 	%fd1181, %fd1180, 0d3EB0C6F7A0B5ED8D;
	sub.f64 	%fd1182, %fd1137, %fd1136;
	div.rn.f64 	%fd1183, %fd1148, %fd1154;
	mul.f64 	%fd1184, %fd1183, 0d4032000000000000;
	fma.rn.f64 	%fd1185, %fd1183, %fd1184, 0d4008000000000000;
	div.rn.f64 	%fd1186, %fd1148, %fd1161;
	mul.f64 	%fd1187, %fd1186, 0d4022000000000000;
	fma.rn.f64 	%fd1188, %fd1186, %fd1187, %fd1185;
	div.rn.f64 	%fd1189, %fd1182, %fd1188;
	sub.f64 	%fd1190, %fd1138, %fd1137;
	div.rn.f64 	%fd1191, %fd1161, %fd1148;
	mul.f64 	%fd1192, %fd1191, %fd1191;
	fma.rn.f64 	%fd1193, %fd1192, 0d4000000000000000, 0d4018000000000000;
	div.rn.f64 	%fd1194, %fd1161, %fd1154;
	mul.f64 	%fd1195, %fd1194, 0d4028000000000000;
	fma.rn.f64 	%fd1196, %fd1194, %fd1195, %fd1193;
	div.rn.f64 	%fd1197, %fd1190, %fd1196;
	mul.f64 	%fd1198, %fd1190, 0d3FD0000000000000;
	div.rn.f64 	%fd1199, %fd1198, 0d4008000000000000;
	sub.f64 	%fd1200, %fd1197, %fd1199;
	sub.f64 	%fd1201, %fd1140, %fd1139;
	div.rn.f64 	%fd1202, %fd1168, %fd1174;
	mul.f64 	%fd1203, %fd1202, 0d4032000000000000;
	fma.rn.f64 	%fd1204, %fd1202, %fd1203, 0d4008000000000000;
	div.rn.f64 	%fd1205, %fd1168, %fd1181;
	mul.f64 	%fd1206, %fd1205, 0d4022000000000000;
	fma.rn.f64 	%fd1207, %fd1205, %fd1206, %fd1204;
	div.rn.f64 	%fd1208, %fd1201, %fd1207;
	sub.f64 	%fd1209, %fd1141, %fd1140;
	div.rn.f64 	%fd1210, %fd1181, %fd1168;
	mul.f64 	%fd1211, %fd1210, %fd1210;
	fma.rn.f64 	%fd1212, %fd1211, 0d4000000000000000, 0d4018000000000000;
	div.rn.f64 	%fd1213, %fd1181, %fd1174;
	mul.f64 	%fd1214, %fd1213, 0d4028000000000000;
	fma.rn.f64 	%fd1215, %fd1213, %fd1214, %fd1212;
	div.rn.f64 	%fd1216, %fd1209, %fd1215;
	mul.f64 	%fd1217, %fd1209, 0d3FD0000000000000;
	div.rn.f64 	%fd1218, %fd1217, 0d4008000000000000;
	sub.f64 	%fd1219, %fd1216, %fd1218;
	add.f64 	%fd1220, %fd1189, %fd1200;
	add.f64 	%fd1221, %fd1220, %fd1208;
	add.f64 	%fd1222, %fd1221, %fd1219;
	add.f64 	%fd1223, %fd1047, %fd783;
	add.f64 	%fd1224, %fd1135, %fd1223;
	add.s64 	%rd243, %rd1, %rd222;
	ld.global.f64 	%fd1225, [%rd243];
	add.s64 	%rd244, %rd243, %rd197;
	ld.global.f64 	%fd1226, [%rd244];
	add.s64 	%rd245, %rd244, %rd197;
	ld.global.f64 	%fd1227, [%rd245];
	add.f64 	%fd1228, %fd1226, %fd1227;
	mul.f64 	%fd1229, %fd1228, 0d401C000000000000;
	sub.f64 	%fd1230, %fd1229, %fd1225;
	mul.wide.s32 	%rd246, %r348, 8;
	add.s64 	%rd247, %rd1, %rd246;
	ld.global.f64 	%fd1231, [%rd247];
	sub.f64 	%fd1232, %fd1230, %fd1231;
	div.rn.f64 	%fd1233, %fd1232, 0d4028000000000000;
	add.f64 	%fd1234, %fd1233, %fd1224;
	add.s64 	%rd248, %rd22, %rd189;
	cvta.to.global.u64 	%rd249, %rd287;
	shl.b64 	%rd250, %rd248, 3;
	add.s64 	%rd251, %rd249, %rd250;
	st.global.f64 	[%rd251], %fd1234;
	add.s32 	%r319, %r329, 10;
	mul.lo.s32 	%r320, %r319, %r335;
	mul.lo.s32 	%r321, %r320, %r337;
	mul.wide.s32 	%rd252, %r321, 8;
	add.s64 	%rd253, %rd243, %rd252;
	ld.global.f64 	%fd1235, [%rd253];
	add.s64 	%rd254, %rd244, %rd252;
	ld.global.f64 	%fd1236, [%rd254];
	add.s64 	%rd255, %rd245, %rd252;
	ld.global.f64 	%fd1237, [%rd255];
	add.f64 	%fd1238, %fd1236, %fd1237;
	mul.f64 	%fd1239, %fd1238, 0d401C000000000000;
	sub.f64 	%fd1240, %fd1239, %fd1235;
	add.s64 	%rd256, %rd247, %rd252;
	ld.global.f64 	%fd1241, [%rd256];
	sub.f64 	%fd1242, %fd1240, %fd1241;
	div.rn.f64 	%fd1243, %fd1242, 0d4028000000000000;
	mul.f64 	%fd1244, %fd433, %fd1224;
	div.rn.f64 	%fd1245, %fd1244, %fd414;
	add.f64 	%fd1246, %fd1243, %fd1245;
	sub.f64 	%fd1247, %fd783, %fd1135;
	mul.f64 	%fd1248, %fd429, %fd1247;
	sub.f64 	%fd1249, %fd1246, %fd1248;
	mul.wide.s32 	%rd257, %r5, 8;
	add.s64 	%rd258, %rd251, %rd257;
	st.global.f64 	[%rd258], %fd1249;
	shl.b32 	%r322, %r321, 1;
	mul.wide.s32 	%rd259, %r322, 8;
	add.s64 	%rd260, %rd243, %rd259;
	ld.global.f64 	%fd1250, [%rd260];
	add.s64 	%rd261, %rd244, %rd259;
	ld.global.f64 	%fd1251, [%rd261];
	add.s64 	%rd262, %rd245, %rd259;
	ld.global.f64 	%fd1252, [%rd262];
	add.f64 	%fd1253, %fd1251, %fd1252;
	mul.f64 	%fd1254, %fd1253, 0d401C000000000000;
	sub.f64 	%fd1255, %fd1254, %fd1250;
	add.s64 	%rd263, %rd247, %rd259;
	ld.global.f64 	%fd1256, [%rd263];
	sub.f64 	%fd1257, %fd1255, %fd1256;
	div.rn.f64 	%fd1258, %fd1257, 0d4028000000000000;
	mul.f64 	%fd1259, %fd434, %fd1224;
	div.rn.f64 	%fd1260, %fd1259, %fd414;
	add.f64 	%fd1261, %fd1258, %fd1260;
	add.f64 	%fd1262, %fd871, %fd1261;
	mul.wide.s32 	%rd264, %r318, 8;
	add.s64 	%rd265, %rd251, %rd264;
	st.global.f64 	[%rd265], %fd1262;
	mul.lo.s32 	%r323, %r321, 3;
	mul.wide.s32 	%rd266, %r323, 8;
	add.s64 	%rd267, %rd243, %rd266;
	ld.global.f64 	%fd1263, [%rd267];
	add.s64 	%rd268, %rd244, %rd266;
	ld.global.f64 	%fd1264, [%rd268];
	add.s64 	%rd269, %rd245, %rd266;
	ld.global.f64 	%fd1265, [%rd269];
	add.f64 	%fd1266, %fd1264, %fd1265;
	mul.f64 	%fd1267, %fd1266, 0d401C000000000000;
	sub.f64 	%fd1268, %fd1267, %fd1263;
	add.s64 	%rd270, %rd247, %rd266;
	ld.global.f64 	%fd1269, [%rd270];
	sub.f64 	%fd1270, %fd1268, %fd1269;
	div.rn.f64 	%fd1271, %fd1270, 0d4028000000000000;
	mul.f64 	%fd1272, %fd435, %fd1224;
	div.rn.f64 	%fd1273, %fd1272, %fd414;
	add.f64 	%fd1274, %fd1273, %fd1271;
	add.f64 	%fd1275, %fd959, %fd1274;
	mul.wide.s32 	%rd271, %r317, 8;
	add.s64 	%rd272, %rd251, %rd271;
	st.global.f64 	[%rd272], %fd1275;
	shl.b32 	%r324, %r321, 2;
	mul.wide.s32 	%rd273, %r324, 8;
	add.s64 	%rd274, %rd243, %rd273;
	ld.global.f64 	%fd1276, [%rd274];
	add.s64 	%rd275, %rd244, %rd273;
	ld.global.f64 	%fd1277, [%rd275];
	add.s64 	%rd276, %rd245, %rd273;
	ld.global.f64 	%fd1278, [%rd276];
	add.f64 	%fd1279, %fd1277, %fd1278;
	mul.f64 	%fd1280, %fd1279, 0d401C000000000000;
	sub.f64 	%fd1281, %fd1280, %fd1276;
	add.s64 	%rd277, %rd247, %rd273;
	ld.global.f64 	%fd1282, [%rd277];
	sub.f64 	%fd1283, %fd1281, %fd1282;
	div.rn.f64 	%fd1284, %fd1283, 0d4028000000000000;
	fma.rn.f64 	%fd1285, %fd436, %fd783, %fd1284;
	div.rn.f64 	%fd1286, %fd434, %fd414;
	fma.rn.f64 	%fd1287, %fd1286, %fd871, %fd1285;
	div.rn.f64 	%fd1288, %fd435, %fd414;
	fma.rn.f64 	%fd1289, %fd1288, %fd959, %fd1287;
	fma.rn.f64 	%fd1290, %fd413, %fd1047, %fd1289;
	fma.rn.f64 	%fd1291, %fd437, %fd1135, %fd1290;
	mul.wide.s32 	%rd278, %r316, 8;
	add.s64 	%rd279, %rd251, %rd278;
	st.global.f64 	[%rd279], %fd1291;
	mul.lo.s32 	%r325, %r321, 5;
	mul.wide.s32 	%rd280, %r325, 8;
	add.s64 	%rd281, %rd243, %rd280;
	ld.global.f64 	%fd1292, [%rd281];
	add.s64 	%rd282, %rd244, %rd280;
	ld.global.f64 	%fd1293, [%rd282];
	add.s64 	%rd283, %rd245, %rd280;
	ld.global.f64 	%fd1294, [%rd283];
	add.f64 	%fd1295, %fd1293, %fd1294;
	mul.f64 	%fd1296, %fd1295, 0d401C000000000000;
	sub.f64 	%fd1297, %fd1296, %fd1292;
	add.s64 	%rd284, %rd247, %rd280;
	ld.global.f64 	%fd1298, [%rd284];
	sub.f64 	%fd1299, %fd1297, %fd1298;
	div.rn.f64 	%fd1300, %fd1299, 0d4028000000000000;
	add.f64 	%fd1301, %fd1222, %fd1300;
	mul.wide.s32 	%rd285, %r315, 8;
	add.s64 	%rd286, %rd251, %rd285;
	st.global.f64 	[%rd286], %fd1301;
	add.s32 	%r353, %r353, %r335;
	add.s32 	%r352, %r352, %r335;
	add.s32 	%r351, %r351, %r335;
	add.s32 	%r350, %r350, %r335;
	add.s32 	%r349, %r349, %r335;
	add.s32 	%r348, %r348, %r335;
	add.s32 	%r347, %r347, %r335;
	add.s32 	%r346, %r346, %r335;
	add.s32 	%r345, %r38, 1;
	add.s32 	%r326, %r38, 10;
	setp.ne.s32 	%p26, %r326, %r24;
	@%p26 bra 	$L__BB3_5;
$L__BB3_18:
	ret;

}
	// .globl	_Z6gy_gpuPdiiiidS_S_S_S_S_S_S_S_S_S_yyyyyy
.visible .entry _Z6gy_gpuPdiiiidS_S_S_S_S_S_S_S_S_S_yyyyyy(
	.param .u64 .ptr .align 1 _Z6gy_gpuPdiiiidS_S_S_S_S_S_S_S_S_S_yyyyyy_param_0,
	.param .u32 _Z6gy_gpuPdiiiidS_S_S_S_S_S_S_S_S_S_yyyyyy_param_1,
	.param .u32 _Z6gy_gpuPdiiiidS_S_S_S_S_S_S_S_S_S_yyyyyy_param_2,
	.param .u32 _Z6gy_gpuPdiiiidS_S_S_S_S_S_S_S_S_S_yyyyyy_param_3,
	.param .u32 _Z6gy_gpuPdiiiidS_S_S_S_S_S_S_S_S_S_yyyyyy_param_4,
	.param .f64 _Z6gy_gpuPdiiiidS_S_S_S_S_S_S_S_S_S_yyyyyy_param_5,
	.param .u64 .ptr .align 1 _Z6gy_gpuPdiiiidS_S_S_S_S_S_S_S_S_S_yyyyyy_param_6,
	.param .u64 .ptr .align 1 _Z6gy_gpuPdiiiidS_S_S_S_S_S_S_S_S_S_yyyyyy_param_7,
	.param .u64 .ptr .align 1 _Z6gy_gpuPdiiiidS_S_S_S_S_S_S_S_S_S_yyyyyy_param_8,
	.param .u64 .ptr .align 1 _Z6gy_gpuPdiiiidS_S_S_S_S_S_S_S_S_S_yyyyyy_param_9,
	.param .u64 .ptr .align 1 _Z6gy_gpuPdiiiidS_S_S_S_S_S_S_S_S_S_yyyyyy_param_10,
	.param .u64 .ptr .align 1 _Z6gy_gpuPdiiiidS_S_S_S_S_S_S_S_S_S_yyyyyy_param_11,
	.param .u64 .ptr .align 1 _Z6gy_gpuPdiiiidS_S_S_S_S_S_S_S_S_S_yyyyyy_param_12,
	.param .u64 .ptr .align 1 _Z6gy_gpuPdiiiidS_S_S_S_S_S_S_S_S_S_yyyyyy_param_13,
	.param .u64 .ptr .align 1 _Z6gy_gpuPdiiiidS_S_S_S_S_S_S_S_S_S_yyyyyy_param_14,
	.param .u64 .ptr .align 1 _Z6gy_gpuPdiiiidS_S_S_S_S_S_S_S_S_S_yyyyyy_param_15,
	.param .u64 _Z6gy_gpuPdiiiidS_S_S_S_S_S_S_S_S_S_yyyyyy_param_16,
	.param .u64 _Z6gy_gpuPdiiiidS_S_S_S_S_S_S_S_S_S_yyyyyy_param_17,
	.param .u64 _Z6gy_gpuPdiiiidS_S_S_S_S_S_S_S_S_S_yyyyyy_param_18,
	.param .u64 _Z6gy_gpuPdiiiidS_S_S_S_S_S_S_S_S_S_yyyyyy_param_19,
	.param .u64 _Z6gy_gpuPdiiiidS_S_S_S_S_S_S_S_S_S_yyyyyy_param_20,
	.param .u64 _Z6gy_gpuPdiiiidS_S_S_S_S_S_S_S_S_S_yyyyyy_param_21
)
{
	.reg .pred 	%p<32>;
	.reg .b32 	%r<373>;
	.reg .b32 	%f<23>;
	.reg .b64 	%rd<365>;
	.reg .b64 	%fd<1367>;

	ld.param.u64 	%rd30, [_Z6gy_gpuPdiiiidS_S_S_S_S_S_S_S_S_S_yyyyyy_param_0];
	ld.param.u32 	%r74, [_Z6gy_gpuPdiiiidS_S_S_S_S_S_S_S_S_S_yyyyyy_param_1];
	ld.param.u32 	%r75, [_Z6gy_gpuPdiiiidS_S_S_S_S_S_S_S_S_S_yyyyyy_param_2];
	ld.param.u32 	%r76, [_Z6gy_gpuPdiiiidS_S_S_S_S_S_S_S_S_S_yyyyyy_param_3];
	ld.param.f64 	%fd24, [_Z6gy_gpuPdiiiidS_S_S_S_S_S_S_S_S_S_yyyyyy_param_5];
	ld.param.u64 	%rd31, [_Z6gy_gpuPdiiiidS_S_S_S_S_S_S_S_S_S_yyyyyy_param_6];
	ld.param.u64 	%rd32, [_Z6gy_gpuPdiiiidS_S_S_S_S_S_S_S_S_S_yyyyyy_param_7];
	ld.param.u64 	%rd33, [_Z6gy_gpuPdiiiidS_S_S_S_S_S_S_S_S_S_yyyyyy_param_8];
	ld.param.u64 	%rd34, [_Z6gy_gpuPdiiiidS_S_S_S_S_S_S_S_S_S_yyyyyy_param_9];
	ld.param.u64 	%rd35, [_Z6gy_gpuPdiiiidS_S_S_S_S_S_S_S_S_S_yyyyyy_param_10];
	ld.param.u64 	%rd36, [_Z6gy_gpuPdiiiidS_S_S_S_S_S_S_S_S_S_yyyyyy_param_11];
	ld.param.u64 	%rd37, [_Z6gy_gpuPdiiiidS_S_S_S_S_S_S_S_S_S_yyyyyy_param_12];
	ld.param.u64 	%rd38, [_Z6gy_gpuPdiiiidS_S_S_S_S_S_S_S_S_S_yyyyyy_param_13];
	ld.param.u64 	%rd39, [_Z6gy_gpuPdiiiidS_S_S_S_S_S_S_S_S_S_yyyyyy_param_14];
	ld.param.u64 	%rd40, [_Z6gy_gpuPdiiiidS_S_S_S_S_S_S_S_S_S_yyyyyy_param_15];
	cvta.to.global.u64 	%rd41, %rd39;
	cvta.to.global.u64 	%rd42, %rd38;
	cvta.to.global.u64 	%rd43, %rd37;
	cvta.to.global.u64 	%rd44, %rd35;
	cvta.to.global.u64 	%rd45, %rd34;
	cvta.to.global.u64 	%rd46, %rd33;
	cvta.to.global.u64 	%rd47, %rd36;
	cvta.to.global.u64 	%rd48, %rd32;
	cvta.to.global.u64 	%rd49, %rd31;
	cvta.to.global.u64 	%rd50, %rd30;
	cvta.to.global.u64 	%rd51, %rd40;
	add.f64 	%fd1, %fd24, 0dBFF0000000000000;
	add.s32 	%r1, %r75, 10;
	mul.lo.s32 	%r78, %r1, %r74;
	mul.lo.s32 	%r2, %r78, %r76;
	mad.lo.s32 	%r79, %r74, -5, %r78;
	mul.lo.s32 	%r3, %r79, %r76;
	shl.b32 	%r363, %r74, 2;
	sub.s32 	%r80, %r79, %r363;
	mul.lo.s32 	%r5, %r80, %r76;
	sub.s32 	%r81, %r80, %r74;
	mul.lo.s32 	%r6, %r81, %r76;
	mov.u32 	%r82, %tid.x;
	mov.u32 	%r83, %tid.y;
	mov.u32 	%r84, %ctaid.x;
	mov.u32 	%r85, %ctaid.y;
	shl.b32 	%r86, %r84, 5;
	add.s32 	%r87, %r86, %r82;
	shl.b32 	%r88, %r85, 2;
	add.s32 	%r89, %r88, %r83;
	mul.lo.s32 	%r90, %r74, %r89;
	mul.lo.s32 	%r91, %r1, %r90;
	add.s32 	%r92, %r91, %r87;
	mul.wide.s32 	%rd52, %r92, 8;
	add.s64 	%rd1, %rd49, %rd52;
	add.s64 	%rd2, %rd48, %rd52;
	add.s64 	%rd3, %rd46, %rd52;
	add.s64 	%rd4, %rd45, %rd52;
	add.s64 	%rd5, %rd44, %rd52;
	add.s64 	%rd6, %rd47, %rd52;
	add.s64 	%rd7, %rd43, %rd52;
	mad.lo.s32 	%r93, %r90, -5, %r91;
	add.s32 	%r94, %r93, %r87;
	mul.wide.s32 	%rd53, %r94, 8;
	add.s64 	%rd8, %rd42, %rd53;
	add.s64 	%rd9, %rd41, %rd53;
	shl.b32 	%r95, %r90, 2;
	sub.s32 	%r96, %r93, %r95;
	add.s32 	%r97, %r96, %r87;
	mul.wide.s32 	%rd54, %r97, 8;
	add.s64 	%rd10, %rd51, %rd54;
	sub.s32 	%r98, %r96, %r90;
	add.s32 	%r99, %r98, %r87;
	mul.wide.s32 	%rd55, %r99, 8;
	add.s64 	%rd11, %rd50, %rd55;
	add.s32 	%r100, %r89, 5;
	mul.lo.s32 	%r101, %r1, %r100;
	cvt.rn.f32.s32 	%f3, %r101;
	add.f32 	%f1, %f3, 0f3F000000;
	add.s32 	%r102, %r87, 5;
	cvt.rn.f32.u32 	%f4, %r102;
	add.f32 	%f2, %f4, 0f3F000000;
	shl.b32 	%r7, %r2, 1;
	mul.lo.s32 	%r8, %r2, 3;
	shl.b32 	%r9, %r2, 2;
	mul.lo.s32 	%r10, %r2, 5;
	mov.b32 	%r354, 0;
	mov.u32 	%r355, %r354;
$L__BB4_1:
	ld.param.u64 	%rd362, [_Z6gy_gpuPdiiiidS_S_S_S_S_S_S_S_S_S_yyyyyy_param_21];
	ld.param.u64 	%rd359, [_Z6gy_gpuPdiiiidS_S_S_S_S_S_S_S_S_S_yyyyyy_param_20];
	ld.param.u64 	%rd356, [_Z6gy_gpuPdiiiidS_S_S_S_S_S_S_S_S_S_yyyyyy_param_19];
	ld.param.u64 	%rd353, [_Z6gy_gpuPdiiiidS_S_S_S_S_S_S_S_S_S_yyyyyy_param_18];
	ld.param.u64 	%rd350, [_Z6gy_gpuPdiiiidS_S_S_S_S_S_S_S_S_S_yyyyyy_param_17];
	ld.param.u64 	%rd347, [_Z6gy_gpuPdiiiidS_S_S_S_S_S_S_S_S_S_yyyyyy_param_16];
	ld.param.f64 	%fd1361, [_Z6gy_gpuPdiiiidS_S_S_S_S_S_S_S_S_S_yyyyyy_param_5];
	ld.param.u32 	%r336, [_Z6gy_gpuPdiiiidS_S_S_S_S_S_S_S_S_S_yyyyyy_param_1];
	cvt.rn.f32.u32 	%f5, %r355;
	add.f32 	%f6, %f1, %f5;
	tex.2d.v4.s32.f32 	{%r103, %r104, %r105, %r106}, [%rd347, {%f2, %f6}];
	mov.b64 	%fd25, {%r103, %r104};
	tex.2d.v4.s32.f32 	{%r107, %r108, %r109, %r110}, [%rd353, {%f2, %f6}];
	mov.b64 	%fd26, {%r107, %r108};
	tex.2d.v4.s32.f32 	{%r111, %r112, %r113, %r114}, [%rd350, {%f2, %f6}];
	mov.b64 	%fd27, {%r111, %r112};
	tex.2d.v4.s32.f32 	{%r115, %r116, %r117, %r118}, [%rd356, {%f2, %f6}];
	mov.b64 	%fd28, {%r115, %r116};
	tex.2d.v4.s32.f32 	{%r119, %r120, %r121, %r122}, [%rd359, {%f2, %f6}];
	mov.b64 	%fd29, {%r119, %r120};
	tex.2d.v4.s32.f32 	{%r123, %r124, %r125, %r126}, [%rd362, {%f2, %f6}];
	mov.b64 	%fd30, {%r123, %r124};
	rcp.rn.f64 	%fd31, %fd25;
	mul.f64 	%fd32, %fd26, %fd31;
	mul.f64 	%fd33, %fd31, %fd27;
	mul.f64 	%fd34, %fd31, %fd28;
	mul.f64 	%fd35, %fd33, %fd33;
	fma.rn.f64 	%fd36, %fd32, %fd32, %fd35;
	fma.rn.f64 	%fd37, %fd34, %fd34, %fd36;
	mul.f64 	%fd38, %fd37, 0d3FE0000000000000;
	mul.f64 	%fd39, %fd25, %fd38;
	sub.f64 	%fd40, %fd29, %fd39;
	mul.f64 	%fd41, %fd1, %fd40;
	mul.wide.s32 	%rd56, %r354, 8;
	add.s64 	%rd57, %rd1, %rd56;
	st.global.f64 	[%rd57], %fd26;
	fma.rn.f64 	%fd42, %fd26, %fd32, %fd41;
	mul.wide.s32 	%rd12, %r2, 8;
	add.s64 	%rd58, %rd57, %rd12;
	st.global.f64 	[%rd58], %fd42;
	mul.f64 	%fd43, %fd27, %fd32;
	mul.wide.s32 	%rd13, %r7, 8;
	add.s64 	%rd59, %rd57, %rd13;
	st.global.f64 	[%rd59], %fd43;
	mul.f64 	%fd44, %fd32, %fd28;
	mul.wide.s32 	%rd14, %r8, 8;
	add.s64 	%rd60, %rd57, %rd14;
	st.global.f64 	[%rd60], %fd44;
	add.f64 	%fd45, %fd29, %fd41;
	mul.f64 	%fd46, %fd32, %fd45;
	mul.wide.s32 	%rd15, %r9, 8;
	add.s64 	%rd61, %rd57, %rd15;
	st.global.f64 	[%rd61], %fd46;
	mul.f64 	%fd47, %fd32, %fd30;
	mul.wide.s32 	%rd16, %r10, 8;
	add.s64 	%rd62, %rd57, %rd16;
	st.global.f64 	[%rd62], %fd47;
	mul.f64 	%fd48, %fd1361, %fd41;
	mul.f64 	%fd49, %fd31, %fd48;
	abs.f64 	%fd50, %fd49;
	sqrt.rn.f64 	%fd51, %fd50;
	add.s64 	%rd63, %rd2, %rd56;
	st.global.f64 	[%rd63], %fd51;
	add.s64 	%rd64, %rd3, %rd56;
	st.global.f64 	[%rd64], %fd32;
	add.s64 	%rd65, %rd4, %rd56;
	st.global.f64 	[%rd65], %fd33;
	add.s64 	%rd66, %rd5, %rd56;
	st.global.f64 	[%rd66], %fd34;
	abs.f64 	%fd52, %fd25;
	sqrt.rn.f64 	%fd53, %fd52;
	add.s64 	%rd67, %rd6, %rd56;
	st.global.f64 	[%rd67], %fd53;
	div.rn.f64 	%fd54, %fd50, %fd1;
	add.f64 	%fd55, %fd38, %fd54;
	add.s64 	%rd68, %rd7, %rd56;
	st.global.f64 	[%rd68], %fd55;
	add.s32 	%r355, %r355, 1;
	add.s32 	%r354, %r354, %r336;
	setp.ne.s32 	%p2, %r355, 5;
	@%p2 bra 	$L__BB4_1;
	ld.param.u32 	%r337, [_Z6gy_gpuPdiiiidS_S_S_S_S_S_S_S_S_S_yyyyyy_param_1];
	shl.b32 	%r15, %r3, 1;
	mul.lo.s32 	%r16, %r3, 3;
	shl.b32 	%r17, %r3, 2;
	mul.lo.s32 	%r18, %r3, 5;
	mul.lo.s32 	%r365, %r337, 3;
	shl.b32 	%r366, %r337, 1;
	mul.lo.s32 	%r357, %r337, 5;
	mov.b32 	%r356, 0;
	mov.u32 	%r358, %r356;
	mov.u32 	%r359, %r366;
	mov.u32 	%r360, %r365;
$L__BB4_3:
	ld.param.u64 	%rd363, [_Z6gy_gpuPdiiiidS_S_S_S_S_S_S_S_S_S_yyyyyy_param_21];
	ld.param.u64 	%rd360, [_Z6gy_gpuPdiiiidS_S_S_S_S_S_S_S_S_S_yyyyyy_param_20];
	ld.param.u64 	%rd357, [_Z6gy_gpuPdiiiidS_S_S_S_S_S_S_S_S_S_yyyyyy_param_19];
	ld.param.u64 	%rd354, [_Z6gy_gpuPdiiiidS_S_S_S_S_S_S_S_S_S_yyyyyy_param_18];
	ld.param.u64 	%rd351, [_Z6gy_gpuPdiiiidS_S_S_S_S_S_S_S_S_S_yyyyyy_param_17];
	ld.param.u64 	%rd348, [_Z6gy_gpuPdiiiidS_S_S_S_S_S_S_S_S_S_yyyyyy_param_16];
	ld.param.f64 	%fd1362, [_Z6gy_gpuPdiiiidS_S_S_S_S_S_S_S_S_S_yyyyyy_param_5];
	ld.param.u32 	%r338, [_Z6gy_gpuPdiiiidS_S_S_S_S_S_S_S_S_S_yyyyyy_param_1];
	add.s32 	%r128, %r356, 5;
	cvt.rn.f32.u32 	%f7, %r128;
	add.f32 	%f8, %f1, %f7;
	tex.2d.v4.s32.f32 	{%r129, %r130, %r131, %r132}, [%rd348, {%f2, %f8}];
	mov.b64 	%fd56, {%r129, %r130};
	tex.2d.v4.s32.f32 	{%r133, %r134, %r135, %r136}, [%rd354, {%f2, %f8}];
	mov.b64 	%fd57, {%r133, %r134};
	tex.2d.v4.s32.f32 	{%r137, %r138, %r139, %r140}, [%rd351, {%f2, %f8}];
	mov.b64 	%fd58, {%r137, %r138};
	tex.2d.v4.s32.f32 	{%r141, %r142, %r143, %r144}, [%rd357, {%f2, %f8}];
	mov.b64 	%fd59, {%r141, %r142};
	tex.2d.v4.s32.f32 	{%r145, %r146, %r147, %r148}, [%rd360, {%f2, %f8}];
	mov.b64 	%fd60, {%r145, %r146};
	tex.2d.v4.s32.f32 	{%r149, %r150, %r151, %r152}, [%rd363, {%f2, %f8}];
	mov.b64 	%fd61, {%r149, %r150};
	rcp.rn.f64 	%fd62, %fd56;
	mul.f64 	%fd63, %fd57, %fd62;
	mul.f64 	%fd64, %fd62, %fd58;
	mul.f64 	%fd65, %fd62, %fd59;
	mul.f64 	%fd66, %fd64, %fd64;
	fma.rn.f64 	%fd67, %fd63, %fd63, %fd66;
	fma.rn.f64 	%fd68, %fd65, %fd65, %fd67;
	mul.f64 	%fd69, %fd68, 0d3FE0000000000000;
	mul.f64 	%fd70, %fd56, %fd69;
	sub.f64 	%fd71, %fd60, %fd70;
	mul.f64 	%fd72, %fd1, %fd71;
	mul.wide.s32 	%rd69, %r357, 8;
	add.s64 	%rd70, %rd1, %rd69;
	st.global.f64 	[%rd70], %fd57;
	fma.rn.f64 	%fd73, %fd57, %fd63, %fd72;
	add.s64 	%rd71, %rd70, %rd12;
	st.global.f64 	[%rd71], %fd73;
	mul.f64 	%fd74, %fd58, %fd63;
	add.s64 	%rd72, %rd70, %rd13;
	st.global.f64 	[%rd72], %fd74;
	mul.f64 	%fd75, %fd63, %fd59;
	add.s64 	%rd73, %rd70, %rd14;
	st.global.f64 	[%rd73], %fd75;
	add.f64 	%fd76, %fd60, %fd72;
	mul.f64 	%fd77, %fd63, %fd76;
	add.s64 	%rd74, %rd70, %rd15;
	st.global.f64 	[%rd74], %fd77;
	mul.f64 	%fd78, %fd63, %fd61;
	add.s64 	%rd75, %rd70, %rd16;
	st.global.f64 	[%rd75], %fd78;
	mul.f64 	%fd79, %fd1362, %fd72;
	mul.f64 	%fd80, %fd62, %fd79;
	abs.f64 	%fd81, %fd80;
	sqrt.rn.f64 	%fd82, %fd81;
	add.s64 	%rd76, %rd2, %rd69;
	st.global.f64 	[%rd76], %fd82;
	abs.f64 	%fd83, %fd56;
	sqrt.rn.f64 	%fd84, %fd83;
	add.s64 	%rd77, %rd6, %rd69;
	st.global.f64 	[%rd77], %fd84;
	add.s64 	%rd78, %rd3, %rd69;
	st.global.f64 	[%rd78], %fd63;
	add.s64 	%rd79, %rd4, %rd69;
	st.global.f64 	[%rd79], %fd64;
	add.s64 	%rd80, %rd5, %rd69;
	st.global.f64 	[%rd80], %fd65;
	div.rn.f64 	%fd85, %fd81, %fd1;
	add.f64 	%fd86, %fd69, %fd85;
	add.s64 	%rd81, %rd7, %rd69;
	st.global.f64 	[%rd81], %fd86;
	mul.wide.s32 	%rd82, %r358, 8;
	add.s64 	%rd83, %rd3, %rd82;
	ld.global.f64 	%fd87, [%rd83];
	add.s64 	%rd84, %rd2, %rd82;
	ld.global.f64 	%fd88, [%rd84];
	sub.f64 	%fd89, %fd87, %fd88;
	abs.f64 	%fd90, %fd89;
	mul.wide.s32 	%rd85, %r338, 8;
	add.s64 	%rd86, %rd83, %rd85;
	ld.global.f64 	%fd91, [%rd86];
	add.s64 	%rd87, %rd84, %rd85;
	ld.global.f64 	%fd92, [%rd87];
	sub.f64 	%fd93, %fd91, %fd92;
	abs.f64 	%fd94, %fd93;
	max.f64 	%fd95, %fd90, %fd94;
	abs.f64 	%fd96, %fd87;
	abs.f64 	%fd97, %fd91;
	max.f64 	%fd98, %fd96, %fd97;
	add.f64 	%fd99, %fd87, %fd88;
	abs.f64 	%fd100, %fd99;
	add.f64 	%fd101, %fd91, %fd92;
	abs.f64 	%fd102, %fd101;
	max.f64 	%fd103, %fd100, %fd102;
	add.s64 	%rd88, %rd86, %rd85;
	ld.global.f64 	%fd104, [%rd88];
	add.s64 	%rd89, %rd87, %rd85;
	ld.global.f64 	%fd105, [%rd89];
	sub.f64 	%fd106, %fd104, %fd105;
	abs.f64 	%fd107, %fd106;
	add.s64 	%rd90, %rd88, %rd85;
	ld.global.f64 	%fd108, [%rd90];
	add.s64 	%rd91, %rd89, %rd85;
	ld.global.f64 	%fd109, [%rd91];
	sub.f64 	%fd110, %fd108, %fd109;
	abs.f64 	%fd111, %fd110;
	max.f64 	%fd112, %fd107, %fd111;
	abs.f64 	%fd113, %fd104;
	abs.f64 	%fd114, %fd108;
	max.f64 	%fd115, %fd113, %fd114;
	add.f64 	%fd116, %fd104, %fd105;
	abs.f64 	%fd117, %fd116;
	add.f64 	%fd118, %fd108, %fd109;
	abs.f64 	%fd119, %fd118;
	max.f64 	%fd120, %fd117, %fd119;
	add.s64 	%rd92, %rd90, %rd85;
	ld.global.f64 	%fd121, [%rd92];
	add.s64 	%rd93, %rd91, %rd85;
	ld.global.f64 	%fd122, [%rd93];
	sub.f64 	%fd123, %fd121, %fd122;
	abs.f64 	%fd124, %fd123;
	max.f64 	%fd125, %fd124, %fd95;
	abs.f64 	%fd126, %fd121;
	max.f64 	%fd127, %fd126, %fd98;
	add.f64 	%fd128, %fd121, %fd122;
	abs.f64 	%fd129, %fd128;
	max.f64 	%fd130, %fd129, %fd103;
	ld.global.f64 	%fd131, [%rd78];
	ld.global.f64 	%fd132, [%rd76];
	sub.f64 	%fd133, %fd131, %fd132;
	abs.f64 	%fd134, %fd133;
	max.f64 	%fd135, %fd134, %fd112;
	abs.f64 	%fd136, %fd131;
	max.f64 	%fd137, %fd136, %fd115;
	add.f64 	%fd138, %fd131, %fd132;
	abs.f64 	%fd139, %fd138;
	max.f64 	%fd140, %fd139, %fd120;
	max.f64 	%fd141, %fd125, %fd135;
	mul.f64 	%fd142, %fd141, 0d3FF199999999999A;
	max.f64 	%fd143, %fd127, %fd137;
	mul.f64 	%fd144, %fd143, 0d3FF199999999999A;
	max.f64 	%fd145, %fd130, %fd140;
	mul.f64 	%fd146, %fd145, 0d3FF199999999999A;
	mul.wide.s32 	%rd94, %r360, 8;
	add.s64 	%rd95, %rd1, %rd94;
	ld.global.f64 	%fd147, [%rd95];
	mul.wide.s32 	%rd96, %r359, 8;
	add.s64 	%rd97, %rd1, %rd96;
	ld.global.f64 	%fd148, [%rd97];
	sub.f64 	%fd149, %fd147, %fd148;
	add.s64 	%rd98, %rd95, %rd12;
	ld.global.f64 	%fd150, [%rd98];
	add.s64 	%rd99, %rd97, %rd12;
	ld.global.f64 	%fd151, [%rd99];
	sub.f64 	%fd152, %fd150, %fd151;
	add.s64 	%rd100, %rd95, %rd13;
	ld.global.f64 	%fd153, [%rd100];
	add.s64 	%rd101, %rd97, %rd13;
	ld.global.f64 	%fd154, [%rd101];
	sub.f64 	%fd155, %fd153, %fd154;
	add.s64 	%rd102, %rd95, %rd14;
	ld.global.f64 	%fd156, [%rd102];
	add.s64 	%rd103, %rd97, %rd14;
	ld.global.f64 	%fd157, [%rd103];
	sub.f64 	%fd158, %fd156, %fd157;
	add.s64 	%rd104, %rd95, %rd15;
	ld.global.f64 	%fd159, [%rd104];
	add.s64 	%rd105, %rd97, %rd15;
	ld.global.f64 	%fd160, [%rd105];
	sub.f64 	%fd161, %fd159, %fd160;
	add.s64 	%rd106, %rd95, %rd16;
	ld.global.f64 	%fd162, [%rd106];
	add.s64 	%rd107, %rd97, %rd16;
	ld.global.f64 	%fd163, [%rd107];
	sub.f64 	%fd164, %fd162, %fd163;
	add.s32 	%r153, %r356, 3;
	cvt.rn.f32.s32 	%f9, %r153;
	add.f32 	%f10, %f1, %f9;
	tex.2d.v4.s32.f32 	{%r154, %r155, %r156, %r157}, [%rd348, {%f2, %f10}];
	mov.b64 	%fd165, {%r154, %r155};
	add.s32 	%r158, %r356, 2;
	cvt.rn.f32.s32 	%f11, %r158;
	add.f32 	%f12, %f1, %f11;
	tex.2d.v4.s32.f32 	{%r159, %r160, %r161, %r162}, [%rd348, {%f2, %f12}];
	mov.b64 	%fd166, {%r159, %r160};
	sub.f64 	%fd167, %fd165, %fd166;
	fma.rn.f64 	%fd168, %fd142, %fd167, %fd149;
	mul.f64 	%fd169, %fd168, 0d3FE0000000000000;
	tex.2d.v4.s32.f32 	{%r163, %r164, %r165, %r166}, [%rd354, {%f2, %f10}];
	mov.b64 	%fd170, {%r163, %r164};
	tex.2d.v4.s32.f32 	{%r167, %r168, %r169, %r170}, [%rd354, {%f2, %f12}];
	mov.b64 	%fd171, {%r167, %r168};
	sub.f64 	%fd172, %fd170, %fd171;
	fma.rn.f64 	%fd173, %fd144, %fd172, %fd152;
	mul.f64 	%fd174, %fd173, 0d3FE0000000000000;
	tex.2d.v4.s32.f32 	{%r171, %r172, %r173, %r174}, [%rd351, {%f2, %f10}];
	mov.b64 	%fd175, {%r171, %r172};
	tex.2d.v4.s32.f32 	{%r175, %r176, %r177, %r178}, [%rd351, {%f2, %f12}];
	mov.b64 	%fd176, {%r175, %r176};
	sub.f64 	%fd177, %fd175, %fd176;
	fma.rn.f64 	%fd178, %fd144, %fd177, %fd155;
	mul.f64 	%fd179, %fd178, 0d3FE0000000000000;
	tex.2d.v4.s32.f32 	{%r179, %r180, %r181, %r182}, [%rd357, {%f2, %f10}];
	mov.b64 	%fd180, {%r179, %r180};
	tex.2d.v4.s32.f32 	{%r183, %r184, %r185, %r186}, [%rd357, {%f2, %f12}];
	mov.b64 	%fd181, {%r183, %r184};
	sub.f64 	%fd182, %fd180, %fd181;
	fma.rn.f64 	%fd183, %fd144, %fd182, %fd158;
	mul.f64 	%fd184, %fd183, 0d3FE0000000000000;
	tex.2d.v4.s32.f32 	{%r187, %r188, %r189, %r190}, [%rd360, {%f2, %f10}];
	mov.b64 	%fd185, {%r187, %r188};
	tex.2d.v4.s32.f32 	{%r191, %r192, %r193, %r194}, [%rd360, {%f2, %f12}];
	mov.b64 	%fd186, {%r191, %r192};
	sub.f64 	%fd187, %fd185, %fd186;
	fma.rn.f64 	%fd188, %fd146, %fd187, %fd161;
	mul.f64 	%fd189, %fd188, 0d3FE0000000000000;
	tex.2d.v4.s32.f32 	{%r195, %r196, %r197, %r198}, [%rd363, {%f2, %f10}];
	mov.b64 	%fd190, {%r195, %r196};
	tex.2d.v4.s32.f32 	{%r199, %r200, %r201, %r202}, [%rd363, {%f2, %f12}];
	mov.b64 	%fd191, {%r199, %r200};
	sub.f64 	%fd192, %fd190, %fd191;
	fma.rn.f64 	%fd193, %fd144, %fd192, %fd164;
	mul.f64 	%fd194, %fd193, 0d3FE0000000000000;
	add.s64 	%rd108, %rd8, %rd82;
	st.global.f64 	[%rd108], %fd169;
	mul.wide.s32 	%rd17, %r3, 8;
	add.s64 	%rd109, %rd108, %rd17;
	st.global.f64 	[%rd109], %fd174;
	mul.wide.s32 	%rd18, %r15, 8;
	add.s64 	%rd110, %rd108, %rd18;
	st.global.f64 	[%rd110], %fd179;
	mul.wide.s32 	%rd19, %r16, 8;
	add.s64 	%rd111, %rd108, %rd19;
	st.global.f64 	[%rd111], %fd184;
	mul.wide.s32 	%rd20, %r17, 8;
	add.s64 	%rd112, %rd108, %rd20;
	st.global.f64 	[%rd112], %fd189;
	mul.wide.s32 	%rd21, %r18, 8;
	add.s64 	%rd113, %rd108, %rd21;
	st.global.f64 	[%rd113], %fd194;
	sub.f64 	%fd195, %fd169, %fd149;
	add.s64 	%rd114, %rd9, %rd82;
	st.global.f64 	[%rd114], %fd195;
	sub.f64 	%fd196, %fd174, %fd152;
	add.s64 	%rd115, %rd114, %rd17;
	st.global.f64 	[%rd115], %fd196;
	sub.f64 	%fd197, %fd179, %fd155;
	add.s64 	%rd116, %rd114, %rd18;
	st.global.f64 	[%rd116], %fd197;
	sub.f64 	%fd198, %fd184, %fd158;
	add.s64 	%rd117, %rd114, %rd19;
	st.global.f64 	[%rd117], %fd198;
	sub.f64 	%fd199, %fd189, %fd161;
	add.s64 	%rd118, %rd114, %rd20;
	st.global.f64 	[%rd118], %fd199;
	sub.f64 	%fd200, %fd194, %fd164;
	add.s64 	%rd119, %rd114, %rd21;
	st.global.f64 	[%rd119], %fd200;
	add.s32 	%r360, %r360, %r338;
	add.s32 	%r359, %r359, %r338;
	add.s32 	%r358, %r358, %r338;
	add.s32 	%r357, %r357, %r338;
	add.s32 	%r356, %r356, 1;
	setp.eq.s32 	%p3, %r158, 5;
	@%p3 bra 	$L__BB4_4;
	bra.uni 	$L__BB4_3;
$L__BB4_4:
	ld.param.u32 	%r345, [_Z6gy_gpuPdiiiidS_S_S_S_S_S_S_S_S_S_yyyyyy_param_2];
	setp.lt.s32 	%p4, %r345, 0;
	@%p4 bra 	$L__BB4_9;
	ld.param.u32 	%r367, [_Z6gy_gpuPdiiiidS_S_S_S_S_S_S_S_S_S_yyyyyy_param_1];
	mov.f64 	%fd201, 0d4000000000000000;
	{
	.reg .b32 %temp; 
	mov.b64 	{%temp, %r22}, %fd201;
	}
	and.b32  	%r204, %r22, 2146435072;
	setp.eq.s32 	%p5, %r204, 1062207488;
	and.b32  	%r205, %r22, 2147483647;
	setp.ne.s32 	%p6, %r205, 1071644672;
	and.pred  	%p1, %p5, %p6;
	max.s32 	%r23, %r1, 10;
	mul.lo.s32 	%r369, %r367, 7;
	mul.lo.s32 	%r364, %r367, 6;
	mul.lo.s32 	%r362, %r367, 9;
	mov.b32 	%r361, 0;
	mov.u32 	%r368, %r361;
$L__BB4_6:
	mov.u32 	%r47, %r361;
	ld.param.u64 	%rd364, [_Z6gy_gpuPdiiiidS_S_S_S_S_S_S_S_S_S_yyyyyy_param_21];
	ld.param.u64 	%rd361, [_Z6gy_gpuPdiiiidS_S_S_S_S_S_S_S_S_S_yyyyyy_param_20];
	ld.param.u64 	%rd358, [_Z6gy_gpuPdiiiidS_S_S_S_S_S_S_S_S_S_yyyyyy_param_19];
	ld.param.u64 	%rd355, [_Z6gy_gpuPdiiiidS_S_S_S_S_S_S_S_S_S_yyyyyy_param_18];
	ld.param.u64 	%rd352, [_Z6gy_gpuPdiiiidS_S_S_S_S_S_S_S_S_S_yyyyyy_param_17];
	ld.param.u64 	%rd349, [_Z6gy_gpuPdiiiidS_S_S_S_S_S_S_S_S_S_yyyyyy_param_16];
	ld.param.f64 	%fd1363, [_Z6gy_gpuPdiiiidS_S_S_S_S_S_S_S_S_S_yyyyyy_param_5];
	ld.param.u32 	%r352, [_Z6gy_gpuPdiiiidS_S_S_S_S_S_S_S_S_S_yyyyyy_param_3];
	ld.param.u32 	%r346, [_Z6gy_gpuPdiiiidS_S_S_S_S_S_S_S_S_S_yyyyyy_param_2];
	ld.param.u32 	%r340, [_Z6gy_gpuPdiiiidS_S_S_S_S_S_S_S_S_S_yyyyyy_param_1];
	setp.lt.s32 	%p7, %r22, 0;
	selp.b32 	%r56, 0, 2146435072, %p7;
	and.b32  	%r57, %r22, 2146435072;
	setp.eq.s32 	%p8, %r57, 1062207488;
	add.s32 	%r206, %r47, 9;
	cvt.rn.f32.u32 	%f13, %r206;
	add.s32 	%r207, %r346, 10;
	mov.u32 	%r208, %ctaid.y;
	shl.b32 	%r209, %r208, 2;
	mov.u32 	%r210, %tid.y;
	add.s32 	%r211, %r209, %r210;
	add.s32 	%r212, %r211, 5;
	mul.lo.s32 	%r213, %r207, %r212;
	cvt.rn.f32.s32 	%f14, %r213;
	add.f32 	%f15, %f14, 0f3F000000;
	add.f32 	%f16, %f15, %f13;
	mov.u32 	%r214, %ctaid.x;
	shl.b32 	%r215, %r214, 5;
	mov.u32 	%r216, %tid.x;
	add.s32 	%r217, %r215, %r216;
	add.s32 	%r218, %r217, 5;
	cvt.rn.f32.u32 	%f17, %r218;
	add.f32 	%f18, %f17, 0f3F000000;
	tex.2d.v4.s32.f32 	{%r219, %r220, %r221, %r222}, [%rd349, {%f18, %f16}];
	mov.b64 	%fd202, {%r219, %r220};
	tex.2d.v4.s32.f32 	{%r223, %r224, %r225, %r226}, [%rd355, {%f18, %f16}];
	mov.b64 	%fd203, {%r223, %r224};
	tex.2d.v4.s32.f32 	{%r227, %r228, %r229, %r230}, [%rd352, {%f18, %f16}];
	mov.b64 	%fd204, {%r227, %r228};
	tex.2d.v4.s32.f32 	{%r231, %r232, %r233, %r234}, [%rd358, {%f18, %f16}];
	mov.b64 	%fd205, {%r231, %r232};
	tex.2d.v4.s32.f32 	{%r235, %r236, %r237, %r238}, [%rd361, {%f18, %f16}];
	mov.b64 	%fd206, {%r235, %r236};
	tex.2d.v4.s32.f32 	{%r239, %r240, %r241, %r242}, [%rd364, {%f18, %f16}];
	mov.b64 	%fd207, {%r239, %r240};
	rcp.rn.f64 	%fd208, %fd202;
	mul.f64 	%fd209, %fd203, %fd208;
	mul.f64 	%fd210, %fd208, %fd204;
	mul.f64 	%fd211, %fd208, %fd205;
	mul.f64 	%fd212, %fd210, %fd210;
	fma.rn.f64 	%fd213, %fd209, %fd209, %fd212;
	fma.rn.f64 	%fd214, %fd211, %fd211, %fd213;
	mul.f64 	%fd215, %fd214, 0d3FE0000000000000;
	mul.f64 	%fd216, %fd202, %fd215;
	sub.f64 	%fd217, %fd206, %fd216;
	add.f64 	%fd218, %fd1363, 0dBFF0000000000000;
	mul.f64 	%fd219, %fd218, %fd217;
	mul.wide.s32 	%rd120, %r362, 8;
	add.s64 	%rd121, %rd1, %rd120;
	st.global.f64 	[%rd121], %fd203;
	fma.rn.f64 	%fd220, %fd203, %fd209, %fd219;
	mul.lo.s32 	%r243, %r207, %r340;
	mul.lo.s32 	%r244, %r243, %r352;
	mul.wide.s32 	%rd122, %r244, 8;
	add.s64 	%rd123, %rd121, %rd122;
	st.global.f64 	[%rd123], %fd220;
	mul.f64 	%fd221, %fd204, %fd209;
	shl.b32 	%r245, %r244, 1;
	mul.wide.s32 	%rd124, %r245, 8;
	add.s64 	%rd125, %rd121, %rd124;
	st.global.f64 	[%rd125], %fd221;
	mul.f64 	%fd222, %fd209, %fd205;
	mul.lo.s32 	%r246, %r244, 3;
	mul.wide.s32 	%rd126, %r246, 8;
	add.s64 	%rd127, %rd121, %rd126;
	st.global.f64 	[%rd127], %fd222;
	add.f64 	%fd223, %fd206, %fd219;
	mul.f64 	%fd224, %fd209, %fd223;
	shl.b32 	%r247, %r244, 2;
	mul.wide.s32 	%rd128, %r247, 8;
	add.s64 	%rd129, %rd121, %rd128;
	st.global.f64 	[%rd129], %fd224;
	mul.f64 	%fd225, %fd209, %fd207;
	mul.lo.s32 	%r248, %r244, 5;
	mul.wide.s32 	%rd130, %r248, 8;
	add.s64 	%rd131, %rd121, %rd130;
	st.global.f64 	[%rd131], %fd225;
	mul.f64 	%fd226, %fd1363, %fd219;
	mul.f64 	%fd227, %fd208, %fd226;
	abs.f64 	%fd228, %fd227;
	sqrt.rn.f64 	%fd229, %fd228;
	add.s64 	%rd132, %rd2, %rd120;
	st.global.f64 	[%rd132], %fd229;
	abs.f64 	%fd230, %fd202;
	sqrt.rn.f64 	%fd231, %fd230;
	add.s64 	%rd133, %rd6, %rd120;
	st.global.f64 	[%rd133], %fd231;
	add.s64 	%rd134, %rd3, %rd120;
	st.global.f64 	[%rd134], %fd209;
	add.s64 	%rd135, %rd4, %rd120;
	st.global.f64 	[%rd135], %fd210;
	add.s64 	%rd136, %rd5, %rd120;
	st.global.f64 	[%rd136], %fd211;
	div.rn.f64 	%fd232, %fd228, %fd218;
	add.f64 	%fd233, %fd215, %fd232;
	add.s64 	%rd137, %rd7, %rd120;
	st.global.f64 	[%rd137], %fd233;
	mul.wide.s32 	%rd138, %r363, 8;
	add.s64 	%rd139, %rd3, %rd138;
	ld.global.f64 	%fd234, [%rd139];
	add.s64 	%rd140, %rd2, %rd138;
	ld.global.f64 	%fd235, [%rd140];
	sub.f64 	%fd236, %fd234, %fd235;
	abs.f64 	%fd237, %fd236;
	mul.wide.s32 	%rd141, %r340, 8;
	add.s64 	%rd142, %rd139, %rd141;
	ld.global.f64 	%fd238, [%rd142];
	add.s64 	%rd23, %rd140, %rd141;
	ld.global.f64 	%fd239, [%rd23];
	sub.f64 	%fd240, %fd238, %fd239;
	abs.f64 	%fd241, %fd240;
	max.f64 	%fd242, %fd237, %fd241;
	abs.f64 	%fd243, %fd234;
	abs.f64 	%fd244, %fd238;
	max.f64 	%fd245, %fd243, %fd244;
	add.f64 	%fd246, %fd234, %fd235;
	abs.f64 	%fd247, %fd246;
	add.f64 	%fd248, %fd238, %fd239;
	abs.f64 	%fd249, %fd248;
	max.f64 	%fd250, %fd247, %fd249;
	add.s64 	%rd143, %rd142, %rd141;
	ld.global.f64 	%fd251, [%rd143];
	add.s64 	%rd144, %rd23, %rd141;
	ld.global.f64 	%fd252, [%rd144];
	sub.f64 	%fd253, %fd251, %fd252;
	abs.f64 	%fd254, %fd253;
	add.s64 	%rd145, %rd143, %rd141;
	ld.global.f64 	%fd255, [%rd145];
	add.s64 	%rd146, %rd144, %rd141;
	ld.global.f64 	%fd256, [%rd146];
	sub.f64 	%fd257, %fd255, %fd256;
	abs.f64 	%fd258, %fd257;
	max.f64 	%fd259, %fd254, %fd258;
	abs.f64 	%fd260, %fd251;
	abs.f64 	%fd261, %fd255;
	max.f64 	%fd262, %fd260, %fd261;
	add.f64 	%fd263, %fd251, %fd252;
	abs.f64 	%fd264, %fd263;
	add.f64 	%fd265, %fd255, %fd256;
	abs.f64 	%fd266, %fd265;
	max.f64 	%fd267, %fd264, %fd266;
	add.s64 	%rd147, %rd145, %rd141;
	ld.global.f64 	%fd268, [%rd147];
	add.s64 	%rd148, %rd146, %rd141;
	ld.global.f64 	%fd269, [%rd148];
	sub.f64 	%fd270, %fd268, %fd269;
	abs.f64 	%fd271, %fd270;
	max.f64 	%fd272, %fd271, %fd242;
	abs.f64 	%fd273, %fd268;
	max.f64 	%fd274, %fd273, %fd245;
	add.f64 	%fd275, %fd268, %fd269;
	abs.f64 	%fd276, %fd275;
	max.f64 	%fd277, %fd276, %fd250;
	ld.global.f64 	%fd278, [%rd134];
	ld.global.f64 	%fd279, [%rd132];
	sub.f64 	%fd280, %fd278, %fd279;
	abs.f64 	%fd281, %fd280;
	max.f64 	%fd282, %fd281, %fd259;
	abs.f64 	%fd283, %fd278;
	max.f64 	%fd284, %fd283, %fd262;
	add.f64 	%fd285, %fd278, %fd279;
	abs.f64 	%fd286, %fd285;
	max.f64 	%fd287, %fd286, %fd267;
	max.f64 	%fd288, %fd272, %fd282;
	mul.f64 	%fd289, %fd288, 0d3FF199999999999A;
	max.f64 	%fd290, %fd274, %fd284;
	mul.f64 	%fd291, %fd290, 0d3FF199999999999A;
	max.f64 	%fd292, %fd277, %fd287;
	mul.f64 	%fd293, %fd292, 0d3FF199999999999A;
	mul.wide.s32 	%rd149, %r369, 8;
	add.s64 	%rd150, %rd1, %rd149;
	ld.global.f64 	%fd294, [%rd150];
	mul.wide.s32 	%rd151, %r364, 8;
	add.s64 	%rd152, %rd1, %rd151;
	ld.global.f64 	%fd295, [%rd152];
	sub.f64 	%fd296, %fd294, %fd295;
	add.s64 	%rd153, %rd150, %rd122;
	ld.global.f64 	%fd297, [%rd153];
	add.s64 	%rd154, %rd152, %rd122;
	ld.global.f64 	%fd298, [%rd154];
	sub.f64 	%fd299, %fd297, %fd298;
	add.s64 	%rd155, %rd150, %rd124;
	ld.global.f64 	%fd300, [%rd155];
	add.s64 	%rd156, %rd152, %rd124;
	ld.global.f64 	%fd301, [%rd156];
	sub.f64 	%fd302, %fd300, %fd301;
	add.s64 	%rd157, %rd150, %rd126;
	ld.global.f64 	%fd303, [%rd157];
	add.s64 	%rd158, %rd152, %rd126;
	ld.global.f64 	%fd304, [%rd158];
	sub.f64 	%fd305, %fd303, %fd304;
	add.s64 	%rd159, %rd150, %rd128;
	ld.global.f64 	%fd306, [%rd159];
	add.s64 	%rd160, %rd152, %rd128;
	ld.global.f64 	%fd307, [%rd160];
	sub.f64 	%fd308, %fd306, %fd307;
	add.s64 	%rd161, %rd150, %rd130;
	ld.global.f64 	%fd309, [%rd161];
	add.s64 	%rd162, %rd152, %rd130;
	ld.global.f64 	%fd310, [%rd162];
	sub.f64 	%fd311, %fd309, %fd310;
	add.s32 	%r249, %r47, 7;
	cvt.rn.f32.s32 	%f19, %r249;
	add.f32 	%f20, %f15, %f19;
	tex.2d.v4.s32.f32 	{%r250, %r251, %r252, %r253}, [%rd349, {%f18, %f20}];
	mov.b64 	%fd312, {%r250, %r251};
	add.s32 	%r254, %r47, 6;
	cvt.rn.f32.s32 	%f21, %r254;
	add.f32 	%f22, %f15, %f21;
	tex.2d.v4.s32.f32 	{%r255, %r256, %r257, %r258}, [%rd349, {%f18, %f22}];
	mov.b64 	%fd313, {%r255, %r256};
	sub.f64 	%fd314, %fd312, %fd313;
	fma.rn.f64 	%fd315, %fd289, %fd314, %fd296;
	mul.f64 	%fd316, %fd315, 0d3FE0000000000000;
	tex.2d.v4.s32.f32 	{%r259, %r260, %r261, %r262}, [%rd355, {%f18, %f20}];
	mov.b64 	%fd317, {%r259, %r260};
	tex.2d.v4.s32.f32 	{%r263, %r264, %r265, %r266}, [%rd355, {%f18, %f22}];
	mov.b64 	%fd318, {%r263, %r264};
	sub.f64 	%fd319, %fd317, %fd318;
	fma.rn.f64 	%fd320, %fd291, %fd319, %fd299;
	mul.f64 	%fd321, %fd320, 0d3FE0000000000000;
	tex.2d.v4.s32.f32 	{%r267, %r268, %r269, %r270}, [%rd352, {%f18, %f20}];
	mov.b64 	%fd322, {%r267, %r268};
	tex.2d.v4.s32.f32 	{%r271, %r272, %r273, %r274}, [%rd352, {%f18, %f22}];
	mov.b64 	%fd323, {%r271, %r272};
	sub.f64 	%fd324, %fd322, %fd323;
	fma.rn.f64 	%fd325, %fd291, %fd324, %fd302;
	mul.f64 	%fd326, %fd325, 0d3FE0000000000000;
	tex.2d.v4.s32.f32 	{%r275, %r276, %r277, %r278}, [%rd358, {%f18, %f20}];
	mov.b64 	%fd327, {%r275, %r276};
	tex.2d.v4.s32.f32 	{%r279, %r280, %r281, %r282}, [%rd358, {%f18, %f22}];
	mov.b64 	%fd328, {%r279, %r280};
	sub.f64 	%fd329, %fd327, %fd328;
	fma.rn.f64 	%fd330, %fd291, %fd329, %fd305;
	mul.f64 	%fd331, %fd330, 0d3FE0000000000000;
	tex.2d.v4.s32.f32 	{%r283, %r284, %r285, %r286}, [%rd361, {%f18, %f20}];
	mov.b64 	%fd332, {%r283, %r284};
	tex.2d.v4.s32.f32 	{%r287, %r288, %r289, %r290}, [%rd361, {%f18, %f22}];
	mov.b64 	%fd333, {%r287, %r288};
	sub.f64 	%fd334, %fd332, %fd333;
	fma.rn.f64 	%fd335, %fd293, %fd334, %fd308;
	mul.f64 	%fd336, %fd335, 0d3FE0000000000000;
	tex.2d.v4.s32.f32 	{%r291, %r292, %r293, %r294}, [%rd364, {%f18, %f20}];
	mov.b64 	%fd337, {%r291, %r292};
	tex.2d.v4.s32.f32 	{%r295, %r296, %r297, %r298}, [%rd364, {%f18, %f22}];
	mov.b64 	%fd338, {%r295, %r296};
	sub.f64 	%fd339, %fd337, %fd338;
	fma.rn.f64 	%fd340, %fd291, %fd339, %fd311;
	mul.f64 	%fd341, %fd340, 0d3FE0000000000000;
	add.s64 	%rd163, %rd8, %rd138;
	st.global.f64 	[%rd163], %fd316;
	add.s64 	%rd164, %rd163, %rd17;
	st.global.f64 	[%rd164], %fd321;
	add.s64 	%rd165, %rd163, %rd18;
	st.global.f64 	[%rd165], %fd326;
	add.s64 	%rd166, %rd163, %rd19;
	st.global.f64 	[%rd166], %fd331;
	add.s64 	%rd167, %rd163, %rd20;
	st.global.f64 	[%rd167], %fd336;
	add.s64 	%rd168, %rd163, %rd21;
	st.global.f64 	[%rd168], %fd341;
	sub.f64 	%fd342, %fd316, %fd296;
	add.s64 	%rd169, %rd9, %rd138;
	st.global.f64 	[%rd169], %fd342;
	sub.f64 	%fd343, %fd321, %fd299;
	add.s64 	%rd170, %rd169, %rd17;
	st.global.f64 	[%rd170], %fd343;
	sub.f64 	%fd344, %fd326, %fd302;
	add.s64 	%rd171, %rd169, %rd18;
	st.global.f64 	[%rd171], %fd344;
	sub.f64 	%fd345, %fd331, %fd305;
	add.s64 	%rd172, %rd169, %rd19;
	st.global.f64 	[%rd172], %fd345;
	sub.f64 	%fd346, %fd336, %fd308;
	add.s64 	%rd173, %rd169, %rd20;
	st.global.f64 	[%rd173], %fd346;
	sub.f64 	%fd2, %fd341, %fd311;
	add.s64 	%rd174, %rd169, %rd21;
	st.global.f64 	[%rd174], %fd2;
	add.s64 	%rd175, %rd6, %rd138;
	ld.global.f64 	%fd347, [%rd175];
	add.s64 	%rd176, %rd175, %rd141;
	ld.global.f64 	%fd348, [%rd176];
	add.f64 	%fd349, %fd347, %fd348;
	div.rn.f64 	%fd3, %fd347, %fd349;
	mov.f64 	%fd350, 0d3FF0000000000000;
	sub.f64 	%fd351, %fd350, %fd3;
	ld.global.f64 	%fd4, [%rd139];
	add.s64 	%rd177, %rd4, %rd138;
	ld.global.f64 	%fd5, [%rd177];
	add.s64 	%rd178, %rd5, %rd138;
	ld.global.f64 	%fd6, [%rd178];
	ld.global.f64 	%fd7, [%rd142];
	add.s64 	%rd179, %rd177, %rd141;
	ld.global.f64 	%fd8, [%rd179];
	add.s64 	%rd180, %rd178, %rd141;
	ld.global.f64 	%fd9, [%rd180];
	add.s64 	%rd181, %rd7, %rd138;
	ld.global.f64 	%fd352, [%rd181];
	add.s64 	%rd182, %rd181, %rd141;
	ld.global.f64 	%fd353, [%rd182];
	mul.f64 	%fd354, %fd351, %fd353;
	fma.rn.f64 	%fd10, %fd3, %fd352, %fd354;
	ld.global.f64 	%fd11, [%rd140];
	{
	.reg .b32 %temp; 
	mov.b64 	{%temp, %r58}, %fd11;
	}
	abs.f64 	%fd12, %fd11;
	{ // callseq 2, 0
	.param .b64 param0;
	st.param.f64 	[param0], %fd12;
	.param .b64 retval0;
	call.uni (retval0), 
	__internal_accurate_pow, 
	(
	param0
	);
	ld.param.f64 	%fd355, [retval0];
	} // callseq 2
	setp.lt.s32 	%p9, %r58, 0;
	neg.f64 	%fd357, %fd355;
	selp.f64 	%fd358, %fd357, %fd355, %p8;
	selp.f64 	%fd359, %fd358, %fd355, %p9;
	setp.eq.f64 	%p10, %fd11, 0d0000000000000000;
	selp.b32 	%r299, %r58, 0, %p8;
	or.b32  	%r300, %r299, 2146435072;
	selp.b32 	%r301, %r300, %r299, %p7;
	mov.b32 	%r302, 0;
	mov.b64 	%fd360, {%r302, %r301};
	selp.f64 	%fd1365, %fd360, %fd359, %p10;
	add.f64 	%fd361, %fd11, 0d4000000000000000;
	{
	.reg .b32 %temp; 
	mov.b64 	{%temp, %r303}, %fd361;
	}
	and.b32  	%r304, %r303, 2146435072;
	setp.ne.s32 	%p11, %r304, 2146435072;
	@%p11 bra 	$L__BB4_18;
	setp.num.f64 	%p12, %fd11, %fd11;
	@%p12 bra 	$L__BB4_16;
	mov.f64 	%fd362, 0d4000000000000000;
	add.rn.f64 	%fd1365, %fd11, %fd362;
	bra.uni 	$L__BB4_18;
$L__BB4_9:
	ld.param.u32 	%r348, [_Z6gy_gpuPdiiiidS_S_S_S_S_S_S_S_S_S_yyyyyy_param_2];
	setp.lt.s32 	%p27, %r348, 1;
	@%p27 bra 	$L__BB4_15;
	ld.param.u32 	%r349, [_Z6gy_gpuPdiiiidS_S_S_S_S_S_S_S_S_S_yyyyyy_param_2];
	ld.param.u32 	%r342, [_Z6gy_gpuPdiiiidS_S_S_S_S_S_S_S_S_S_yyyyyy_param_1];
	mul.wide.s32 	%rd22, %r342, 8;
	shl.b32 	%r37, %r5, 1;
	shl.b32 	%r38, %r6, 1;
	mul.lo.s32 	%r39, %r5, 3;
	mul.lo.s32 	%r40, %r6, 3;
	shl.b32 	%r41, %r5, 2;
	shl.b32 	%r42, %r6, 2;
	mul.lo.s32 	%r43, %r5, 5;
	mul.lo.s32 	%r44, %r6, 5;
	setp.eq.s32 	%p28, %r349, 1;
	mov.b32 	%r372, 0;
	@%p28 bra 	$L__BB4_13;
	ld.param.u32 	%r350, [_Z6gy_gpuPdiiiidS_S_S_S_S_S_S_S_S_S_yyyyyy_param_2];
	and.b32  	%r372, %r350, 2147483646;
	neg.s32 	%r371, %r372;
	mov.b32 	%r370, 0;
	mul.wide.s32 	%rd281, %r37, 8;
	mul.wide.s32 	%rd284, %r6, 8;
	mul.wide.s32 	%rd286, %r5, 8;
	mul.wide.s32 	%rd289, %r38, 8;
	mul.wide.s32 	%rd291, %r39, 8;
$L__BB4_12:
	ld.param.u32 	%r343, [_Z6gy_gpuPdiiiidS_S_S_S_S_S_S_S_S_S_yyyyyy_param_1];
	mul.wide.s32 	%rd277, %r370, 8;
	add.s64 	%rd278, %rd10, %rd277;
	ld.global.f64 	%fd1271, [%rd278];
	add.s64 	%rd279, %rd278, %rd22;
	ld.global.f64 	%fd1272, [%rd279];
	sub.f64 	%fd1273, %fd1271, %fd1272;
	add.s64 	%rd280, %rd11, %rd277;
	ld.global.f64 	%fd1274, [%rd280];
	add.f64 	%fd1275, %fd1274, %fd1273;
	st.global.f64 	[%rd280], %fd1275;
	add.s64 	%rd282, %rd278, %rd281;
	ld.global.f64 	%fd1276, [%rd282];
	add.s64 	%rd283, %rd279, %rd281;
	ld.global.f64 	%fd1277, [%rd283];
	sub.f64 	%fd1278, %fd1276, %fd1277;
	add.s64 	%rd285, %rd280, %rd284;
	ld.global.f64 	%fd1279, [%rd285];
	add.f64 	%fd1280, %fd1279, %fd1278;
	st.global.f64 	[%rd285], %fd1280;
	add.s64 	%rd287, %rd278, %rd286;
	ld.global.f64 	%fd1281, [%rd287];
	add.s64 	%rd288, %rd279, %rd286;
	ld.global.f64 	%fd1282, [%rd288];
	sub.f64 	%fd1283, %fd1281, %fd1282;
	add.s64 	%rd290, %rd280, %rd289;
	ld.global.f64 	%fd1284, [%rd290];
	add.f64 	%fd1285, %fd1284, %fd1283;
	st.global.f64 	[%rd290], %fd1285;
	add.s64 	%rd292, %rd278, %rd291;
	ld.global.f64 	%fd1286, [%rd292];
	add.s64 	%rd293, %rd279, %rd291;
	ld.global.f64 	%fd1287, [%rd293];
	sub.f64 	%fd1288, %fd1286, %fd1287;
	mul.wide.s32 	%rd294, %r40, 8;
	add.s64 	%rd295, %rd280, %rd294;
	ld.global.f64 	%fd1289, [%rd295];
	add.f64 	%fd1290, %fd1289, %fd1288;
	st.global.f64 	[%rd295], %fd1290;
	mul.wide.s32 	%rd296, %r41, 8;
	add.s64 	%rd297, %rd278, %rd296;
	ld.global.f64 	%fd1291, [%rd297];
	add.s64 	%rd298, %rd279, %rd296;
	ld.global.f64 	%fd1292, [%rd298];
	sub.f64 	%fd1293, %fd1291, %fd1292;
	mul.wide.s32 	%rd299, %r42, 8;
	add.s64 	%rd300, %rd280, %rd299;
	ld.global.f64 	%fd1294, [%rd300];
	add.f64 	%fd1295, %fd1294, %fd1293;
	st.global.f64 	[%rd300], %fd1295;
	mul.wide.s32 	%rd301, %r43, 8;
	add.s64 	%rd302, %rd278, %rd301;
	ld.global.f64 	%fd1296, [%rd302];
	add.s64 	%rd303, %rd279, %rd301;
	ld.global.f64 	%fd1297, [%rd303];
	sub.f64 	%fd1298, %fd1296, %fd1297;
	mul.wide.s32 	%rd304, %r44, 8;
	add.s64 	%rd305, %rd280, %rd304;
	ld.global.f64 	%fd1299, [%rd305];
	add.f64 	%fd1300, %fd1299, %fd1298;
	st.global.f64 	[%rd305], %fd1300;
	ld.global.f64 	%fd1301, [%rd279];
	add.s64 	%rd306, %rd279, %rd22;
	ld.global.f64 	%fd1302, [%rd306];
	sub.f64 	%fd1303, %fd1301, %fd1302;
	add.s64 	%rd307, %rd280, %rd22;
	ld.global.f64 	%fd1304, [%rd307];
	add.f64 	%fd1305, %fd1304, %fd1303;
	st.global.f64 	[%rd307], %fd1305;
	ld.global.f64 	%fd1306, [%rd283];
	add.s64 	%rd308, %rd306, %rd281;
	ld.global.f64 	%fd1307, [%rd308];
	sub.f64 	%fd1308, %fd1306, %fd1307;
	add.s64 	%rd309, %rd307, %rd284;
	ld.global.f64 	%fd1309, [%rd309];
	add.f64 	%fd1310, %fd1309, %fd1308;
	st.global.f64 	[%rd309], %fd1310;
	ld.global.f64 	%fd1311, [%rd288];
	add.s64 	%rd310, %rd306, %rd286;
	ld.global.f64 	%fd1312, [%rd310];
	sub.f64 	%fd1313, %fd1311, %fd1312;
	add.s64 	%rd311, %rd307, %rd289;
	ld.global.f64 	%fd1314, [%rd311];
	add.f64 	%fd1315, %fd1314, %fd1313;
	st.global.f64 	[%rd311], %fd1315;
	ld.global.f64 	%fd1316, [%rd293];
	add.s64 	%rd312, %rd306, %rd291;
	ld.global.f64 	%fd1317, [%rd312];
	sub.f64 	%fd1318, %fd1316, %fd1317;
	add.s64 	%rd313, %rd307, %rd294;
	ld.global.f64 	%fd1319, [%rd313];
	add.f64 	%fd1320, %fd1319, %fd1318;
	st.global.f64 	[%rd313], %fd1320;
	ld.global.f64 	%fd1321, [%rd298];
	add.s64 	%rd314, %rd306, %rd296;
	ld.global.f64 	%fd1322, [%rd314];
	sub.f64 	%fd1323, %fd1321, %fd1322;
	add.s64 	%rd315, %rd307, %rd299;
	ld.global.f64 	%fd1324, [%rd315];
	add.f64 	%fd1325, %fd1324, %fd1323;
	st.global.f64 	[%rd315], %fd1325;
	ld.global.f64 	%fd1326, [%rd303];
	add.s64 	%rd316, %rd306, %rd301;
	ld.global.f64 	%fd1327, [%rd316];
	sub.f64 	%fd1328, %fd1326, %fd1327;
	add.s64 	%rd317, %rd307, %rd304;
	ld.global.f64 	%fd1329, [%rd317];
	add.f64 	%fd1330, %fd1329, %fd1328;
	st.global.f64 	[%rd317], %fd1330;
	add.s32 	%r371, %r371, 2;
	shl.b32 	%r333, %r343, 1;
	add.s32 	%r370, %r370, %r333;
	setp.ne.s32 	%p29, %r371, 0;
	@%p29 bra 	$L__BB4_12;
$L__BB4_13:
	ld.param.u32 	%r351, [_Z6gy_gpuPdiiiidS_S_S_S_S_S_S_S_S_S_yyyyyy_param_2];
	and.b32  	%r334, %r351, 1;
	setp.eq.b32 	%p30, %r334, 1;
	not.pred 	%p31, %p30;
	@%p31 bra 	$L__BB4_15;
	ld.param.u32 	%r344, [_Z6gy_gpuPdiiiidS_S_S_S_S_S_S_S_S_S_yyyyyy_param_1];
	mul.lo.s32 	%r335, %r372, %r344;
	mul.wide.s32 	%rd318, %r335, 8;
	add.s64 	%rd319, %rd10, %rd318;
	ld.global.f64 	%fd1331, [%rd319];
	add.s64 	%rd320, %rd319, %rd22;
	ld.global.f64 	%fd1332, [%rd320];
	sub.f64 	%fd1333, %fd1331, %fd1332;
	add.s64 	%rd321, %rd11, %rd318;
	ld.global.f64 	%fd1334, [%rd321];
	add.f64 	%fd1335, %fd1334, %fd1333;
	st.global.f64 	[%rd321], %fd1335;
	mul.wide.s32 	%rd322, %r37, 8;
	add.s64 	%rd323, %rd319, %rd322;
	ld.global.f64 	%fd1336, [%rd323];
	add.s64 	%rd324, %rd320, %rd322;
	ld.global.f64 	%fd1337, [%rd324];
	sub.f64 	%fd1338, %fd1336, %fd1337;
	mul.wide.s32 	%rd325, %r6, 8;
	add.s64 	%rd326, %rd321, %rd325;
	ld.global.f64 	%fd1339, [%rd326];
	add.f64 	%fd1340, %fd1339, %fd1338;
	st.global.f64 	[%rd326], %fd1340;
	mul.wide.s32 	%rd327, %r5, 8;
	add.s64 	%rd328, %rd319, %rd327;
	ld.global.f64 	%fd1341, [%rd328];
	add.s64 	%rd329, %rd320, %rd327;
	ld.global.f64 	%fd1342, [%rd329];
	sub.f64 	%fd1343, %fd1341, %fd1342;
	mul.wide.s32 	%rd330, %r38, 8;
	add.s64 	%rd331, %rd321, %rd330;
	ld.global.f64 	%fd1344, [%rd331];
	add.f64 	%fd1345, %fd1344, %fd1343;
	st.global.f64 	[%rd331], %fd1345;
	mul.wide.s32 	%rd332, %r39, 8;
	add.s64 	%rd333, %rd319, %rd332;
	ld.global.f64 	%fd1346, [%rd333];
	add.s64 	%rd334, %rd320, %rd332;
	ld.global.f64 	%fd1347, [%rd334];
	sub.f64 	%fd1348, %fd1346, %fd1347;
	mul.wide.s32 	%rd335, %r40, 8;
	add.s64 	%rd336, %rd321, %rd335;
	ld.global.f64 	%fd1349, [%rd336];
	add.f64 	%fd1350, %fd1349, %fd1348;
	st.global.f64 	[%rd336], %fd1350;
	mul.wide.s32 	%rd337, %r41, 8;
	add.s64 	%rd338, %rd319, %rd337;
	ld.global.f64 	%fd1351, [%rd338];
	add.s64 	%rd339, %rd320, %rd337;
	ld.global.f64 	%fd1352, [%rd339];
	sub.f64 	%fd1353, %fd1351, %fd1352;
	mul.wide.s32 	%rd340, %r42, 8;
	add.s64 	%rd341, %rd321, %rd340;
	ld.global.f64 	%fd1354, [%rd341];
	add.f64 	%fd1355, %fd1354, %fd1353;
	st.global.f64 	[%rd341], %fd1355;
	mul.wide.s32 	%rd342, %r43, 8;
	add.s64 	%rd343, %rd319, %rd342;
	ld.global.f64 	%fd1356, [%rd343];
	add.s64 	%rd344, %rd320, %rd342;
	ld.global.f64 	%fd1357, [%rd344];
	sub.f64 	%fd1358, %fd1356, %fd1357;
	mul.wide.s32 	%rd345, %r44, 8;
	add.s64 	%rd346, %rd321, %rd345;
	ld.global.f64 	%fd1359, [%rd346];
	add.f64 	%fd1360, %fd1359, %fd1358;
	st.global.f64 	[%rd346], %fd1360;
$L__BB4_15:
	ret;
$L__BB4_16:
	setp.neu.f64 	%p13, %fd12, 0d7FF0000000000000;
	@%p13 bra 	$L__BB4_18;
	setp.lt.s32 	%p14, %r58, 0;
	or.b32  	%r305, %r56, -2147483648;
	selp.b32 	%r306, %r305, %r56, %p1;
	selp.b32 	%r307, %r306, %r56, %p14;
	mov.b32 	%r308, 0;
	mov.b64 	%fd1365, {%r308, %r307};
$L__BB4_18:
	setp.lt.s32 	%p15, %r22, 0;
	setp.eq.s32 	%p16, %r57, 1062207488;
	setp.eq.f64 	%p18, %fd11, 0d3FF0000000000000;
	selp.f64 	%fd17, 0d3FF0000000000000, %fd1365, %p18;
	ld.global.f64 	%fd18, [%rd23];
	{
	.reg .b32 %temp; 
	mov.b64 	{%temp, %r59}, %fd18;
	}
	abs.f64 	%fd19, %fd18;
	{ // callseq 3, 0
	.param .b64 param0;
	st.param.f64 	[param0], %fd19;
	.param .b64 retval0;
	call.uni (retval0), 
	__internal_accurate_pow, 
	(
	param0
	);
	ld.param.f64 	%fd363, [retval0];
	} // callseq 3
	setp.lt.s32 	%p19, %r59, 0;
	neg.f64 	%fd365, %fd363;
	selp.f64 	%fd366, %fd365, %fd363, %p16;
	selp.f64 	%fd367, %fd366, %fd363, %p19;
	setp.eq.f64 	%p20, %fd18, 0d0000000000000000;
	selp.b32 	%r309, %r59, 0, %p16;
	or.b32  	%r310, %r309, 2146435072;
	selp.b32 	%r311, %r310, %r309, %p15;
	mov.b32 	%r312, 0;
	mov.b64 	%fd368, {%r312, %r311};
	selp.f64 	%fd1366, %fd368, %fd367, %p20;
	add.f64 	%fd369, %fd18, 0d4000000000000000;
	{
	.reg .b32 %temp; 
	mov.b64 	{%temp, %r313}, %fd369;
	}
	and.b32  	%r314, %r313, 2146435072;
	setp.ne.s32 	%p21, %r314, 2146435072;
	@%p21 bra 	$L__BB4_23;
	setp.num.f64 	%p22, %fd18, %fd18;
	@%p22 bra 	$L__BB4_21;
	mov.f64 	%fd370, 0d4000000000000000;
	add.rn.f64 	%fd1366, %fd18, %fd370;
	bra.uni 	$L__BB4_23;
$L__BB4_21:
	setp.neu.f64 	%p23, %fd19, 0d7FF0000000000000;
	@%p23 bra 	$L__BB4_23;
	setp.lt.s32 	%p24, %r59, 0;
	or.b32  	%r315, %r56, -2147483648;
	selp.b32 	%r316, %r315, %r56, %p1;
	selp.b32 	%r317, %r316, %r56, %p24;
	mov.b32 	%r318, 0;
	mov.b64 	%fd1366, {%r318, %r317};
$L__BB4_23:
	ld.param.f64 	%fd1364, [_Z6gy_gpuPdiiiidS_S_S_S_S_S_S_S_S_S_yyyyyy_param_5];
	ld.param.u32 	%r353, [_Z6gy_gpuPdiiiidS_S_S_S_S_S_S_S_S_S_yyyyyy_param_3];
	ld.param.u32 	%r347, [_Z6gy_gpuPdiiiidS_S_S_S_S_S_S_S_S_S_yyyyyy_param_2];
	ld.param.u32 	%r341, [_Z6gy_gpuPdiiiidS_S_S_S_S_S_S_S_S_S_yyyyyy_param_1];
	mov.f64 	%fd371, 0d3FF0000000000000;
	sub.f64 	%fd372, %fd371, %fd3;
	mul.f64 	%fd373, %fd372, %fd7;
	fma.rn.f64 	%fd374, %fd4, %fd3, %fd373;
	mul.f64 	%fd375, %fd372, %fd8;
	fma.rn.f64 	%fd376, %fd3, %fd5, %fd375;
	mul.f64 	%fd377, %fd376, %fd376;
	fma.rn.f64 	%fd378, %fd374, %fd374, %fd377;
	mul.f64 	%fd379, %fd372, %fd9;
	fma.rn.f64 	%fd380, %fd3, %fd6, %fd379;
	fma.rn.f64 	%fd381, %fd380, %fd380, %fd378;
	mul.f64 	%fd382, %fd381, 0d3FE0000000000000;
	add.f64 	%fd383, %fd1364, 0dBFF0000000000000;
	mul.f64 	%fd384, %fd383, %fd382;
	mul.lo.s32 	%r319, %r5, 5;
	shl.b32 	%r320, %r5, 2;
	mul.lo.s32 	%r321, %r5, 3;
	shl.b32 	%r322, %r5, 1;
	setp.eq.f64 	%p25, %fd18, 0d3FF0000000000000;
	selp.f64 	%fd385, 0d3FF0000000000000, %fd1366, %p25;
	mul.f64 	%fd386, %fd372, %fd385;
	fma.rn.f64 	%fd387, %fd3, %fd17, %fd386;
	mul.f64 	%fd388, %fd3, 0d3FE0000000000000;
	mul.f64 	%fd389, %fd388, %fd372;
	mul.f64 	%fd390, %fd383, %fd389;
	sub.f64 	%fd391, %fd4, %fd7;
	sub.f64 	%fd392, %fd5, %fd8;
	mul.f64 	%fd393, %fd392, %fd392;
	fma.rn.f64 	%fd394, %fd391, %fd391, %fd393;
	sub.f64 	%fd395, %fd6, %fd9;
	fma.rn.f64 	%fd396, %fd395, %fd395, %fd394;
	fma.rn.f64 	%fd397, %fd390, %fd396, %fd387;
	sqrt.rn.f64 	%fd398, %fd397;
	mul.f64 	%fd399, %fd397, 0d4008000000000000;
	rcp.rn.f64 	%fd400, %fd399;
	mul.f64 	%fd401, %fd374, %fd398;
	mul.f64 	%fd402, %fd383, %fd374;
	mul.f64 	%fd403, %fd383, %fd376;
	mul.f64 	%fd404, %fd383, %fd380;
	sub.f64 	%fd405, %fd10, %fd401;
	add.f64 	%fd406, %fd10, %fd401;
	add.f64 	%fd407, %fd384, %fd401;
	add.f64 	%fd408, %fd402, %fd398;
	neg.f64 	%fd409, %fd403;
	div.rn.f64 	%fd410, %fd409, %fd383;
	mul.f64 	%fd411, %fd410, %fd397;
	neg.f64 	%fd412, %fd404;
	div.rn.f64 	%fd413, %fd412, %fd383;
	mul.f64 	%fd414, %fd413, %fd397;
	sub.f64 	%fd415, %fd397, %fd384;
	sub.f64 	%fd416, %fd384, %fd401;
	sub.f64 	%fd417, %fd398, %fd402;
	mul.wide.s32 	%rd183, %r368, 8;
	add.s64 	%rd184, %rd8, %rd183;
	ld.global.f64 	%fd418, [%rd184];
	add.s64 	%rd185, %rd184, %rd17;
	ld.global.f64 	%fd419, [%rd185];
	add.s64 	%rd186, %rd184, %rd18;
	ld.global.f64 	%fd420, [%rd186];
	add.s64 	%rd187, %rd184, %rd19;
	ld.global.f64 	%fd421, [%rd187];
	add.s64 	%rd188, %rd184, %rd20;
	ld.global.f64 	%fd422, [%rd188];
	add.s64 	%rd189, %rd184, %rd21;
	ld.global.f64 	%fd423, [%rd189];
	mul.f64 	%fd424, %fd418, %fd407;
	mul.f64 	%fd425, %fd419, %fd408;
	sub.f64 	%fd426, %fd424, %fd425;
	mul.f64 	%fd427, %fd403, %fd420;
	sub.f64 	%fd428, %fd426, %fd427;
	mul.f64 	%fd429, %fd404, %fd421;
	sub.f64 	%fd430, %fd428, %fd429;
	mul.f64 	%fd431, %fd383, %fd422;
	add.f64 	%fd432, %fd431, %fd430;
	mul.f64 	%fd433, %fd432, 0d3FE0000000000000;
	mul.f64 	%fd434, %fd418, %fd411;
	fma.rn.f64 	%fd435, %fd420, %fd397, %fd434;
	mul.f64 	%fd436, %fd418, %fd414;
	fma.rn.f64 	%fd437, %fd397, %fd421, %fd436;
	mul.f64 	%fd438, %fd418, %fd415;
	fma.rn.f64 	%fd439, %fd402, %fd419, %fd438;
	add.f64 	%fd440, %fd427, %fd439;
	add.f64 	%fd441, %fd429, %fd440;
	sub.f64 	%fd442, %fd441, %fd431;
	mul.f64 	%fd443, %fd418, %fd416;
	fma.rn.f64 	%fd444, %fd419, %fd417, %fd443;
	sub.f64 	%fd445, %fd444, %fd427;
	sub.f64 	%fd446, %fd445, %fd429;
	add.f64 	%fd447, %fd431, %fd446;
	mul.f64 	%fd448, %fd447, 0d3FE0000000000000;
	mul.wide.s32 	%rd190, %r341, 8;
	add.s64 	%rd191, %rd184, %rd190;
	ld.global.f64 	%fd449, [%rd191];
	add.s64 	%rd192, %rd191, %rd17;
	ld.global.f64 	%fd450, [%rd192];
	add.s64 	%rd193, %rd191, %rd18;
	ld.global.f64 	%fd451, [%rd193];
	add.s64 	%rd194, %rd191, %rd19;
	ld.global.f64 	%fd452, [%rd194];
	add.s64 	%rd195, %rd191, %rd20;
	ld.global.f64 	%fd453, [%rd195];
	add.s64 	%rd196, %rd191, %rd21;
	ld.global.f64 	%fd454, [%rd196];
	mul.f64 	%fd455, %fd407, %fd449;
	mul.f64 	%fd456, %fd408, %fd450;
	sub.f64 	%fd457, %fd455, %fd456;
	mul.f64 	%fd458, %fd403, %fd451;
	sub.f64 	%fd459, %fd457, %fd458;
	mul.f64 	%fd460, %fd404, %fd452;
	sub.f64 	%fd461, %fd459, %fd460;
	mul.f64 	%fd462, %fd383, %fd453;
	add.f64 	%fd463, %fd461, %fd462;
	mul.f64 	%fd464, %fd463, 0d3FE0000000000000;
	mul.f64 	%fd465, %fd397, %fd451;
	fma.rn.f64 	%fd466, %fd411, %fd449, %fd465;
	mul.f64 	%fd467, %fd397, %fd452;
	fma.rn.f64 	%fd468, %fd414, %fd449, %fd467;
	mul.f64 	%fd469, %fd402, %fd450;
	fma.rn.f64 	%fd470, %fd415, %fd449, %fd469;
	add.f64 	%fd471, %fd470, %fd458;
	add.f64 	%fd472, %fd471, %fd460;
	sub.f64 	%fd473, %fd472, %fd462;
	mul.f64 	%fd474, %fd417, %fd450;
	fma.rn.f64 	%fd475, %fd416, %fd449, %fd474;
	sub.f64 	%fd476, %fd475, %fd458;
	sub.f64 	%fd477, %fd476, %fd460;
	add.f64 	%fd478, %fd477, %fd462;
	mul.f64 	%fd479, %fd478, 0d3FE0000000000000;
	add.s64 	%rd197, %rd191, %rd190;
	ld.global.f64 	%fd480, [%rd197];
	add.s64 	%rd198, %rd197, %rd17;
	ld.global.f64 	%fd481, [%rd198];
	add.s64 	%rd199, %rd197, %rd18;
	ld.global.f64 	%fd482, [%rd199];
	add.s64 	%rd200, %rd197, %rd19;
	ld.global.f64 	%fd483, [%rd200];
	add.s64 	%rd201, %rd197, %rd20;
	ld.global.f64 	%fd484, [%rd201];
	add.s64 	%rd202, %rd197, %rd21;
	ld.global.f64 	%fd485, [%rd202];
	mul.f64 	%fd486, %fd407, %fd480;
	mul.f64 	%fd487, %fd408, %fd481;
	sub.f64 	%fd488, %fd486, %fd487;
	mul.f64 	%fd489, %fd403, %fd482;
	sub.f64 	%fd490, %fd488, %fd489;
	mul.f64 	%fd491, %fd404, %fd483;
	sub.f64 	%fd492, %fd490, %fd491;
	mul.f64 	%fd493, %fd383, %fd484;
	add.f64 	%fd494, %fd492, %fd493;
	mul.f64 	%fd495, %fd494, 0d3FE0000000000000;
	mul.f64 	%fd496, %fd397, %fd482;
	fma.rn.f64 	%fd497, %fd411, %fd480, %fd496;
	mul.f64 	%fd498, %fd397, %fd483;
	fma.rn.f64 	%fd499, %fd414, %fd480, %fd498;
	mul.f64 	%fd500, %fd402, %fd481;
	fma.rn.f64 	%fd501, %fd415, %fd480, %fd500;
	add.f64 	%fd502, %fd501, %fd489;
	add.f64 	%fd503, %fd502, %fd491;
	sub.f64 	%fd504, %fd503, %fd493;
	mul.f64 	%fd505, %fd417, %fd481;
	fma.rn.f64 	%fd506, %fd416, %fd480, %fd505;
	sub.f64 	%fd507, %fd506, %fd489;
	sub.f64 	%fd508, %fd507, %fd491;
	add.f64 	%fd509, %fd508, %fd493;
	mul.f64 	%fd510, %fd509, 0d3FE0000000000000;
	add.s64 	%rd203, %rd197, %rd190;
	ld.global.f64 	%fd511, [%rd203];
	add.s64 	%rd204, %rd203, %rd17;
	ld.global.f64 	%fd512, [%rd204];
	add.s64 	%rd205, %rd203, %rd18;
	ld.global.f64 	%fd513, [%rd205];
	add.s64 	%rd206, %rd203, %rd19;
	ld.global.f64 	%fd514, [%rd206];
	add.s64 	%rd207, %rd203, %rd20;
	ld.global.f64 	%fd515, [%rd207];
	add.s64 	%rd208, %rd203, %rd21;
	ld.global.f64 	%fd516, [%rd208];
	mul.f64 	%fd517, %fd407, %fd511;
	mul.f64 	%fd518, %fd408, %fd512;
	sub.f64 	%fd519, %fd517, %fd518;
	mul.f64 	%fd520, %fd403, %fd513;
	sub.f64 	%fd521, %fd519, %fd520;
	mul.f64 	%fd522, %fd404, %fd514;
	sub.f64 	%fd523, %fd521, %fd522;
	mul.f64 	%fd524, %fd383, %fd515;
	add.f64 	%fd525, %fd523, %fd524;
	mul.f64 	%fd526, %fd525, 0d3FE0000000000000;
	mul.f64 	%fd527, %fd397, %fd513;
	fma.rn.f64 	%fd528, %fd411, %fd511, %fd527;
	mul.f64 	%fd529, %fd397, %fd514;
	fma.rn.f64 	%fd530, %fd414, %fd511, %fd529;
	mul.f64 	%fd531, %fd402, %fd512;
	fma.rn.f64 	%fd532, %fd415, %fd511, %fd531;
	add.f64 	%fd533, %fd532, %fd520;
	add.f64 	%fd534, %fd533, %fd522;
	sub.f64 	%fd535, %fd534, %fd524;
	mul.f64 	%fd536, %fd417, %fd512;
	fma.rn.f64 	%fd537, %fd416, %fd511, %fd536;
	sub.f64 	%fd538, %fd537, %fd520;
	sub.f64 	%fd539, %fd538, %fd522;
	add.f64 	%fd540, %fd539, %fd524;
	mul.f64 	%fd541, %fd540, 0d3FE0000000000000;
	mul.wide.s32 	%rd209, %r363, 8;
	add.s64 	%rd210, %rd9, %rd209;
	ld.global.f64 	%fd542, [%rd210];
	add.s64 	%rd211, %rd210, %rd17;
	ld.global.f64 	%fd543, [%rd211];
	add.s64 	%rd212, %rd210, %rd18;
	ld.global.f64 	%fd544, [%rd212];
	add.s64 	%rd213, %rd210, %rd19;
	ld.global.f64 	%fd545, [%rd213];
	add.s64 	%rd214, %rd210, %rd20;
	ld.global.f64 	%fd546, [%rd214];
	mul.f64 	%fd547, %fd407, %fd542;
	mul.f64 	%fd548, %fd408, %fd543;
	sub.f64 	%fd549, %fd547, %fd548;
	mul.f64 	%fd550, %fd403, %fd544;
	sub.f64 	%fd551, %fd549, %fd550;
	mul.f64 	%fd552, %fd404, %fd545;
	sub.f64 	%fd553, %fd551, %fd552;
	mul.f64 	%fd554, %fd383, %fd546;
	add.f64 	%fd555, %fd553, %fd554;
	mul.f64 	%fd556, %fd555, 0d3FE0000000000000;
	mul.f64 	%fd557, %fd397, %fd544;
	fma.rn.f64 	%fd558, %fd411, %fd542, %fd557;
	mul.f64 	%fd559, %fd397, %fd545;
	fma.rn.f64 	%fd560, %fd414, %fd542, %fd559;
	mul.f64 	%fd561, %fd402, %fd543;
	fma.rn.f64 	%fd562, %fd415, %fd542, %fd561;
	add.f64 	%fd563, %fd562, %fd550;
	add.f64 	%fd564, %fd563, %fd552;
	sub.f64 	%fd565, %fd564, %fd554;
	mul.f64 	%fd566, %fd417, %fd543;
	fma.rn.f64 	%fd567, %fd416, %fd542, %fd566;
	sub.f64 	%fd568, %fd567, %fd550;
	sub.f64 	%fd569, %fd568, %fd552;
	add.f64 	%fd570, %fd569, %fd554;
	mul.f64 	%fd571, %fd570, 0d3FE0000000000000;
	mul.wide.s32 	%rd215, %r365, 8;
	add.s64 	%rd216, %rd9, %rd215;
	ld.global.f64 	%fd572, [%rd216];
	add.s64 	%rd217, %rd216, %rd17;
	ld.global.f64 	%fd573, [%rd217];
	add.s64 	%rd218, %rd216, %rd18;
	ld.global.f64 	%fd574, [%rd218];
	add.s64 	%rd219, %rd216, %rd19;
	ld.global.f64 	%fd575, [%rd219];
	add.s64 	%rd220, %rd216, %rd20;
	ld.global.f64 	%fd576, [%rd220];
	add.s64 	%rd221, %rd216, %rd21;
	ld.global.f64 	%fd577, [%rd221];
	mul.f64 	%fd578, %fd407, %fd572;
	mul.f64 	%fd579, %fd408, %fd573;
	sub.f64 	%fd580, %fd578, %fd579;
	mul.f64 	%fd581, %fd403, %fd574;
	sub.f64 	%fd582, %fd580, %fd581;
	mul.f64 	%fd583, %fd404, %fd575;
	sub.f64 	%fd584, %fd582, %fd583;
	mul.f64 	%fd585, %fd383, %fd576;
	add.f64 	%fd586, %fd584, %fd585;
	mul.f64 	%fd587, %fd586, 0d3FE0000000000000;
	mul.f64 	%fd588, %fd397, %fd574;
	fma.rn.f64 	%fd589, %fd411, %fd572, %fd588;
	mul.f64 	%fd590, %fd397, %fd575;
	fma.rn.f64 	%fd591, %fd414, %fd572, %fd590;
	mul.f64 	%fd592, %fd402, %fd573;
	fma.rn.f64 	%fd593, %fd415, %fd572, %fd592;
	add.f64 	%fd594, %fd593, %fd581;
	add.f64 	%fd595, %fd594, %fd583;
	sub.f64 	%fd596, %fd595, %fd585;
	mul.f64 	%fd597, %fd417, %fd573;
	fma.rn.f64 	%fd598, %fd416, %fd572, %fd597;
	sub.f64 	%fd599, %fd598, %fd581;
	sub.f64 	%fd600, %fd599, %fd583;
	add.f64 	%fd601, %fd600, %fd585;
	mul.f64 	%fd602, %fd601, 0d3FE0000000000000;
	mul.wide.s32 	%rd222, %r366, 8;
	add.s64 	%rd223, %rd9, %rd222;
	ld.global.f64 	%fd603, [%rd223];
	add.s64 	%rd224, %rd223, %rd17;
	ld.global.f64 	%fd604, [%rd224];
	add.s64 	%rd225, %rd223, %rd18;
	ld.global.f64 	%fd605, [%rd225];
	add.s64 	%rd226, %rd223, %rd19;
	ld.global.f64 	%fd606, [%rd226];
	add.s64 	%rd227, %rd223, %rd20;
	ld.global.f64 	%fd607, [%rd227];
	add.s64 	%rd228, %rd223, %rd21;
	ld.global.f64 	%fd608, [%rd228];
	mul.f64 	%fd609, %fd407, %fd603;
	mul.f64 	%fd610, %fd408, %fd604;
	sub.f64 	%fd611, %fd609, %fd610;
	mul.f64 	%fd612, %fd403, %fd605;
	sub.f64 	%fd613, %fd611, %fd612;
	mul.f64 	%fd614, %fd404, %fd606;
	sub.f64 	%fd615, %fd613, %fd614;
	mul.f64 	%fd616, %fd383, %fd607;
	add.f64 	%fd617, %fd615, %fd616;
	mul.f64 	%fd618, %fd617, 0d3FE0000000000000;
	mul.f64 	%fd619, %fd397, %fd605;
	fma.rn.f64 	%fd620, %fd411, %fd603, %fd619;
	mul.f64 	%fd621, %fd397, %fd606;
	fma.rn.f64 	%fd622, %fd414, %fd603, %fd621;
	mul.f64 	%fd623, %fd402, %fd604;
	fma.rn.f64 	%fd624, %fd415, %fd603, %fd623;
	add.f64 	%fd625, %fd624, %fd612;
	add.f64 	%fd626, %fd625, %fd614;
	sub.f64 	%fd627, %fd626, %fd616;
	mul.f64 	%fd628, %fd417, %fd604;
	fma.rn.f64 	%fd629, %fd416, %fd603, %fd628;
	sub.f64 	%fd630, %fd629, %fd612;
	sub.f64 	%fd631, %fd630, %fd614;
	add.f64 	%fd632, %fd631, %fd616;
	mul.f64 	%fd633, %fd632, 0d3FE0000000000000;
	mul.wide.s32 	%rd229, %r367, 8;
	add.s64 	%rd230, %rd9, %rd229;
	ld.global.f64 	%fd634, [%rd230];
	add.s64 	%rd231, %rd230, %rd17;
	ld.global.f64 	%fd635, [%rd231];
	add.s64 	%rd232, %rd230, %rd18;
	ld.global.f64 	%fd636, [%rd232];
	add.s64 	%rd233, %rd230, %rd19;
	ld.global.f64 	%fd637, [%rd233];
	add.s64 	%rd234, %rd230, %rd20;
	ld.global.f64 	%fd638, [%rd234];
	add.s64 	%rd235, %rd230, %rd21;
	ld.global.f64 	%fd639, [%rd235];
	mul.f64 	%fd640, %fd407, %fd634;
	mul.f64 	%fd641, %fd408, %fd635;
	sub.f64 	%fd642, %fd640, %fd641;
	mul.f64 	%fd643, %fd403, %fd636;
	sub.f64 	%fd644, %fd642, %fd643;
	mul.f64 	%fd645, %fd404, %fd637;
	sub.f64 	%fd646, %fd644, %fd645;
	mul.f64 	%fd647, %fd383, %fd638;
	add.f64 	%fd648, %fd646, %fd647;
	mul.f64 	%fd649, %fd648, 0d3FE0000000000000;
	mul.f64 	%fd650, %fd397, %fd636;
	fma.rn.f64 	%fd651, %fd411, %fd634, %fd650;
	mul.f64 	%fd652, %fd397, %fd637;
	fma.rn.f64 	%fd653, %fd414, %fd634, %fd652;
	mul.f64 	%fd654, %fd402, %fd635;
	fma.rn.f64 	%fd655, %fd415, %fd634, %fd654;
	add.f64 	%fd656, %fd655, %fd643;
	add.f64 	%fd657, %fd656, %fd645;
	sub.f64 	%fd658, %fd657, %fd647;
	mul.f64 	%fd659, %fd417, %fd635;
	fma.rn.f64 	%fd660, %fd416, %fd634, %fd659;
	sub.f64 	%fd661, %fd660, %fd643;
	sub.f64 	%fd662, %fd661, %fd645;
	add.f64 	%fd663, %fd662, %fd647;
	mul.f64 	%fd664, %fd663, 0d3FE0000000000000;
	sub.f64 	%fd665, %fd433, %fd464;
	sub.f64 	%fd666, %fd464, %fd495;
	sub.f64 	%fd667, %fd495, %fd526;
	sub.f64 	%fd668, %fd556, %fd587;
	sub.f64 	%fd669, %fd587, %fd618;
	sub.f64 	%fd670, %fd618, %fd649;
	mul.f64 	%fd671, %fd665, 0d402A000000000000;
	mul.f64 	%fd672, %fd464, 0d4008000000000000;
	sub.f64 	%fd673, %fd433, %fd672;
	mul.f64 	%fd674, %fd673, 0d4008000000000000;
	mul.f64 	%fd675, %fd673, %fd674;
	fma.rn.f64 	%fd676, %fd665, %fd671, %fd675;
	add.f64 	%fd677, %fd676, 0d3EB0C6F7A0B5ED8D;
	mul.f64 	%fd678, %fd666, 0d402A000000000000;
	add.f64 	%fd679, %fd464, %fd495;
	mul.f64 	%fd680, %fd679, 0d4008000000000000;
	mul.f64 	%fd681, %fd679, %fd680;
	fma.rn.f64 	%fd682, %fd666, %fd678, %fd681;
	add.f64 	%fd683, %fd682, 0d3EB0C6F7A0B5ED8D;
	mul.f64 	%fd684, %fd667, 0d402A000000000000;
	mul.f64 	%fd685, %fd495, 0d4008000000000000;
	sub.f64 	%fd686, %fd685, %fd526;
	mul.f64 	%fd687, %fd686, 0d4008000000000000;
	mul.f64 	%fd688, %fd686, %fd687;
	fma.rn.f64 	%fd689, %fd667, %fd684, %fd688;
	add.f64 	%fd690, %fd689, 0d3EB0C6F7A0B5ED8D;
	mul.f64 	%fd691, %fd668, 0d402A000000000000;
	mul.f64 	%fd692, %fd587, 0d4008000000000000;
	sub.f64 	%fd693, %fd556, %fd692;
	mul.f64 	%fd694, %fd693, 0d4008000000000000;
	mul.f64 	%fd695, %fd693, %fd694;
	fma.rn.f64 	%fd696, %fd668, %fd691, %fd695;
	add.f64 	%fd697, %fd696, 0d3EB0C6F7A0B5ED8D;
	mul.f64 	%fd698, %fd669, 0d402A000000000000;
	add.f64 	%fd699, %fd587, %fd618;
	mul.f64 	%fd700, %fd699, 0d4008000000000000;
	mul.f64 	%fd701, %fd699, %fd700;
	fma.rn.f64 	%fd702, %fd669, %fd698, %fd701;
	add.f64 	%fd703, %fd702, 0d3EB0C6F7A0B5ED8D;
	mul.f64 	%fd704, %fd670, 0d402A000000000000;
	mul.f64 	%fd705, %fd618, 0d4008000000000000;
	sub.f64 	%fd706, %fd705, %fd649;
	mul.f64 	%fd707, %fd706, 0d4008000000000000;
	mul.f64 	%fd708, %fd706, %fd707;
	fma.rn.f64 	%fd709, %fd670, %fd704, %fd708;
	add.f64 	%fd710, %fd709, 0d3EB0C6F7A0B5ED8D;
	sub.f64 	%fd711, %fd666, %fd665;
	div.rn.f64 	%fd712, %fd677, %fd683;
	mul.f64 	%fd713, %fd712, 0d4018000000000000;
	fma.rn.f64 	%fd714, %fd712, %fd713, 0d3FF0000000000000;
	div.rn.f64 	%fd715, %fd677, %fd690;
	mul.f64 	%fd716, %fd715, 0d4008000000000000;
	fma.rn.f64 	%fd717, %fd715, %fd716, %fd714;
	div.rn.f64 	%fd718, %fd711, %fd717;
	sub.f64 	%fd719, %fd667, %fd666;
	div.rn.f64 	%fd720, %fd690, %fd677;
	mul.f64 	%fd721, %fd720, %fd720;
	div.rn.f64 	%fd722, %fd721, 0d3FF8000000000000;
	add.f64 	%fd723, %fd722, 0d4000000000000000;
	div.rn.f64 	%fd724, %fd690, %fd683;
	mul.f64 	%fd725, %fd724, 0d4010000000000000;
	fma.rn.f64 	%fd726, %fd724, %fd725, %fd723;
	div.rn.f64 	%fd727, %fd719, %fd726;
	mul.f64 	%fd728, %fd719, 0d3FD0000000000000;
	sub.f64 	%fd729, %fd727, %fd728;
	sub.f64 	%fd730, %fd669, %fd668;
	div.rn.f64 	%fd731, %fd697, %fd703;
	mul.f64 	%fd732, %fd731, 0d4018000000000000;
	fma.rn.f64 	%fd733, %fd731, %fd732, 0d3FF0000000000000;
	div.rn.f64 	%fd734, %fd697, %fd710;
	mul.f64 	%fd735, %fd734, 0d4008000000000000;
	fma.rn.f64 	%fd736, %fd734, %fd735, %fd733;
	div.rn.f64 	%fd737, %fd730, %fd736;
	sub.f64 	%fd738, %fd670, %fd669;
	div.rn.f64 	%fd739, %fd710, %fd697;
	mul.f64 	%fd740, %fd739, %fd739;
	div.rn.f64 	%fd741, %fd740, 0d3FF8000000000000;
	add.f64 	%fd742, %fd741, 0d4000000000000000;
	div.rn.f64 	%fd743, %fd710, %fd703;
	mul.f64 	%fd744, %fd743, 0d4010000000000000;
	fma.rn.f64 	%fd745, %fd743, %fd744, %fd742;
	div.rn.f64 	%fd746, %fd738, %fd745;
	mul.f64 	%fd747, %fd738, 0d3FD0000000000000;
	sub.f64 	%fd748, %fd746, %fd747;
	add.f64 	%fd749, %fd718, %fd729;
	add.f64 	%fd750, %fd749, %fd737;
	add.f64 	%fd751, %fd750, %fd748;
	mul.f64 	%fd752, %fd400, %fd751;
	sub.f64 	%fd753, %fd435, %fd466;
	sub.f64 	%fd754, %fd466, %fd497;
	sub.f64 	%fd755, %fd497, %fd528;
	sub.f64 	%fd756, %fd558, %fd589;
	sub.f64 	%fd757, %fd589, %fd620;
	sub.f64 	%fd758, %fd620, %fd651;
	mul.f64 	%fd759, %fd753, 0d402A000000000000;
	mul.f64 	%fd760, %fd466, 0d4008000000000000;
	sub.f64 	%fd761, %fd435, %fd760;
	mul.f64 	%fd762, %fd761, 0d4008000000000000;
	mul.f64 	%fd763, %fd761, %fd762;
	fma.rn.f64 	%fd764, %fd753, %fd759, %fd763;
	add.f64 	%fd765, %fd764, 0d3EB0C6F7A0B5ED8D;
	mul.f64 	%fd766, %fd754, 0d402A000000000000;
	add.f64 	%fd767, %fd466, %fd497;
	mul.f64 	%fd768, %fd767, 0d4008000000000000;
	mul.f64 	%fd769, %fd767, %fd768;
	fma.rn.f64 	%fd770, %fd754, %fd766, %fd769;
	add.f64 	%fd771, %fd770, 0d3EB0C6F7A0B5ED8D;
	mul.f64 	%fd772, %fd755, 0d402A000000000000;
	mul.f64 	%fd773, %fd497, 0d4008000000000000;
	sub.f64 	%fd774, %fd773, %fd528;
	mul.f64 	%fd775, %fd774, 0d4008000000000000;
	mul.f64 	%fd776, %fd774, %fd775;
	fma.rn.f64 	%fd777, %fd755, %fd772, %fd776;
	add.f64 	%fd778, %fd777, 0d3EB0C6F7A0B5ED8D;
	mul.f64 	%fd779, %fd756, 0d402A000000000000;
	mul.f64 	%fd780, %fd589, 0d4008000000000000;
	sub.f64 	%fd781, %fd558, %fd780;
	mul.f64 	%fd782, %fd781, 0d4008000000000000;
	mul.f64 	%fd783, %fd781, %fd782;
	fma.rn.f64 	%fd784, %fd756, %fd779, %fd783;
	add.f64 	%fd785, %fd784, 0d3EB0C6F7A0B5ED8D;
	mul.f64 	%fd786, %fd757, 0d402A000000000000;
	add.f64 	%fd787, %fd589, %fd620;
	mul.f64 	%fd788, %fd787, 0d4008000000000000;
	mul.f64 	%fd789, %fd787, %fd788;
	fma.rn.f64 	%fd790, %fd757, %fd786, %fd789;
	add.f64 	%fd791, %fd790, 0d3EB0C6F7A0B5ED8D;
	mul.f64 	%fd792, %fd758, 0d402A000000000000;
	mul.f64 	%fd793, %fd620, 0d4008000000000000;
	sub.f64 	%fd794, %fd793, %fd651;
	mul.f64 	%fd795, %fd794, 0d4008000000000000;
	mul.f64 	%fd796, %fd794, %fd795;
	fma.rn.f64 	%fd797, %fd758, %fd792, %fd796;
	add.f64 	%fd798, %fd797, 0d3EB0C6F7A0B5ED8D;
	sub.f64 	%fd799, %fd754, %fd753;
	div.rn.f64 	%fd800, %fd765, %fd771;
	mul.f64 	%fd801, %fd800, 0d4018000000000000;
	fma.rn.f64 	%fd802, %fd800, %fd801, 0d3FF0000000000000;
	div.rn.f64 	%fd803, %fd765, %fd778;
	mul.f64 	%fd804, %fd803, 0d4008000000000000;
	fma.rn.f64 	%fd805, %fd803, %fd804, %fd802;
	div.rn.f64 	%fd806, %fd799, %fd805;
	sub.f64 	%fd807, %fd755, %fd754;
	div.rn.f64 	%fd808, %fd778, %fd765;
	mul.f64 	%fd809, %fd808, %fd808;
	div.rn.f64 	%fd810, %fd809, 0d3FF8000000000000;
	add.f64 	%fd811, %fd810, 0d4000000000000000;
	div.rn.f64 	%fd812, %fd778, %fd771;
	mul.f64 	%fd813, %fd812, 0d4010000000000000;
	fma.rn.f64 	%fd814, %fd812, %fd813, %fd811;
	div.rn.f64 	%fd815, %fd807, %fd814;
	mul.f64 	%fd816, %fd807, 0d3FD0000000000000;
	sub.f64 	%fd817, %fd815, %fd816;
	sub.f64 	%fd818, %fd757, %fd756;
	div.rn.f64 	%fd819, %fd785, %fd791;
	mul.f64 	%fd820, %fd819, 0d4018000000000000;
	fma.rn.f64 	%fd821, %fd819, %fd820, 0d3FF0000000000000;
	div.rn.f64 	%fd822, %fd785, %fd798;
	mul.f64 	%fd823, %fd822, 0d4008000000000000;
	fma.rn.f64 	%fd824, %fd822, %fd823, %fd821;
	div.rn.f64 	%fd825, %fd818, %fd824;
	sub.f64 	%fd826, %fd758, %fd757;
	div.rn.f64 	%fd827, %fd798, %fd785;
	mul.f64 	%fd828, %fd827, %fd827;
	div.rn.f64 	%fd829, %fd828, 0d3FF8000000000000;
	add.f64 	%fd830, %fd829, 0d4000000000000000;
	div.rn.f64 	%fd831, %fd798, %fd791;
	mul.f64 	%fd832, %fd831, 0d4010000000000000;
	fma.rn.f64 	%fd833, %fd831, %fd832, %fd830;
	div.rn.f64 	%fd834, %fd826, %fd833;
	mul.f64 	%fd835, %fd826, 0d3FD0000000000000;
	sub.f64 	%fd836, %fd834, %fd835;
	add.f64 	%fd837, %fd806, %fd817;
	add.f64 	%fd838, %fd837, %fd825;
	add.f64 	%fd839, %fd838, %fd836;
	mul.f64 	%fd840, %fd400, %fd839;
	sub.f64 	%fd841, %fd437, %fd468;
	sub.f64 	%fd842, %fd468, %fd499;
	sub.f64 	%fd843, %fd499, %fd530;
	sub.f64 	%fd844, %fd560, %fd591;
	sub.f64 	%fd845, %fd591, %fd622;
	sub.f64 	%fd846, %fd622, %fd653;
	mul.f64 	%fd847, %fd841, 0d402A000000000000;
	mul.f64 	%fd848, %fd468, 0d4008000000000000;
	sub.f64 	%fd849, %fd437, %fd848;
	mul.f64 	%fd850, %fd849, 0d4008000000000000;
	mul.f64 	%fd851, %fd849, %fd850;
	fma.rn.f64 	%fd852, %fd841, %fd847, %fd851;
	add.f64 	%fd853, %fd852, 0d3EB0C6F7A0B5ED8D;
	mul.f64 	%fd854, %fd842, 0d402A000000000000;
	add.f64 	%fd855, %fd468, %fd499;
	mul.f64 	%fd856, %fd855, 0d4008000000000000;
	mul.f64 	%fd857, %fd855, %fd856;
	fma.rn.f64 	%fd858, %fd842, %fd854, %fd857;
	add.f64 	%fd859, %fd858, 0d3EB0C6F7A0B5ED8D;
	mul.f64 	%fd860, %fd843, 0d402A000000000000;
	mul.f64 	%fd861, %fd499, 0d4008000000000000;
	sub.f64 	%fd862, %fd861, %fd530;
	mul.f64 	%fd863, %fd862, 0d4008000000000000;
	mul.f64 	%fd864, %fd862, %fd863;
	fma.rn.f64 	%fd865, %fd843, %fd860, %fd864;
	add.f64 	%fd866, %fd865, 0d3EB0C6F7A0B5ED8D;
	mul.f64 	%fd867, %fd844, 0d402A000000000000;
	mul.f64 	%fd868, %fd591, 0d4008000000000000;
	sub.f64 	%fd869, %fd560, %fd868;
	mul.f64 	%fd870, %fd869, 0d4008000000000000;
	mul.f64 	%fd871, %fd869, %fd870;
	fma.rn.f64 	%fd872, %fd844, %fd867, %fd871;
	add.f64 	%fd873, %fd872, 0d3EB0C6F7A0B5ED8D;
	mul.f64 	%fd874, %fd845, 0d402A000000000000;
	add.f64 	%fd875, %fd591, %fd622;
	mul.f64 	%fd876, %fd875, 0d4008000000000000;
	mul.f64 	%fd877, %fd875, %fd876;
	fma.rn.f64 	%fd878, %fd845, %fd874, %fd877;
	add.f64 	%fd879, %fd878, 0d3EB0C6F7A0B5ED8D;
	mul.f64 	%fd880, %fd846, 0d402A000000000000;
	mul.f64 	%fd881, %fd622, 0d4008000000000000;
	sub.f64 	%fd882, %fd881, %fd653;
	mul.f64 	%fd883, %fd882, 0d4008000000000000;
	mul.f64 	%fd884, %fd882, %fd883;
	fma.rn.f64 	%fd885, %fd846, %fd880, %fd884;
	add.f64 	%fd886, %fd885, 0d3EB0C6F7A0B5ED8D;
	sub.f64 	%fd887, %fd842, %fd841;
	div.rn.f64 	%fd888, %fd853, %fd859;
	mul.f64 	%fd889, %fd888, 0d4018000000000000;
	fma.rn.f64 	%fd890, %fd888, %fd889, 0d3FF0000000000000;
	div.rn.f64 	%fd891, %fd853, %fd866;
	mul.f64 	%fd892, %fd891, 0d4008000000000000;
	fma.rn.f64 	%fd893, %fd891, %fd892, %fd890;
	div.rn.f64 	%fd894, %fd887, %fd893;
	sub.f64 	%fd895, %fd843, %fd842;
	div.rn.f64 	%fd896, %fd866, %fd853;
	mul.f64 	%fd897, %fd896, %fd896;
	div.rn.f64 	%fd898, %fd897, 0d3FF8000000000000;
	add.f64 	%fd899, %fd898, 0d4000000000000000;
	div.rn.f64 	%fd900, %fd866, %fd859;
	mul.f64 	%fd901, %fd900, 0d4010000000000000;
	fma.rn.f64 	%fd902, %fd900, %fd901, %fd899;
	div.rn.f64 	%fd903, %fd895, %fd902;
	mul.f64 	%fd904, %fd895, 0d3FD0000000000000;
	sub.f64 	%fd905, %fd903, %fd904;
	sub.f64 	%fd906, %fd845, %fd844;
	div.rn.f64 	%fd907, %fd873, %fd879;
	mul.f64 	%fd908, %fd907, 0d4018000000000000;
	fma.rn.f64 	%fd909, %fd907, %fd908, 0d3FF0000000000000;
	div.rn.f64 	%fd910, %fd873, %fd886;
	mul.f64 	%fd911, %fd910, 0d4008000000000000;
	fma.rn.f64 	%fd912, %fd910, %fd911, %fd909;
	div.rn.f64 	%fd913, %fd906, %fd912;
	sub.f64 	%fd914, %fd846, %fd845;
	div.rn.f64 	%fd915, %fd886, %fd873;
	mul.f64 	%fd916, %fd915, %fd915;
	div.rn.f64 	%fd917, %fd916, 0d3FF8000000000000;
	add.f64 	%fd918, %fd917, 0d4000000000000000;
	div.rn.f64 	%fd919, %fd886, %fd879;
	mul.f64 	%fd920, %fd919, 0d4010000000000000;
	fma.rn.f64 	%fd921, %fd919, %fd920, %fd918;
	div.rn.f64 	%fd922, %fd914, %fd921;
	mul.f64 	%fd923, %fd914, 0d3FD0000000000000;
	sub.f64 	%fd924, %fd922, %fd923;
	add.f64 	%fd925, %fd894, %fd905;
	add.f64 	%fd926, %fd925, %fd913;
	add.f64 	%fd927, %fd926, %fd924;
	mul.f64 	%fd928, %fd400, %fd927;
	sub.f64 	%fd929, %fd442, %fd473;
	sub.f64 	%fd930, %fd473, %fd504;
	sub.f64 	%fd931, %fd504, %fd535;
	sub.f64 	%fd932, %fd565, %fd596;
	sub.f64 	%fd933, %fd596, %fd627;
	sub.f64 	%fd934, %fd627, %fd658;
	mul.f64 	%fd935, %fd929, 0d402A000000000000;
	mul.f64 	%fd936, %fd473, 0d4008000000000000;
	sub.f64 	%fd937, %fd442, %fd936;
	mul.f64 	%fd938, %fd937, 0d4008000000000000;
	mul.f64 	%fd939, %fd937, %fd938;
	fma.rn.f64 	%fd940, %fd929, %fd935, %fd939;
	add.f64 	%fd941, %fd940, 0d3EB0C6F7A0B5ED8D;
	mul.f64 	%fd942, %fd930, 0d402A000000000000;
	add.f64 	%fd943, %fd473, %fd504;
	mul.f64 	%fd944, %fd943, 0d4008000000000000;
	mul.f64 	%fd945, %fd943, %fd944;
	fma.rn.f64 	%fd946, %fd930, %fd942, %fd945;
	add.f64 	%fd947, %fd946, 0d3EB0C6F7A0B5ED8D;
	mul.f64 	%fd948, %fd931, 0d402A000000000000;
	mul.f64 	%fd949, %fd504, 0d4008000000000000;
	sub.f64 	%fd950, %fd949, %fd535;
	mul.f64 	%fd951, %fd950, 0d4008000000000000;
	mul.f64 	%fd952, %fd950, %fd951;
	fma.rn.f64 	%fd953, %fd931, %fd948, %fd952;
	add.f64 	%fd954, %fd953, 0d3EB0C6F7A0B5ED8D;
	mul.f64 	%fd955, %fd932, 0d402A000000000000;
	mul.f64 	%fd956, %fd596, 0d4008000000000000;
	sub.f64 	%fd957, %fd565, %fd956;
	mul.f64 	%fd958, %fd957, 0d4008000000000000;
	mul.f64 	%fd959, %fd957, %fd958;
	fma.rn.f64 	%fd960, %fd932, %fd955, %fd959;
	add.f64 	%fd961, %fd960, 0d3EB0C6F7A0B5ED8D;
	mul.f64 	%fd962, %fd933, 0d402A000000000000;
	add.f64 	%fd963, %fd596, %fd627;
	mul.f64 	%fd964, %fd963, 0d4008000000000000;
	mul.f64 	%fd965, %fd963, %fd964;
	fma.rn.f64 	%fd966, %fd933, %fd962, %fd965;
	add.f64 	%fd967, %fd966, 0d3EB0C6F7A0B5ED8D;
	mul.f64 	%fd968, %fd934, 0d402A000000000000;
	mul.f64 	%fd969, %fd627, 0d4008000000000000;
	sub.f64 	%fd970, %fd969, %fd658;
	mul.f64 	%fd971, %fd970, 0d4008000000000000;
	mul.f64 	%fd972, %fd970, %fd971;
	fma.rn.f64 	%fd973, %fd934, %fd968, %fd972;
	add.f64 	%fd974, %fd973, 0d3EB0C6F7A0B5ED8D;
	sub.f64 	%fd975, %fd930, %fd929;
	div.rn.f64 	%fd976, %fd941, %fd947;
	mul.f64 	%fd977, %fd976, 0d4018000000000000;
	fma.rn.f64 	%fd978, %fd976, %fd977, 0d3FF0000000000000;
	div.rn.f64 	%fd979, %fd941, %fd954;
	mul.f64 	%fd980, %fd979, 0d4008000000000000;
	fma.rn.f64 	%fd981, %fd979, %fd980, %fd978;
	div.rn.f64 	%fd982, %fd975, %fd981;
	sub.f64 	%fd983, %fd931, %fd930;
	div.rn.f64 	%fd984, %fd954, %fd941;
	mul.f64 	%fd985, %fd984, %fd984;
	div.rn.f64 	%fd986, %fd985, 0d3FF8000000000000;
	add.f64 	%fd987, %fd986, 0d4000000000000000;
	div.rn.f64 	%fd988, %fd954, %fd947;
	mul.f64 	%fd989, %fd988, 0d4010000000000000;
	fma.rn.f64 	%fd990, %fd988, %fd989, %fd987;
	div.rn.f64 	%fd991, %fd983, %fd990;
	mul.f64 	%fd992, %fd983, 0d3FD0000000000000;
	sub.f64 	%fd993, %fd991, %fd992;
	sub.f64 	%fd994, %fd933, %fd932;
	div.rn.f64 	%fd995, %fd961, %fd967;
	mul.f64 	%fd996, %fd995, 0d4018000000000000;
	fma.rn.f64 	%fd997, %fd995, %fd996, 0d3FF0000000000000;
	div.rn.f64 	%fd998, %fd961, %fd974;
	mul.f64 	%fd999, %fd998, 0d4008000000000000;
	fma.rn.f64 	%fd1000, %fd998, %fd999, %fd997;
	div.rn.f64 	%fd1001, %fd994, %fd1000;
	sub.f64 	%fd1002, %fd934, %fd933;
	div.rn.f64 	%fd1003, %fd974, %fd961;
	mul.f64 	%fd1004, %fd1003, %fd1003;
	div.rn.f64 	%fd1005, %fd1004, 0d3FF8000000000000;
	add.f64 	%fd1006, %fd1005, 0d4000000000000000;
	div.rn.f64 	%fd1007, %fd974, %fd967;
	mul.f64 	%fd1008, %fd1007, 0d4010000000000000;
	fma.rn.f64 	%fd1009, %fd1007, %fd1008, %fd1006;
	div.rn.f64 	%fd1010, %fd1002, %fd1009;
	mul.f64 	%fd1011, %fd1002, 0d3FD0000000000000;
	sub.f64 	%fd1012, %fd1010, %fd1011;
	add.f64 	%fd1013, %fd982, %fd993;
	add.f64 	%fd1014, %fd1013, %fd1001;
	add.f64 	%fd1015, %fd1014, %fd1012;
	mul.f64 	%fd1016, %fd400, %fd1015;
	sub.f64 	%fd1017, %fd448, %fd479;
	sub.f64 	%fd1018, %fd479, %fd510;
	sub.f64 	%fd1019, %fd510, %fd541;
	sub.f64 	%fd1020, %fd571, %fd602;
	sub.f64 	%fd1021, %fd602, %fd633;
	sub.f64 	%fd1022, %fd633, %fd664;
	mul.f64 	%fd1023, %fd1017, 0d402A000000000000;
	mul.f64 	%fd1024, %fd479, 0d4008000000000000;
	sub.f64 	%fd1025, %fd448, %fd1024;
	mul.f64 	%fd1026, %fd1025, 0d4008000000000000;
	mul.f64 	%fd1027, %fd1025, %fd1026;
	fma.rn.f64 	%fd1028, %fd1017, %fd1023, %fd1027;
	add.f64 	%fd1029, %fd1028, 0d3EB0C6F7A0B5ED8D;
	mul.f64 	%fd1030, %fd1018, 0d402A000000000000;
	add.f64 	%fd1031, %fd479, %fd510;
	mul.f64 	%fd1032, %fd1031, 0d4008000000000000;
	mul.f64 	%fd1033, %fd1031, %fd1032;
	fma.rn.f64 	%fd1034, %fd1018, %fd1030, %fd1033;
	add.f64 	%fd1035, %fd1034, 0d3EB0C6F7A0B5ED8D;
	mul.f64 	%fd1036, %fd1019, 0d402A000000000000;
	mul.f64 	%fd1037, %fd510, 0d4008000000000000;
	sub.f64 	%fd1038, %fd1037, %fd541;
	mul.f64 	%fd1039, %fd1038, 0d4008000000000000;
	mul.f64 	%fd1040, %fd1038, %fd1039;
	fma.rn.f64 	%fd1041, %fd1019, %fd1036, %fd1040;
	add.f64 	%fd1042, %fd1041, 0d3EB0C6F7A0B5ED8D;
	mul.f64 	%fd1043, %fd1020, 0d402A000000000000;
	mul.f64 	%fd1044, %fd602, 0d4008000000000000;
	sub.f64 	%fd1045, %fd571, %fd1044;
	mul.f64 	%fd1046, %fd1045, 0d4008000000000000;
	mul.f64 	%fd1047, %fd1045, %fd1046;
	fma.rn.f64 	%fd1048, %fd1020, %fd1043, %fd1047;
	add.f64 	%fd1049, %fd1048, 0d3EB0C6F7A0B5ED8D;
	mul.f64 	%fd1050, %fd1021, 0d402A000000000000;
	add.f64 	%fd1051, %fd602, %fd633;
	mul.f64 	%fd1052, %fd1051, 0d4008000000000000;
	mul.f64 	%fd1053, %fd1051, %fd1052;
	fma.rn.f64 	%fd1054, %fd1021, %fd1050, %fd1053;
	add.f64 	%fd1055, %fd1054, 0d3EB0C6F7A0B5ED8D;
	mul.f64 	%fd1056, %fd1022, 0d402A000000000000;
	mul.f64 	%fd1057, %fd633, 0d4008000000000000;
	sub.f64 	%fd1058, %fd1057, %fd664;
	mul.f64 	%fd1059, %fd1058, 0d4008000000000000;
	mul.f64 	%fd1060, %fd1058, %fd1059;
	fma.rn.f64 	%fd1061, %fd1022, %fd1056, %fd1060;
	add.f64 	%fd1062, %fd1061, 0d3EB0C6F7A0B5ED8D;
	sub.f64 	%fd1063, %fd1018, %fd1017;
	div.rn.f64 	%fd1064, %fd1029, %fd1035;
	mul.f64 	%fd1065, %fd1064, 0d4018000000000000;
	fma.rn.f64 	%fd1066, %fd1064, %fd1065, 0d3FF0000000000000;
	div.rn.f64 	%fd1067, %fd1029, %fd1042;
	mul.f64 	%fd1068, %fd1067, 0d4008000000000000;
	fma.rn.f64 	%fd1069, %fd1067, %fd1068, %fd1066;
	div.rn.f64 	%fd1070, %fd1063, %fd1069;
	sub.f64 	%fd1071, %fd1019, %fd1018;
	div.rn.f64 	%fd1072, %fd1042, %fd1029;
	mul.f64 	%fd1073, %fd1072, %fd1072;
	div.rn.f64 	%fd1074, %fd1073, 0d3FF8000000000000;
	add.f64 	%fd1075, %fd1074, 0d4000000000000000;
	div.rn.f64 	%fd1076, %fd1042, %fd1035;
	mul.f64 	%fd1077, %fd1076, 0d4010000000000000;
	fma.rn.f64 	%fd1078, %fd1076, %fd1077, %fd1075;
	div.rn.f64 	%fd1079, %fd1071, %fd1078;
	mul.f64 	%fd1080, %fd1071, 0d3FD0000000000000;
	sub.f64 	%fd1081, %fd1079, %fd1080;
	sub.f64 	%fd1082, %fd1021, %fd1020;
	div.rn.f64 	%fd1083, %fd1049, %fd1055;
	mul.f64 	%fd1084, %fd1083, 0d4018000000000000;
	fma.rn.f64 	%fd1085, %fd1083, %fd1084, 0d3FF0000000000000;
	div.rn.f64 	%fd1086, %fd1049, %fd1062;
	mul.f64 	%fd1087, %fd1086, 0d4008000000000000;
	fma.rn.f64 	%fd1088, %fd1086, %fd1087, %fd1085;
	div.rn.f64 	%fd1089, %fd1082, %fd1088;
	sub.f64 	%fd1090, %fd1022, %fd1021;
	div.rn.f64 	%fd1091, %fd1062, %fd1049;
	mul.f64 	%fd1092, %fd1091, %fd1091;
	div.rn.f64 	%fd1093, %fd1092, 0d3FF8000000000000;
	add.f64 	%fd1094, %fd1093, 0d4000000000000000;
	div.rn.f64 	%fd1095, %fd1062, %fd1055;
	mul.f64 	%fd1096, %fd1095, 0d4010000000000000;
	fma.rn.f64 	%fd1097, %fd1095, %fd1096, %fd1094;
	div.rn.f64 	%fd1098, %fd1090, %fd1097;
	mul.f64 	%fd1099, %fd1090, 0d3FD0000000000000;
	sub.f64 	%fd1100, %fd1098, %fd1099;
	add.f64 	%fd1101, %fd1070, %fd1081;
	add.f64 	%fd1102, %fd1101, %fd1089;
	add.f64 	%fd1103, %fd1102, %fd1100;
	mul.f64 	%fd1104, %fd400, %fd1103;
	sub.f64 	%fd1105, %fd423, %fd454;
	sub.f64 	%fd1106, %fd454, %fd485;
	sub.f64 	%fd1107, %fd485, %fd516;
	sub.f64 	%fd1108, %fd2, %fd577;
	sub.f64 	%fd1109, %fd577, %fd608;
	sub.f64 	%fd1110, %fd608, %fd639;
	mul.f64 	%fd1111, %fd1105, 0d402A000000000000;
	mul.f64 	%fd1112, %fd454, 0d4008000000000000;
	sub.f64 	%fd1113, %fd423, %fd1112;
	mul.f64 	%fd1114, %fd1113, 0d4008000000000000;
	mul.f64 	%fd1115, %fd1113, %fd1114;
	fma.rn.f64 	%fd1116, %fd1105, %fd1111, %fd1115;
	add.f64 	%fd1117, %fd1116, 0d3EB0C6F7A0B5ED8D;
	mul.f64 	%fd1118, %fd1106, 0d402A000000000000;
	add.f64 	%fd1119, %fd454, %fd485;
	mul.f64 	%fd1120, %fd1119, 0d4008000000000000;
	mul.f64 	%fd1121, %fd1119, %fd1120;
	fma.rn.f64 	%fd1122, %fd1106, %fd1118, %fd1121;
	add.f64 	%fd1123, %fd1122, 0d3EB0C6F7A0B5ED8D;
	mul.f64 	%fd1124, %fd1107, 0d402A000000000000;
	mul.f64 	%fd1125, %fd485, 0d4008000000000000;
	sub.f64 	%fd1126, %fd1125, %fd516;
	mul.f64 	%fd1127, %fd1126, 0d4008000000000000;
	mul.f64 	%fd1128, %fd1126, %fd1127;
	fma.rn.f64 	%fd1129, %fd1107, %fd1124, %fd1128;
	add.f64 	%fd1130, %fd1129, 0d3EB0C6F7A0B5ED8D;
	mul.f64 	%fd1131, %fd1108, 0d402A000000000000;
	mul.f64 	%fd1132, %fd577, 0d4008000000000000;
	sub.f64 	%fd1133, %fd2, %fd1132;
	mul.f64 	%fd1134, %fd1133, 0d4008000000000000;
	mul.f64 	%fd1135, %fd1133, %fd1134;
	fma.rn.f64 	%fd1136, %fd1108, %fd1131, %fd1135;
	add.f64 	%fd1137, %fd1136, 0d3EB0C6F7A0B5ED8D;
	mul.f64 	%fd1138, %fd1109, 0d402A000000000000;
	add.f64 	%fd1139, %fd577, %fd608;
	mul.f64 	%fd1140, %fd1139, 0d4008000000000000;
	mul.f64 	%fd1141, %fd1139, %fd1140;
	fma.rn.f64 	%fd1142, %fd1109, %fd1138, %fd1141;
	add.f64 	%fd1143, %fd1142, 0d3EB0C6F7A0B5ED8D;
	mul.f64 	%fd1144, %fd1110, 0d402A000000000000;
	mul.f64 	%fd1145, %fd608, 0d4008000000000000;
	sub.f64 	%fd1146, %fd1145, %fd639;
	mul.f64 	%fd1147, %fd1146, 0d4008000000000000;
	mul.f64 	%fd1148, %fd1146, %fd1147;
	fma.rn.f64 	%fd1149, %fd1110, %fd1144, %fd1148;
	add.f64 	%fd1150, %fd1149, 0d3EB0C6F7A0B5ED8D;
	sub.f64 	%fd1151, %fd1106, %fd1105;
	div.rn.f64 	%fd1152, %fd1117, %fd1123;
	mul.f64 	%fd1153, %fd1152, 0d4032000000000000;
	fma.rn.f64 	%fd1154, %fd1152, %fd1153, 0d4008000000000000;
	div.rn.f64 	%fd1155, %fd1117, %fd1130;
	mul.f64 	%fd1156, %fd1155, 0d4022000000000000;
	fma.rn.f64 	%fd1157, %fd1155, %fd1156, %fd1154;
	div.rn.f64 	%fd1158, %fd1151, %fd1157;
	sub.f64 	%fd1159, %fd1107, %fd1106;
	div.rn.f64 	%fd1160, %fd1130, %fd1117;
	mul.f64 	%fd1161, %fd1160, %fd1160;
	fma.rn.f64 	%fd1162, %fd1161, 0d4000000000000000, 0d4018000000000000;
	div.rn.f64 	%fd1163, %fd1130, %fd1123;
	mul.f64 	%fd1164, %fd1163, 0d4028000000000000;
	fma.rn.f64 	%fd1165, %fd1163, %fd1164, %fd1162;
	div.rn.f64 	%fd1166, %fd1159, %fd1165;
	mul.f64 	%fd1167, %fd1159, 0d3FD0000000000000;
	div.rn.f64 	%fd1168, %fd1167, 0d4008000000000000;
	sub.f64 	%fd1169, %fd1166, %fd1168;
	sub.f64 	%fd1170, %fd1109, %fd1108;
	div.rn.f64 	%fd1171, %fd1137, %fd1143;
	mul.f64 	%fd1172, %fd1171, 0d4032000000000000;
	fma.rn.f64 	%fd1173, %fd1171, %fd1172, 0d4008000000000000;
	div.rn.f64 	%fd1174, %fd1137, %fd1150;
	mul.f64 	%fd1175, %fd1174, 0d4022000000000000;
	fma.rn.f64 	%fd1176, %fd1174, %fd1175, %fd1173;
	div.rn.f64 	%fd1177, %fd1170, %fd1176;
	sub.f64 	%fd1178, %fd1110, %fd1109;
	div.rn.f64 	%fd1179, %fd1150, %fd1137;
	mul.f64 	%fd1180, %fd1179, %fd1179;
	fma.rn.f64 	%fd1181, %fd1180, 0d4000000000000000, 0d4018000000000000;
	div.rn.f64 	%fd1182, %fd1150, %fd1143;
	mul.f64 	%fd1183, %fd1182, 0d4028000000000000;
	fma.rn.f64 	%fd1184, %fd1182, %fd1183, %fd1181;
	div.rn.f64 	%fd1185, %fd1178, %fd1184;
	mul.f64 	%fd1186, %fd1178, 0d3FD0000000000000;
	div.rn.f64 	%fd1187, %fd1186, 0d4008000000000000;
	sub.f64 	%fd1188, %fd1185, %fd1187;
	add.f64 	%fd1189, %fd1158, %fd1169;
	add.f64 	%fd1190, %fd1189, %fd1177;
	add.f64 	%fd1191, %fd1190, %fd1188;
	add.f64 	%fd1192, %fd1016, %fd752;
	add.f64 	%fd1193, %fd1104, %fd1192;
	add.s64 	%rd236, %rd1, %rd215;
	ld.global.f64 	%fd1194, [%rd236];
	add.s64 	%rd237, %rd236, %rd190;
	ld.global.f64 	%fd1195, [%rd237];
	add.s64 	%rd238, %rd237, %rd190;
	ld.global.f64 	%fd1196, [%rd238];
	add.f64 	%fd1197, %fd1195, %fd1196;
	mul.f64 	%fd1198, %fd1197, 0d401C000000000000;
	sub.f64 	%fd1199, %fd1198, %fd1194;
	mul.wide.s32 	%rd239, %r364, 8;
	add.s64 	%rd240, %rd1, %rd239;
	ld.global.f64 	%fd1200, [%rd240];
	sub.f64 	%fd1201, %fd1199, %fd1200;
	div.rn.f64 	%fd1202, %fd1201, 0d4028000000000000;
	add.f64 	%fd1203, %fd1202, %fd1193;
	add.s64 	%rd241, %rd10, %rd183;
	st.global.f64 	[%rd241], %fd1203;
	add.s32 	%r323, %r347, 10;
	mul.lo.s32 	%r324, %r323, %r341;
	mul.lo.s32 	%r325, %r324, %r353;
	mul.wide.s32 	%rd242, %r325, 8;
	add.s64 	%rd243, %rd236, %rd242;
	ld.global.f64 	%fd1204, [%rd243];
	add.s64 	%rd244, %rd237, %rd242;
	ld.global.f64 	%fd1205, [%rd244];
	add.s64 	%rd245, %rd238, %rd242;
	ld.global.f64 	%fd1206, [%rd245];
	add.f64 	%fd1207, %fd1205, %fd1206;
	mul.f64 	%fd1208, %fd1207, 0d401C000000000000;
	sub.f64 	%fd1209, %fd1208, %fd1204;
	add.s64 	%rd246, %rd240, %rd242;
	ld.global.f64 	%fd1210, [%rd246];
	sub.f64 	%fd1211, %fd1209, %fd1210;
	div.rn.f64 	%fd1212, %fd1211, 0d4028000000000000;
	mul.f64 	%fd1213, %fd402, %fd1193;
	div.rn.f64 	%fd1214, %fd1213, %fd383;
	add.f64 	%fd1215, %fd1212, %fd1214;
	sub.f64 	%fd1216, %fd752, %fd1104;
	mul.f64 	%fd1217, %fd398, %fd1216;
	sub.f64 	%fd1218, %fd1215, %fd1217;
	mul.wide.s32 	%rd247, %r5, 8;
	add.s64 	%rd248, %rd241, %rd247;
	st.global.f64 	[%rd248], %fd1218;
	shl.b32 	%r326, %r325, 1;
	mul.wide.s32 	%rd249, %r326, 8;
	add.s64 	%rd250, %rd236, %rd249;
	ld.global.f64 	%fd1219, [%rd250];
	add.s64 	%rd251, %rd237, %rd249;
	ld.global.f64 	%fd1220, [%rd251];
	add.s64 	%rd252, %rd238, %rd249;
	ld.global.f64 	%fd1221, [%rd252];
	add.f64 	%fd1222, %fd1220, %fd1221;
	mul.f64 	%fd1223, %fd1222, 0d401C000000000000;
	sub.f64 	%fd1224, %fd1223, %fd1219;
	add.s64 	%rd253, %rd240, %rd249;
	ld.global.f64 	%fd1225, [%rd253];
	sub.f64 	%fd1226, %fd1224, %fd1225;
	div.rn.f64 	%fd1227, %fd1226, 0d4028000000000000;
	mul.f64 	%fd1228, %fd403, %fd1193;
	div.rn.f64 	%fd1229, %fd1228, %fd383;
	add.f64 	%fd1230, %fd1227, %fd1229;
	add.f64 	%fd1231, %fd840, %fd1230;
	mul.wide.s32 	%rd254, %r322, 8;
	add.s64 	%rd255, %rd241, %rd254;
	st.global.f64 	[%rd255], %fd1231;
	mul.lo.s32 	%r327, %r325, 3;
	mul.wide.s32 	%rd256, %r327, 8;
	add.s64 	%rd257, %rd236, %rd256;
	ld.global.f64 	%fd1232, [%rd257];
	add.s64 	%rd258, %rd237, %rd256;
	ld.global.f64 	%fd1233, [%rd258];
	add.s64 	%rd259, %rd238, %rd256;
	ld.global.f64 	%fd1234, [%rd259];
	add.f64 	%fd1235, %fd1233, %fd1234;
	mul.f64 	%fd1236, %fd1235, 0d401C000000000000;
	sub.f64 	%fd1237, %fd1236, %fd1232;
	add.s64 	%rd260, %rd240, %rd256;
	ld.global.f64 	%fd1238, [%rd260];
	sub.f64 	%fd1239, %fd1237, %fd1238;
	div.rn.f64 	%fd1240, %fd1239, 0d4028000000000000;
	mul.f64 	%fd1241, %fd404, %fd1193;
	div.rn.f64 	%fd1242, %fd1241, %fd383;
	add.f64 	%fd1243, %fd1242, %fd1240;
	add.f64 	%fd1244, %fd928, %fd1243;
	mul.wide.s32 	%rd261, %r321, 8;
	add.s64 	%rd262, %rd241, %rd261;
	st.global.f64 	[%rd262], %fd1244;
	shl.b32 	%r328, %r325, 2;
	mul.wide.s32 	%rd263, %r328, 8;
	add.s64 	%rd264, %rd236, %rd263;
	ld.global.f64 	%fd1245, [%rd264];
	add.s64 	%rd265, %rd237, %rd263;
	ld.global.f64 	%fd1246, [%rd265];
	add.s64 	%rd266, %rd238, %rd263;
	ld.global.f64 	%fd1247, [%rd266];
	add.f64 	%fd1248, %fd1246, %fd1247;
	mul.f64 	%fd1249, %fd1248, 0d401C000000000000;
	sub.f64 	%fd1250, %fd1249, %fd1245;
	add.s64 	%rd267, %rd240, %rd263;
	ld.global.f64 	%fd1251, [%rd267];
	sub.f64 	%fd1252, %fd1250, %fd1251;
	div.rn.f64 	%fd1253, %fd1252, 0d4028000000000000;
	fma.rn.f64 	%fd1254, %fd405, %fd752, %fd1253;
	div.rn.f64 	%fd1255, %fd403, %fd383;
	fma.rn.f64 	%fd1256, %fd1255, %fd840, %fd1254;
	div.rn.f64 	%fd1257, %fd404, %fd383;
	fma.rn.f64 	%fd1258, %fd1257, %fd928, %fd1256;
	fma.rn.f64 	%fd1259, %fd382, %fd1016, %fd1258;
	fma.rn.f64 	%fd1260, %fd406, %fd1104, %fd1259;
	mul.wide.s32 	%rd268, %r320, 8;
	add.s64 	%rd269, %rd241, %rd268;
	st.global.f64 	[%rd269], %fd1260;
	mul.lo.s32 	%r329, %r325, 5;
	mul.wide.s32 	%rd270, %r329, 8;
	add.s64 	%rd271, %rd236, %rd270;
	ld.global.f64 	%fd1261, [%rd271];
	add.s64 	%rd272, %rd237, %rd270;
	ld.global.f64 	%fd1262, [%rd272];
	add.s64 	%rd273, %rd238, %rd270;
	ld.global.f64 	%fd1263, [%rd273];
	add.f64 	%fd1264, %fd1262, %fd1263;
	mul.f64 	%fd1265, %fd1264, 0d401C000000000000;
	sub.f64 	%fd1266, %fd1265, %fd1261;
	add.s64 	%rd274, %rd240, %rd270;
	ld.global.f64 	%fd1267, [%rd274];
	sub.f64 	%fd1268, %fd1266, %fd1267;
	div.rn.f64 	%fd1269, %fd1268, 0d4028000000000000;
	add.f64 	%fd1270, %fd1191, %fd1269;
	mul.wide.s32 	%rd275, %r319, 8;
	add.s64 	%rd276, %rd241, %rd275;
	st.global.f64 	[%rd276], %fd1270;
	add.s32 	%r369, %r369, %r341;
	add.s32 	%r368, %r368, %r341;
	add.s32 	%r367, %r367, %r341;
	add.s32 	%r366, %r366, %r341;
	add.s32 	%r365, %r365, %r341;
	add.s32 	%r364, %r364, %r341;
	add.s32 	%r363, %r363, %r341;
	add.s32 	%r362, %r362, %r341;
	add.s32 	%r361, %r47, 1;
	add.s32 	%r330, %r47, 10;
	setp.eq.s32 	%p26, %r330, %r23;
	@%p26 bra 	$L__BB4_9;
	bra.uni 	$L__BB4_6;

}
	// .globl	_Z6hz_gpuiiiidPdS_S_S_S_S_S_S_S_S_yyyyyy
.visible .entry _Z6hz_gpuiiiidPdS_S_S_S_S_S_S_S_S_yyyyyy(
	.param .u32 _Z6hz_gpuiiiidPdS_S_S_S_S_S_S_S_S_yyyyyy_param_0,
	.param .u32 _Z6hz_gpuiiiidPdS_S_S_S_S_S_S_S_S_yyyyyy_param_1,
	.param .u32 _Z6hz_gpuiiiidPdS_S_S_S_S_S_S_S_S_yyyyyy_param_2,
	.param .u32 _Z6hz_gpuiiiidPdS_S_S_S_S_S_S_S_S_yyyyyy_param_3,
	.param .f64 _Z6hz_gpuiiiidPdS_S_S_S_S_S_S_S_S_yyyyyy_param_4,
	.param .u64 .ptr .align 1 _Z6hz_gpuiiiidPdS_S_S_S_S_S_S_S_S_yyyyyy_param_5,
	.param .u64 .ptr .align 1 _Z6hz_gpuiiiidPdS_S_S_S_S_S_S_S_S_yyyyyy_param_6,
	.param .u64 .ptr .align 1 _Z6hz_gpuiiiidPdS_S_S_S_S_S_S_S_S_yyyyyy_param_7,
	.param .u64 .ptr .align 1 _Z6hz_gpuiiiidPdS_S_S_S_S_S_S_S_S_yyyyyy_param_8,
	.param .u64 .ptr .align 1 _Z6hz_gpuiiiidPdS_S_S_S_S_S_S_S_S_yyyyyy_param_9,
	.param .u64 .ptr .align 1 _Z6hz_gpuiiiidPdS_S_S_S_S_S_S_S_S_yyyyyy_param_10,
	.param .u64 .ptr .align 1 _Z6hz_gpuiiiidPdS_S_S_S_S_S_S_S_S_yyyyyy_param_11,
	.param .u64 .ptr .align 1 _Z6hz_gpuiiiidPdS_S_S_S_S_S_S_S_S_yyyyyy_param_12,
	.param .u64 .ptr .align 1 _Z6hz_gpuiiiidPdS_S_S_S_S_S_S_S_S_yyyyyy_param_13,
	.param .u64 .ptr .align 1 _Z6hz_gpuiiiidPdS_S_S_S_S_S_S_S_S_yyyyyy_param_14,
	.param .u64 _Z6hz_gpuiiiidPdS_S_S_S_S_S_S_S_S_yyyyyy_param_15,
	.param .u64 _Z6hz_gpuiiiidPdS_S_S_S_S_S_S_S_S_yyyyyy_param_16,
	.param .u64 _Z6hz_gpuiiiidPdS_S_S_S_S_S_S_S_S_yyyyyy_param_17,
	.param .u64 _Z6hz_gpuiiiidPdS_S_S_S_S_S_S_S_S_yyyyyy_param_18,
	.param .u64 _Z6hz_gpuiiiidPdS_S_S_S_S_S_S_S_S_yyyyyy_param_19,
	.param .u64 _Z6hz_gpuiiiidPdS_S_S_S_S_S_S_S_S_yyyyyy_param_20
)
{
	.reg .pred 	%p<27>;
	.reg .b32 	%r<366>;
	.reg .b32 	%f<23>;
	.reg .b64 	%rd<341>;
	.reg .b64 	%fd<1277>;

	ld.param.u32 	%r79, [_Z6hz_gpuiiiidPdS_S_S_S_S_S_S_S_S_yyyyyy_param_0];
	ld.param.u32 	%r80, [_Z6hz_gpuiiiidPdS_S_S_S_S_S_S_S_S_yyyyyy_param_1];
	ld.param.u32 	%r81, [_Z6hz_gpuiiiidPdS_S_S_S_S_S_S_S_S_yyyyyy_param_2];
	ld.param.f64 	%fd24, [_Z6hz_gpuiiiidPdS_S_S_S_S_S_S_S_S_yyyyyy_param_4];
	ld.param.u64 	%rd19, [_Z6hz_gpuiiiidPdS_S_S_S_S_S_S_S_S_yyyyyy_param_5];
	ld.param.u64 	%rd20, [_Z6hz_gpuiiiidPdS_S_S_S_S_S_S_S_S_yyyyyy_param_6];
	ld.param.u64 	%rd21, [_Z6hz_gpuiiiidPdS_S_S_S_S_S_S_S_S_yyyyyy_param_7];
	ld.param.u64 	%rd22, [_Z6hz_gpuiiiidPdS_S_S_S_S_S_S_S_S_yyyyyy_param_8];
	ld.param.u64 	%rd23, [_Z6hz_gpuiiiidPdS_S_S_S_S_S_S_S_S_yyyyyy_param_9];
	ld.param.u64 	%rd24, [_Z6hz_gpuiiiidPdS_S_S_S_S_S_S_S_S_yyyyyy_param_10];
	ld.param.u64 	%rd25, [_Z6hz_gpuiiiidPdS_S_S_S_S_S_S_S_S_yyyyyy_param_11];
	ld.param.u64 	%rd26, [_Z6hz_gpuiiiidPdS_S_S_S_S_S_S_S_S_yyyyyy_param_12];
	ld.param.u64 	%rd27, [_Z6hz_gpuiiiidPdS_S_S_S_S_S_S_S_S_yyyyyy_param_13];
	cvta.to.global.u64 	%rd1, %rd27;
	cvta.to.global.u64 	%rd2, %rd26;
	cvta.to.global.u64 	%rd35, %rd25;
	cvta.to.global.u64 	%rd36, %rd24;
	cvta.to.global.u64 	%rd37, %rd23;
	cvta.to.global.u64 	%rd38, %rd22;
	cvta.to.global.u64 	%rd39, %rd21;
	cvta.to.global.u64 	%rd40, %rd20;
	cvta.to.global.u64 	%rd41, %rd19;
	add.f64 	%fd1, %fd24, 0dBFF0000000000000;
	add.s32 	%r1, %r81, 10;
	add.s32 	%r2, %r80, 10;
	mul.lo.s32 	%r360, %r80, %r79;
	mul.lo.s32 	%r4, %r360, %r1;
	mad.lo.s32 	%r5, %r360, -5, %r4;
	shl.b32 	%r356, %r360, 2;
	mov.u32 	%r83, %tid.x;
	mov.u32 	%r84, %tid.y;
	mov.u32 	%r85, %ctaid.x;
	mov.u32 	%r86, %ctaid.y;
	shl.b32 	%r87, %r85, 5;
	add.s32 	%r88, %r87, %r83;
	shl.b32 	%r89, %r86, 1;
	add.s32 	%r90, %r89, %r84;
	mad.lo.s32 	%r91, %r90, %r79, %r88;
	cvt.u64.u32 	%rd3, %r91;
	mul.wide.u32 	%rd42, %r91, 8;
	add.s64 	%rd4, %rd41, %rd42;
	add.s64 	%rd5, %rd40, %rd42;
	add.s64 	%rd6, %rd39, %rd42;
	add.s64 	%rd7, %rd38, %rd42;
	add.s64 	%rd8, %rd37, %rd42;
	add.s64 	%rd9, %rd36, %rd42;
	add.s64 	%rd10, %rd35, %rd42;
	add.s32 	%r92, %r88, 5;
	cvt.rn.f32.u32 	%f3, %r92;
	add.f32 	%f1, %f3, 0f3F000000;
	add.s32 	%r93, %r90, 5;
	cvt.rn.f32.u32 	%f4, %r93;
	add.f32 	%f2, %f4, 0f3F000000;
	shl.b32 	%r7, %r4, 1;
	mul.lo.s32 	%r8, %r4, 3;
	shl.b32 	%r9, %r4, 2;
	mul.lo.s32 	%r10, %r4, 5;
	mov.b32 	%r343, 0;
	mov.u32 	%r344, %r343;
	mov.u32 	%r345, %r343;
$L__BB5_1:
	ld.param.u64 	%rd338, [_Z6hz_gpuiiiidPdS_S_S_S_S_S_S_S_S_yyyyyy_param_20];
	ld.param.u64 	%rd335, [_Z6hz_gpuiiiidPdS_S_S_S_S_S_S_S_S_yyyyyy_param_19];
	ld.param.u64 	%rd332, [_Z6hz_gpuiiiidPdS_S_S_S_S_S_S_S_S_yyyyyy_param_18];
	ld.param.u64 	%rd329, [_Z6hz_gpuiiiidPdS_S_S_S_S_S_S_S_S_yyyyyy_param_17];
	ld.param.u64 	%rd326, [_Z6hz_gpuiiiidPdS_S_S_S_S_S_S_S_S_yyyyyy_param_16];
	ld.param.u64 	%rd323, [_Z6hz_gpuiiiidPdS_S_S_S_S_S_S_S_S_yyyyyy_param_15];
	ld.param.f64 	%fd1271, [_Z6hz_gpuiiiidPdS_S_S_S_S_S_S_S_S_yyyyyy_param_4];
	cvt.rn.f32.s32 	%f5, %r343;
	add.f32 	%f6, %f2, %f5;
	tex.2d.v4.s32.f32 	{%r94, %r95, %r96, %r97}, [%rd323, {%f1, %f6}];
	mov.b64 	%fd25, {%r94, %r95};
	tex.2d.v4.s32.f32 	{%r98, %r99, %r100, %r101}, [%rd332, {%f1, %f6}];
	mov.b64 	%fd26, {%r98, %r99};
	tex.2d.v4.s32.f32 	{%r102, %r103, %r104, %r105}, [%rd329, {%f1, %f6}];
	mov.b64 	%fd27, {%r102, %r103};
	tex.2d.v4.s32.f32 	{%r106, %r107, %r108, %r109}, [%rd326, {%f1, %f6}];
	mov.b64 	%fd28, {%r106, %r107};
	tex.2d.v4.s32.f32 	{%r110, %r111, %r112, %r113}, [%rd335, {%f1, %f6}];
	mov.b64 	%fd29, {%r110, %r111};
	tex.2d.v4.s32.f32 	{%r114, %r115, %r116, %r117}, [%rd338, {%f1, %f6}];
	mov.b64 	%fd30, {%r114, %r115};
	rcp.rn.f64 	%fd31, %fd25;
	mul.f64 	%fd32, %fd26, %fd31;
	mul.f64 	%fd33, %fd31, %fd27;
	mul.f64 	%fd34, %fd31, %fd28;
	mul.f64 	%fd35, %fd33, %fd33;
	fma.rn.f64 	%fd36, %fd32, %fd32, %fd35;
	fma.rn.f64 	%fd37, %fd34, %fd34, %fd36;
	mul.f64 	%fd38, %fd37, 0d3FE0000000000000;
	mul.f64 	%fd39, %fd25, %fd38;
	sub.f64 	%fd40, %fd29, %fd39;
	mul.f64 	%fd41, %fd1, %fd40;
	mul.wide.s32 	%rd43, %r344, 8;
	add.s64 	%rd44, %rd4, %rd43;
	st.global.f64 	[%rd44], %fd26;
	fma.rn.f64 	%fd42, %fd26, %fd32, %fd41;
	mul.wide.s32 	%rd11, %r4, 8;
	add.s64 	%rd45, %rd44, %rd11;
	st.global.f64 	[%rd45], %fd42;
	mul.f64 	%fd43, %fd27, %fd32;
	mul.wide.s32 	%rd12, %r7, 8;
	add.s64 	%rd46, %rd44, %rd12;
	st.global.f64 	[%rd46], %fd43;
	mul.f64 	%fd44, %fd32, %fd28;
	mul.wide.s32 	%rd13, %r8, 8;
	add.s64 	%rd47, %rd44, %rd13;
	st.global.f64 	[%rd47], %fd44;
	add.f64 	%fd45, %fd29, %fd41;
	mul.f64 	%fd46, %fd32, %fd45;
	mul.wide.s32 	%rd14, %r9, 8;
	add.s64 	%rd48, %rd44, %rd14;
	st.global.f64 	[%rd48], %fd46;
	mul.f64 	%fd47, %fd32, %fd30;
	mul.wide.s32 	%rd15, %r10, 8;
	add.s64 	%rd49, %rd44, %rd15;
	st.global.f64 	[%rd49], %fd47;
	mul.f64 	%fd48, %fd1271, %fd41;
	mul.f64 	%fd49, %fd31, %fd48;
	abs.f64 	%fd50, %fd49;
	sqrt.rn.f64 	%fd51, %fd50;
	add.s64 	%rd50, %rd5, %rd43;
	st.global.f64 	[%rd50], %fd51;
	add.s64 	%rd51, %rd6, %rd43;
	st.global.f64 	[%rd51], %fd32;
	add.s64 	%rd52, %rd7, %rd43;
	st.global.f64 	[%rd52], %fd33;
	add.s64 	%rd53, %rd8, %rd43;
	st.global.f64 	[%rd53], %fd34;
	abs.f64 	%fd52, %fd25;
	sqrt.rn.f64 	%fd53, %fd52;
	add.s64 	%rd54, %rd9, %rd43;
	st.global.f64 	[%rd54], %fd53;
	div.rn.f64 	%fd54, %fd50, %fd1;
	add.f64 	%fd55, %fd38, %fd54;
	add.s64 	%rd55, %rd10, %rd43;
	st.global.f64 	[%rd55], %fd55;
	add.s32 	%r345, %r345, 1;
	add.s32 	%r344, %r344, %r360;
	add.s32 	%r343, %r343, %r2;
	setp.ne.s32 	%p2, %r345, 5;
	@%p2 bra 	$L__BB5_1;
	ld.param.u32 	%r336, [_Z6hz_gpuiiiidPdS_S_S_S_S_S_S_S_S_yyyyyy_param_1];
	shl.b64 	%rd56, %rd3, 3;
	add.s64 	%rd16, %rd2, %rd56;
	add.s64 	%rd17, %rd1, %rd56;
	shl.b32 	%r17, %r5, 1;
	mul.lo.s32 	%r18, %r5, 3;
	shl.b32 	%r19, %r5, 2;
	mul.lo.s32 	%r20, %r5, 5;
	shl.b32 	%r352, %r336, 1;
	mul.lo.s32 	%r351, %r336, 3;
	mul.lo.s32 	%r358, %r360, 3;
	shl.b32 	%r359, %r360, 1;
	mul.lo.s32 	%r347, %r360, 5;
	mul.lo.s32 	%r346, %r336, 5;
	mov.b32 	%r348, 0;
	mov.u32 	%r349, %r359;
	mov.u32 	%r350, %r358;
	mov.u32 	%r353, %r348;
$L__BB5_3:
	ld.param.u64 	%rd339, [_Z6hz_gpuiiiidPdS_S_S_S_S_S_S_S_S_yyyyyy_param_20];
	ld.param.u64 	%rd336, [_Z6hz_gpuiiiidPdS_S_S_S_S_S_S_S_S_yyyyyy_param_19];
	ld.param.u64 	%rd333, [_Z6hz_gpuiiiidPdS_S_S_S_S_S_S_S_S_yyyyyy_param_18];
	ld.param.u64 	%rd330, [_Z6hz_gpuiiiidPdS_S_S_S_S_S_S_S_S_yyyyyy_param_17];
	ld.param.u64 	%rd327, [_Z6hz_gpuiiiidPdS_S_S_S_S_S_S_S_S_yyyyyy_param_16];
	ld.param.u64 	%rd324, [_Z6hz_gpuiiiidPdS_S_S_S_S_S_S_S_S_yyyyyy_param_15];
	ld.param.f64 	%fd1272, [_Z6hz_gpuiiiidPdS_S_S_S_S_S_S_S_S_yyyyyy_param_4];
	add.s32 	%r119, %r346, 50;
	cvt.rn.f32.s32 	%f7, %r119;
	add.f32 	%f8, %f2, %f7;
	tex.2d.v4.s32.f32 	{%r120, %r121, %r122, %r123}, [%rd324, {%f1, %f8}];
	mov.b64 	%fd56, {%r120, %r121};
	tex.2d.v4.s32.f32 	{%r124, %r125, %r126, %r127}, [%rd333, {%f1, %f8}];
	mov.b64 	%fd57, {%r124, %r125};
	tex.2d.v4.s32.f32 	{%r128, %r129, %r130, %r131}, [%rd330, {%f1, %f8}];
	mov.b64 	%fd58, {%r128, %r129};
	tex.2d.v4.s32.f32 	{%r132, %r133, %r134, %r135}, [%rd327, {%f1, %f8}];
	mov.b64 	%fd59, {%r132, %r133};
	tex.2d.v4.s32.f32 	{%r136, %r137, %r138, %r139}, [%rd336, {%f1, %f8}];
	mov.b64 	%fd60, {%r136, %r137};
	tex.2d.v4.s32.f32 	{%r140, %r141, %r142, %r143}, [%rd339, {%f1, %f8}];
	mov.b64 	%fd61, {%r140, %r141};
	rcp.rn.f64 	%fd62, %fd56;
	mul.f64 	%fd63, %fd57, %fd62;
	mul.f64 	%fd64, %fd62, %fd58;
	mul.f64 	%fd65, %fd62, %fd59;
	mul.f64 	%fd66, %fd64, %fd64;
	fma.rn.f64 	%fd67, %fd63, %fd63, %fd66;
	fma.rn.f64 	%fd68, %fd65, %fd65, %fd67;
	mul.f64 	%fd69, %fd68, 0d3FE0000000000000;
	mul.f64 	%fd70, %fd56, %fd69;
	sub.f64 	%fd71, %fd60, %fd70;
	mul.f64 	%fd72, %fd1, %fd71;
	mul.wide.s32 	%rd57, %r347, 8;
	add.s64 	%rd58, %rd4, %rd57;
	st.global.f64 	[%rd58], %fd57;
	fma.rn.f64 	%fd73, %fd57, %fd63, %fd72;
	add.s64 	%rd59, %rd58, %rd11;
	st.global.f64 	[%rd59], %fd73;
	mul.f64 	%fd74, %fd58, %fd63;
	add.s64 	%rd60, %rd58, %rd12;
	st.global.f64 	[%rd60], %fd74;
	mul.f64 	%fd75, %fd63, %fd59;
	add.s64 	%rd61, %rd58, %rd13;
	st.global.f64 	[%rd61], %fd75;
	add.f64 	%fd76, %fd60, %fd72;
	mul.f64 	%fd77, %fd63, %fd76;
	add.s64 	%rd62, %rd58, %rd14;
	st.global.f64 	[%rd62], %fd77;
	mul.f64 	%fd78, %fd63, %fd61;
	add.s64 	%rd63, %rd58, %rd15;
	st.global.f64 	[%rd63], %fd78;
	mul.f64 	%fd79, %fd1272, %fd72;
	mul.f64 	%fd80, %fd62, %fd79;
	abs.f64 	%fd81, %fd80;
	sqrt.rn.f64 	%fd82, %fd81;
	add.s64 	%rd64, %rd5, %rd57;
	st.global.f64 	[%rd64], %fd82;
	add.s64 	%rd65, %rd6, %rd57;
	st.global.f64 	[%rd65], %fd63;
	add.s64 	%rd66, %rd7, %rd57;
	st.global.f64 	[%rd66], %fd64;
	add.s64 	%rd67, %rd8, %rd57;
	st.global.f64 	[%rd67], %fd65;
	abs.f64 	%fd83, %fd56;
	sqrt.rn.f64 	%fd84, %fd83;
	add.s64 	%rd68, %rd9, %rd57;
	st.global.f64 	[%rd68], %fd84;
	div.rn.f64 	%fd85, %fd81, %fd1;
	add.f64 	%fd86, %fd69, %fd85;
	add.s64 	%rd69, %rd10, %rd57;
	st.global.f64 	[%rd69], %fd86;
	mul.wide.s32 	%rd70, %r348, 8;
	add.s64 	%rd71, %rd6, %rd70;
	ld.global.f64 	%fd87, [%rd71];
	add.s64 	%rd72, %rd5, %rd70;
	ld.global.f64 	%fd88, [%rd72];
	sub.f64 	%fd89, %fd87, %fd88;
	abs.f64 	%fd90, %fd89;
	mul.wide.s32 	%rd73, %r360, 8;
	add.s64 	%rd74, %rd71, %rd73;
	ld.global.f64 	%fd91, [%rd74];
	add.s64 	%rd75, %rd72, %rd73;
	ld.global.f64 	%fd92, [%rd75];
	sub.f64 	%fd93, %fd91, %fd92;
	abs.f64 	%fd94, %fd93;
	max.f64 	%fd95, %fd90, %fd94;
	abs.f64 	%fd96, %fd87;
	abs.f64 	%fd97, %fd91;
	max.f64 	%fd98, %fd96, %fd97;
	add.f64 	%fd99, %fd87, %fd88;
	abs.f64 	%fd100, %fd99;
	add.f64 	%fd101, %fd91, %fd92;
	abs.f64 	%fd102, %fd101;
	max.f64 	%fd103, %fd100, %fd102;
	add.s64 	%rd76, %rd74, %rd73;
	ld.global.f64 	%fd104, [%rd76];
	add.s64 	%rd77, %rd75, %rd73;
	ld.global.f64 	%fd105, [%rd77];
	sub.f64 	%fd106, %fd104, %fd105;
	abs.f64 	%fd107, %fd106;
	add.s64 	%rd78, %rd76, %rd73;
	ld.global.f64 	%fd108, [%rd78];
	add.s64 	%rd79, %rd77, %rd73;
	ld.global.f64 	%fd109, [%rd79];
	sub.f64 	%fd110, %fd108, %fd109;
	abs.f64 	%fd111, %fd110;
	max.f64 	%fd112, %fd107, %fd111;
	abs.f64 	%fd113, %fd104;
	abs.f64 	%fd114, %fd108;
	max.f64 	%fd115, %fd113, %fd114;
	add.f64 	%fd116, %fd104, %fd105;
	abs.f64 	%fd117, %fd116;
	add.f64 	%fd118, %fd108, %fd109;
	abs.f64 	%fd119, %fd118;
	max.f64 	%fd120, %fd117, %fd119;
	add.s64 	%rd80, %rd78, %rd73;
	ld.global.f64 	%fd121, [%rd80];
	add.s64 	%rd81, %rd79, %rd73;
	ld.global.f64 	%fd122, [%rd81];
	sub.f64 	%fd123, %fd121, %fd122;
	abs.f64 	%fd124, %fd123;
	max.f64 	%fd125, %fd124, %fd95;
	abs.f64 	%fd126, %fd121;
	max.f64 	%fd127, %fd126, %fd98;
	add.f64 	%fd128, %fd121, %fd122;
	abs.f64 	%fd129, %fd128;
	max.f64 	%fd130, %fd129, %fd103;
	ld.global.f64 	%fd131, [%rd65];
	ld.global.f64 	%fd132, [%rd64];
	sub.f64 	%fd133, %fd131, %fd132;
	abs.f64 	%fd134, %fd133;
	max.f64 	%fd135, %fd134, %fd112;
	abs.f64 	%fd136, %fd131;
	max.f64 	%fd137, %fd136, %fd115;
	add.f64 	%fd138, %fd131, %fd132;
	abs.f64 	%fd139, %fd138;
	max.f64 	%fd140, %fd139, %fd120;
	max.f64 	%fd141, %fd125, %fd135;
	mul.f64 	%fd142, %fd141, 0d3FF199999999999A;
	max.f64 	%fd143, %fd127, %fd137;
	mul.f64 	%fd144, %fd143, 0d3FF199999999999A;
	max.f64 	%fd145, %fd130, %fd140;
	mul.f64 	%fd146, %fd145, 0d3FF199999999999A;
	mul.wide.s32 	%rd82, %r350, 8;
	add.s64 	%rd83, %rd4, %rd82;
	ld.global.f64 	%fd147, [%rd83];
	mul.wide.s32 	%rd84, %r349, 8;
	add.s64 	%rd85, %rd4, %rd84;
	ld.global.f64 	%fd148, [%rd85];
	sub.f64 	%fd149, %fd147, %fd148;
	add.s64 	%rd86, %rd83, %rd11;
	ld.global.f64 	%fd150, [%rd86];
	add.s64 	%rd87, %rd85, %rd11;
	ld.global.f64 	%fd151, [%rd87];
	sub.f64 	%fd152, %fd150, %fd151;
	add.s64 	%rd88, %rd83, %rd12;
	ld.global.f64 	%fd153, [%rd88];
	add.s64 	%rd89, %rd85, %rd12;
	ld.global.f64 	%fd154, [%rd89];
	sub.f64 	%fd155, %fd153, %fd154;
	add.s64 	%rd90, %rd83, %rd13;
	ld.global.f64 	%fd156, [%rd90];
	add.s64 	%rd91, %rd85, %rd13;
	ld.global.f64 	%fd157, [%rd91];
	sub.f64 	%fd158, %fd156, %fd157;
	add.s64 	%rd92, %rd83, %rd14;
	ld.global.f64 	%fd159, [%rd92];
	add.s64 	%rd93, %rd85, %rd14;
	ld.global.f64 	%fd160, [%rd93];
	sub.f64 	%fd161, %fd159, %fd160;
	add.s64 	%rd94, %rd83, %rd15;
	ld.global.f64 	%fd162, [%rd94];
	add.s64 	%rd95, %rd85, %rd15;
	ld.global.f64 	%fd163, [%rd95];
	sub.f64 	%fd164, %fd162, %fd163;
	add.s32 	%r144, %r351, 30;
	cvt.rn.f32.s32 	%f9, %r144;
	add.f32 	%f10, %f2, %f9;
	tex.2d.v4.s32.f32 	{%r145, %r146, %r147, %r148}, [%rd324, {%f1, %f10}];
	mov.b64 	%fd165, {%r145, %r146};
	add.s32 	%r149, %r352, 20;
	cvt.rn.f32.s32 	%f11, %r149;
	add.f32 	%f12, %f2, %f11;
	tex.2d.v4.s32.f32 	{%r150, %r151, %r152, %r153}, [%rd324, {%f1, %f12}];
	mov.b64 	%fd166, {%r150, %r151};
	sub.f64 	%fd167, %fd165, %fd166;
	fma.rn.f64 	%fd168, %fd142, %fd167, %fd149;
	mul.f64 	%fd169, %fd168, 0d3FE0000000000000;
	tex.2d.v4.s32.f32 	{%r154, %r155, %r156, %r157}, [%rd333, {%f1, %f10}];
	mov.b64 	%fd170, {%r154, %r155};
	tex.2d.v4.s32.f32 	{%r158, %r159, %r160, %r161}, [%rd333, {%f1, %f12}];
	mov.b64 	%fd171, {%r158, %r159};
	sub.f64 	%fd172, %fd170, %fd171;
	fma.rn.f64 	%fd173, %fd144, %fd172, %fd152;
	mul.f64 	%fd174, %fd173, 0d3FE0000000000000;
	tex.2d.v4.s32.f32 	{%r162, %r163, %r164, %r165}, [%rd330, {%f1, %f10}];
	mov.b64 	%fd175, {%r162, %r163};
	tex.2d.v4.s32.f32 	{%r166, %r167, %r168, %r169}, [%rd330, {%f1, %f12}];
	mov.b64 	%fd176, {%r166, %r167};
	sub.f64 	%fd177, %fd175, %fd176;
	fma.rn.f64 	%fd178, %fd144, %fd177, %fd155;
	mul.f64 	%fd179, %fd178, 0d3FE0000000000000;
	tex.2d.v4.s32.f32 	{%r170, %r171, %r172, %r173}, [%rd327, {%f1, %f10}];
	mov.b64 	%fd180, {%r170, %r171};
	tex.2d.v4.s32.f32 	{%r174, %r175, %r176, %r177}, [%rd327, {%f1, %f12}];
	mov.b64 	%fd181, {%r174, %r175};
	sub.f64 	%fd182, %fd180, %fd181;
	fma.rn.f64 	%fd183, %fd144, %fd182, %fd158;
	mul.f64 	%fd184, %fd183, 0d3FE0000000000000;
	tex.2d.v4.s32.f32 	{%r178, %r179, %r180, %r181}, [%rd336, {%f1, %f10}];
	mov.b64 	%fd185, {%r178, %r179};
	tex.2d.v4.s32.f32 	{%r182, %r183, %r184, %r185}, [%rd336, {%f1, %f12}];
	mov.b64 	%fd186, {%r182, %r183};
	sub.f64 	%fd187, %fd185, %fd186;
	fma.rn.f64 	%fd188, %fd146, %fd187, %fd161;
	mul.f64 	%fd189, %fd188, 0d3FE0000000000000;
	tex.2d.v4.s32.f32 	{%r186, %r187, %r188, %r189}, [%rd339, {%f1, %f10}];
	mov.b64 	%fd190, {%r186, %r187};
	tex.2d.v4.s32.f32 	{%r190, %r191, %r192, %r193}, [%rd339, {%f1, %f12}];
	mov.b64 	%fd191, {%r190, %r191};
	sub.f64 	%fd192, %fd190, %fd191;
	fma.rn.f64 	%fd193, %fd144, %fd192, %fd164;
	mul.f64 	%fd194, %fd193, 0d3FE0000000000000;
	add.s64 	%rd96, %rd16, %rd70;
	st.global.f64 	[%rd96], %fd169;
	mul.wide.s32 	%rd97, %r5, 8;
	add.s64 	%rd98, %rd96, %rd97;
	st.global.f64 	[%rd98], %fd174;
	mul.wide.s32 	%rd99, %r17, 8;
	add.s64 	%rd100, %rd96, %rd99;
	st.global.f64 	[%rd100], %fd179;
	mul.wide.s32 	%rd101, %r18, 8;
	add.s64 	%rd102, %rd96, %rd101;
	st.global.f64 	[%rd102], %fd184;
	mul.wide.s32 	%rd103, %r19, 8;
	add.s64 	%rd104, %rd96, %rd103;
	st.global.f64 	[%rd104], %fd189;
	mul.wide.s32 	%rd105, %r20, 8;
	add.s64 	%rd106, %rd96, %rd105;
	st.global.f64 	[%rd106], %fd194;
	sub.f64 	%fd195, %fd169, %fd149;
	add.s64 	%rd107, %rd17, %rd70;
	st.global.f64 	[%rd107], %fd195;
	sub.f64 	%fd196, %fd174, %fd152;
	add.s64 	%rd108, %rd107, %rd97;
	st.global.f64 	[%rd108], %fd196;
	sub.f64 	%fd197, %fd179, %fd155;
	add.s64 	%rd109, %rd107, %rd99;
	st.global.f64 	[%rd109], %fd197;
	sub.f64 	%fd198, %fd184, %fd158;
	add.s64 	%rd110, %rd107, %rd101;
	st.global.f64 	[%rd110], %fd198;
	sub.f64 	%fd199, %fd189, %fd161;
	add.s64 	%rd111, %rd107, %rd103;
	st.global.f64 	[%rd111], %fd199;
	sub.f64 	%fd200, %fd194, %fd164;
	add.s64 	%rd112, %rd107, %rd105;
	st.global.f64 	[%rd112], %fd200;
	add.s32 	%r353, %r353, 1;
	add.s32 	%r352, %r352, %r2;
	add.s32 	%r351, %r351, %r2;
	add.s32 	%r350, %r350, %r360;
	add.s32 	%r349, %r349, %r360;
	add.s32 	%r348, %r348, %r360;
	add.s32 	%r347, %r347, %r360;
	add.s32 	%r346, %r346, %r2;
	setp.eq.s32 	%p3, %r353, 4;
	@%p3 bra 	$L__BB5_4;
	bra.uni 	$L__BB5_3;
$L__BB5_4:
	ld.param.u32 	%r340, [_Z6hz_gpuiiiidPdS_S_S_S_S_S_S_S_S_yyyyyy_param_2];
	setp.lt.s32 	%p4, %r340, 0;
	@%p4 bra 	$L__BB5_17;
	ld.param.u32 	%r337, [_Z6hz_gpuiiiidPdS_S_S_S_S_S_S_S_S_yyyyyy_param_1];
	mov.f64 	%fd201, 0d4000000000000000;
	{
	.reg .b32 %temp; 
	mov.b64 	{%temp, %r27}, %fd201;
	}
	and.b32  	%r195, %r27, 2146435072;
	setp.eq.s32 	%p5, %r195, 1062207488;
	and.b32  	%r196, %r27, 2147483647;
	setp.ne.s32 	%p6, %r196, 1071644672;
	and.pred  	%p1, %p5, %p6;
	max.s32 	%r197, %r1, 10;
	neg.s32 	%r365, %r197;
	mul.lo.s32 	%r364, %r337, 6;
	mul.lo.s32 	%r363, %r337, 7;
	mul.lo.s32 	%r362, %r360, 7;
	mul.lo.s32 	%r357, %r360, 6;
	mul.lo.s32 	%r355, %r360, 9;
	mul.lo.s32 	%r354, %r337, 9;
	mov.b32 	%r361, 0;
	shl.b64 	%rd114, %rd3, 3;
$L__BB5_6:
	ld.param.u64 	%rd340, [_Z6hz_gpuiiiidPdS_S_S_S_S_S_S_S_S_yyyyyy_param_20];
	ld.param.u64 	%rd337, [_Z6hz_gpuiiiidPdS_S_S_S_S_S_S_S_S_yyyyyy_param_19];
	ld.param.u64 	%rd334, [_Z6hz_gpuiiiidPdS_S_S_S_S_S_S_S_S_yyyyyy_param_18];
	ld.param.u64 	%rd331, [_Z6hz_gpuiiiidPdS_S_S_S_S_S_S_S_S_yyyyyy_param_17];
	ld.param.u64 	%rd328, [_Z6hz_gpuiiiidPdS_S_S_S_S_S_S_S_S_yyyyyy_param_16];
	ld.param.u64 	%rd325, [_Z6hz_gpuiiiidPdS_S_S_S_S_S_S_S_S_yyyyyy_param_15];
	ld.param.u64 	%rd320, [_Z6hz_gpuiiiidPdS_S_S_S_S_S_S_S_S_yyyyyy_param_13];
	ld.param.u64 	%rd318, [_Z6hz_gpuiiiidPdS_S_S_S_S_S_S_S_S_yyyyyy_param_12];
	ld.param.u64 	%rd317, [_Z6hz_gpuiiiidPdS_S_S_S_S_S_S_S_S_yyyyyy_param_11];
	ld.param.u64 	%rd316, [_Z6hz_gpuiiiidPdS_S_S_S_S_S_S_S_S_yyyyyy_param_10];
	ld.param.u64 	%rd315, [_Z6hz_gpuiiiidPdS_S_S_S_S_S_S_S_S_yyyyyy_param_9];
	ld.param.u64 	%rd314, [_Z6hz_gpuiiiidPdS_S_S_S_S_S_S_S_S_yyyyyy_param_8];
	ld.param.u64 	%rd313, [_Z6hz_gpuiiiidPdS_S_S_S_S_S_S_S_S_yyyyyy_param_7];
	ld.param.u64 	%rd312, [_Z6hz_gpuiiiidPdS_S_S_S_S_S_S_S_S_yyyyyy_param_6];
	ld.param.u64 	%rd310, [_Z6hz_gpuiiiidPdS_S_S_S_S_S_S_S_S_yyyyyy_param_5];
	ld.param.f64 	%fd1273, [_Z6hz_gpuiiiidPdS_S_S_S_S_S_S_S_S_yyyyyy_param_4];
	ld.param.u32 	%r341, [_Z6hz_gpuiiiidPdS_S_S_S_S_S_S_S_S_yyyyyy_param_2];
	ld.param.u32 	%r338, [_Z6hz_gpuiiiidPdS_S_S_S_S_S_S_S_S_yyyyyy_param_1];
	ld.param.u32 	%r334, [_Z6hz_gpuiiiidPdS_S_S_S_S_S_S_S_S_yyyyyy_param_0];
	setp.lt.s32 	%p7, %r27, 0;
	selp.b32 	%r63, 0, 2146435072, %p7;
	and.b32  	%r64, %r27, 2146435072;
	setp.eq.s32 	%p8, %r64, 1062207488;
	add.s32 	%r198, %r354, 90;
	cvt.rn.f32.s32 	%f13, %r198;
	mov.u32 	%r199, %ctaid.y;
	shl.b32 	%r200, %r199, 1;
	mov.u32 	%r201, %tid.y;
	add.s32 	%r202, %r200, %r201;
	add.s32 	%r203, %r202, 5;
	cvt.rn.f32.u32 	%f14, %r203;
	add.f32 	%f15, %f14, 0f3F000000;
	add.f32 	%f16, %f15, %f13;
	mov.u32 	%r204, %ctaid.x;
	shl.b32 	%r205, %r204, 5;
	mov.u32 	%r206, %tid.x;
	add.s32 	%r207, %r205, %r206;
	add.s32 	%r208, %r207, 5;
	cvt.rn.f32.u32 	%f17, %r208;
	add.f32 	%f18, %f17, 0f3F000000;
	tex.2d.v4.s32.f32 	{%r209, %r210, %r211, %r212}, [%rd325, {%f18, %f16}];
	mov.b64 	%fd202, {%r209, %r210};
	tex.2d.v4.s32.f32 	{%r213, %r214, %r215, %r216}, [%rd334, {%f18, %f16}];
	mov.b64 	%fd203, {%r213, %r214};
	tex.2d.v4.s32.f32 	{%r217, %r218, %r219, %r220}, [%rd331, {%f18, %f16}];
	mov.b64 	%fd204, {%r217, %r218};
	tex.2d.v4.s32.f32 	{%r221, %r222, %r223, %r224}, [%rd328, {%f18, %f16}];
	mov.b64 	%fd205, {%r221, %r222};
	tex.2d.v4.s32.f32 	{%r225, %r226, %r227, %r228}, [%rd337, {%f18, %f16}];
	mov.b64 	%fd206, {%r225, %r226};
	tex.2d.v4.s32.f32 	{%r229, %r230, %r231, %r232}, [%rd340, {%f18, %f16}];
	mov.b64 	%fd207, {%r229, %r230};
	rcp.rn.f64 	%fd208, %fd202;
	mul.f64 	%fd209, %fd203, %fd208;
	mul.f64 	%fd210, %fd208, %fd204;
	mul.f64 	%fd211, %fd208, %fd205;
	mul.f64 	%fd212, %fd210, %fd210;
	fma.rn.f64 	%fd213, %fd209, %fd209, %fd212;
	fma.rn.f64 	%fd214, %fd211, %fd211, %fd213;
	mul.f64 	%fd215, %fd214, 0d3FE0000000000000;
	mul.f64 	%fd216, %fd202, %fd215;
	sub.f64 	%fd217, %fd206, %fd216;
	add.f64 	%fd218, %fd1273, 0dBFF0000000000000;
	mul.f64 	%fd219, %fd218, %fd217;
	cvta.to.global.u64 	%rd113, %rd310;
	add.s64 	%rd115, %rd113, %rd114;
	mul.wide.s32 	%rd116, %r355, 8;
	add.s64 	%rd117, %rd115, %rd116;
	st.global.f64 	[%rd117], %fd203;
	fma.rn.f64 	%fd220, %fd203, %fd209, %fd219;
	add.s32 	%r233, %r341, 10;
	mul.lo.s32 	%r234, %r338, %r334;
	mul.lo.s32 	%r235, %r234, %r233;
	mul.wide.s32 	%rd118, %r235, 8;
	add.s64 	%rd119, %rd117, %rd118;
	st.global.f64 	[%rd119], %fd220;
	mul.f64 	%fd221, %fd204, %fd209;
	shl.b32 	%r236, %r235, 1;
	mul.wide.s32 	%rd120, %r236, 8;
	add.s64 	%rd121, %rd117, %rd120;
	st.global.f64 	[%rd121], %fd221;
	mul.f64 	%fd222, %fd209, %fd205;
	mul.lo.s32 	%r237, %r235, 3;
	mul.wide.s32 	%rd122, %r237, 8;
	add.s64 	%rd123, %rd117, %rd122;
	st.global.f64 	[%rd123], %fd222;
	add.f64 	%fd223, %fd206, %fd219;
	mul.f64 	%fd224, %fd209, %fd223;
	shl.b32 	%r238, %r235, 2;
	mul.wide.s32 	%rd124, %r238, 8;
	add.s64 	%rd125, %rd117, %rd124;
	st.global.f64 	[%rd125], %fd224;
	mul.f64 	%fd225, %fd209, %fd207;
	mul.lo.s32 	%r239, %r235, 5;
	mul.wide.s32 	%rd126, %r239, 8;
	add.s64 	%rd127, %rd117, %rd126;
	st.global.f64 	[%rd127], %fd225;
	mul.f64 	%fd226, %fd1273, %fd219;
	mul.f64 	%fd227, %fd208, %fd226;
	abs.f64 	%fd228, %fd227;
	sqrt.rn.f64 	%fd229, %fd228;
	cvta.to.global.u64 	%rd128, %rd312;
	add.s64 	%rd129, %rd128, %rd114;
	add.s64 	%rd130, %rd129, %rd116;
	st.global.f64 	[%rd130], %fd229;
	cvta.to.global.u64 	%rd131, %rd313;
	add.s64 	%rd132, %rd131, %rd114;
	add.s64 	%rd133, %rd132, %rd116;
	st.global.f64 	[%rd133], %fd209;
	cvta.to.global.u64 	%rd134, %rd314;
	add.s64 	%rd135, %rd134, %rd114;
	add.s64 	%rd136, %rd135, %rd116;
	st.global.f64 	[%rd136], %fd210;
	cvta.to.global.u64 	%rd137, %rd315;
	add.s64 	%rd138, %rd137, %rd114;
	add.s64 	%rd139, %rd138, %rd116;
	st.global.f64 	[%rd139], %fd211;
	abs.f64 	%fd230, %fd202;
	sqrt.rn.f64 	%fd231, %fd230;
	cvta.to.global.u64 	%rd140, %rd316;
	add.s64 	%rd141, %rd140, %rd114;
	add.s64 	%rd142, %rd141, %rd116;
	st.global.f64 	[%rd142], %fd231;
	div.rn.f64 	%fd232, %fd228, %fd218;
	add.f64 	%fd233, %fd215, %fd232;
	cvta.to.global.u64 	%rd143, %rd317;
	add.s64 	%rd144, %rd143, %rd114;
	add.s64 	%rd145, %rd144, %rd116;
	st.global.f64 	[%rd145], %fd233;
	mul.wide.s32 	%rd146, %r356, 8;
	add.s64 	%rd147, %rd132, %rd146;
	ld.global.f64 	%fd234, [%rd147];
	add.s64 	%rd148, %rd129, %rd146;
	ld.global.f64 	%fd235, [%rd148];
	sub.f64 	%fd236, %fd234, %fd235;
	abs.f64 	%fd237, %fd236;
	mul.wide.s32 	%rd149, %r234, 8;
	add.s64 	%rd150, %rd147, %rd149;
	ld.global.f64 	%fd238, [%rd150];
	add.s64 	%rd18, %rd148, %rd149;
	ld.global.f64 	%fd239, [%rd18];
	sub.f64 	%fd240, %fd238, %fd239;
	abs.f64 	%fd241, %fd240;
	max.f64 	%fd242, %fd237, %fd241;
	abs.f64 	%fd243, %fd234;
	abs.f64 	%fd244, %fd238;
	max.f64 	%fd245, %fd243, %fd244;
	add.f64 	%fd246, %fd234, %fd235;
	abs.f64 	%fd247, %fd246;
	add.f64 	%fd248, %fd238, %fd239;
	abs.f64 	%fd249, %fd248;
	max.f64 	%fd250, %fd247, %fd249;
	add.s64 	%rd151, %rd150, %rd149;
	ld.global.f64 	%fd251, [%rd151];
	add.s64 	%rd152, %rd18, %rd149;
	ld.global.f64 	%fd252, [%rd152];
	sub.f64 	%fd253, %fd251, %fd252;
	abs.f64 	%fd254, %fd253;
	add.s64 	%rd153, %rd151, %rd149;
	ld.global.f64 	%fd255, [%rd153];
	add.s64 	%rd154, %rd152, %rd149;
	ld.global.f64 	%fd256, [%rd154];
	sub.f64 	%fd257, %fd255, %fd256;
	abs.f64 	%fd258, %fd257;
	max.f64 	%fd259, %fd254, %fd258;
	abs.f64 	%fd260, %fd251;
	abs.f64 	%fd261, %fd255;
	max.f64 	%fd262, %fd260, %fd261;
	add.f64 	%fd263, %fd251, %fd252;
	abs.f64 	%fd264, %fd263;
	add.f64 	%fd265, %fd255, %fd256;
	abs.f64 	%fd266, %fd265;
	max.f64 	%fd267, %fd264, %fd266;
	add.s64 	%rd155, %rd153, %rd149;
	ld.global.f64 	%fd268, [%rd155];
	add.s64 	%rd156, %rd154, %rd149;
	ld.global.f64 	%fd269, [%rd156];
	sub.f64 	%fd270, %fd268, %fd269;
	abs.f64 	%fd271, %fd270;
	max.f64 	%fd272, %fd271, %fd242;
	abs.f64 	%fd273, %fd268;
	max.f64 	%fd274, %fd273, %fd245;
	add.f64 	%fd275, %fd268, %fd269;
	abs.f64 	%fd276, %fd275;
	max.f64 	%fd277, %fd276, %fd250;
	ld.global.f64 	%fd278, [%rd133];
	ld.global.f64 	%fd279, [%rd130];
	sub.f64 	%fd280, %fd278, %fd279;
	abs.f64 	%fd281, %fd280;
	max.f64 	%fd282, %fd281, %fd259;
	abs.f64 	%fd283, %fd278;
	max.f64 	%fd284, %fd283, %fd262;
	add.f64 	%fd285, %fd278, %fd279;
	abs.f64 	%fd286, %fd285;
	max.f64 	%fd287, %fd286, %fd267;
	max.f64 	%fd288, %fd272, %fd282;
	mul.f64 	%fd289, %fd288, 0d3FF199999999999A;
	max.f64 	%fd290, %fd274, %fd284;
	mul.f64 	%fd291, %fd290, 0d3FF199999999999A;
	max.f64 	%fd292, %fd277, %fd287;
	mul.f64 	%fd293, %fd292, 0d3FF199999999999A;
	mul.wide.s32 	%rd157, %r362, 8;
	add.s64 	%rd158, %rd115, %rd157;
	ld.global.f64 	%fd294, [%rd158];
	mul.wide.s32 	%rd159, %r357, 8;
	add.s64 	%rd160, %rd115, %rd159;
	ld.global.f64 	%fd295, [%rd160];
	sub.f64 	%fd296, %fd294, %fd295;
	add.s64 	%rd161, %rd158, %rd118;
	ld.global.f64 	%fd297, [%rd161];
	add.s64 	%rd162, %rd160, %rd118;
	ld.global.f64 	%fd298, [%rd162];
	sub.f64 	%fd299, %fd297, %fd298;
	add.s64 	%rd163, %rd158, %rd120;
	ld.global.f64 	%fd300, [%rd163];
	add.s64 	%rd164, %rd160, %rd120;
	ld.global.f64 	%fd301, [%rd164];
	sub.f64 	%fd302, %fd300, %fd301;
	add.s64 	%rd165, %rd158, %rd122;
	ld.global.f64 	%fd303, [%rd165];
	add.s64 	%rd166, %rd160, %rd122;
	ld.global.f64 	%fd304, [%rd166];
	sub.f64 	%fd305, %fd303, %fd304;
	add.s64 	%rd167, %rd158, %rd124;
	ld.global.f64 	%fd306, [%rd167];
	add.s64 	%rd168, %rd160, %rd124;
	ld.global.f64 	%fd307, [%rd168];
	sub.f64 	%fd308, %fd306, %fd307;
	add.s64 	%rd169, %rd158, %rd126;
	ld.global.f64 	%fd309, [%rd169];
	add.s64 	%rd170, %rd160, %rd126;
	ld.global.f64 	%fd310, [%rd170];
	sub.f64 	%fd311, %fd309, %fd310;
	add.s32 	%r240, %r363, 70;
	cvt.rn.f32.s32 	%f19, %r240;
	add.f32 	%f20, %f15, %f19;
	tex.2d.v4.s32.f32 	{%r241, %r242, %r243, %r244}, [%rd325, {%f18, %f20}];
	mov.b64 	%fd312, {%r241, %r242};
	add.s32 	%r245, %r364, 60;
	cvt.rn.f32.s32 	%f21, %r245;
	add.f32 	%f22, %f15, %f21;
	tex.2d.v4.s32.f32 	{%r246, %r247, %r248, %r249}, [%rd325, {%f18, %f22}];
	mov.b64 	%fd313, {%r246, %r247};
	sub.f64 	%fd314, %fd312, %fd313;
	fma.rn.f64 	%fd315, %fd289, %fd314, %fd296;
	mul.f64 	%fd316, %fd315, 0d3FE0000000000000;
	tex.2d.v4.s32.f32 	{%r250, %r251, %r252, %r253}, [%rd334, {%f18, %f20}];
	mov.b64 	%fd317, {%r250, %r251};
	tex.2d.v4.s32.f32 	{%r254, %r255, %r256, %r257}, [%rd334, {%f18, %f22}];
	mov.b64 	%fd318, {%r254, %r255};
	sub.f64 	%fd319, %fd317, %fd318;
	fma.rn.f64 	%fd320, %fd291, %fd319, %fd299;
	mul.f64 	%fd321, %fd320, 0d3FE0000000000000;
	tex.2d.v4.s32.f32 	{%r258, %r259, %r260, %r261}, [%rd331, {%f18, %f20}];
	mov.b64 	%fd322, {%r258, %r259};
	tex.2d.v4.s32.f32 	{%r262, %r263, %r264, %r265}, [%rd331, {%f18, %f22}];
	mov.b64 	%fd323, {%r262, %r263};
	sub.f64 	%fd324, %fd322, %fd323;
	fma.rn.f64 	%fd325, %fd291, %fd324, %fd302;
	mul.f64 	%fd326, %fd325, 0d3FE0000000000000;
	tex.2d.v4.s32.f32 	{%r266, %r267, %r268, %r269}, [%rd328, {%f18, %f20}];
	mov.b64 	%fd327, {%r266, %r267};
	tex.2d.v4.s32.f32 	{%r270, %r271, %r272, %r273}, [%rd328, {%f18, %f22}];
	mov.b64 	%fd328, {%r270, %r271};
	sub.f64 	%fd329, %fd327, %fd328;
	fma.rn.f64 	%fd330, %fd291, %fd329, %fd305;
	mul.f64 	%fd331, %fd330, 0d3FE0000000000000;
	tex.2d.v4.s32.f32 	{%r274, %r275, %r276, %r277}, [%rd337, {%f18, %f20}];
	mov.b64 	%fd332, {%r274, %r275};
	tex.2d.v4.s32.f32 	{%r278, %r279, %r280, %r281}, [%rd337, {%f18, %f22}];
	mov.b64 	%fd333, {%r278, %r279};
	sub.f64 	%fd334, %fd332, %fd333;
	fma.rn.f64 	%fd335, %fd293, %fd334, %fd308;
	mul.f64 	%fd336, %fd335, 0d3FE0000000000000;
	tex.2d.v4.s32.f32 	{%r282, %r283, %r284, %r285}, [%rd340, {%f18, %f20}];
	mov.b64 	%fd337, {%r282, %r283};
	tex.2d.v4.s32.f32 	{%r286, %r287, %r288, %r289}, [%rd340, {%f18, %f22}];
	mov.b64 	%fd338, {%r286, %r287};
	sub.f64 	%fd339, %fd337, %fd338;
	fma.rn.f64 	%fd340, %fd291, %fd339, %fd311;
	mul.f64 	%fd341, %fd340, 0d3FE0000000000000;
	cvta.to.global.u64 	%rd171, %rd318;
	add.s64 	%rd172, %rd171, %rd114;
	add.s64 	%rd173, %rd172, %rd146;
	st.global.f64 	[%rd173], %fd316;
	mad.lo.s32 	%r290, %r234, -5, %r235;
	mul.wide.s32 	%rd174, %r290, 8;
	add.s64 	%rd175, %rd173, %rd174;
	st.global.f64 	[%rd175], %fd321;
	shl.b32 	%r291, %r290, 1;
	mul.wide.s32 	%rd176, %r291, 8;
	add.s64 	%rd177, %rd173, %rd176;
	st.global.f64 	[%rd177], %fd326;
	mul.lo.s32 	%r292, %r290, 3;
	mul.wide.s32 	%rd178, %r292, 8;
	add.s64 	%rd179, %rd173, %rd178;
	st.global.f64 	[%rd179], %fd331;
	shl.b32 	%r293, %r290, 2;
	mul.wide.s32 	%rd180, %r293, 8;
	add.s64 	%rd181, %rd173, %rd180;
	st.global.f64 	[%rd181], %fd336;
	mul.lo.s32 	%r294, %r290, 5;
	mul.wide.s32 	%rd182, %r294, 8;
	add.s64 	%rd183, %rd173, %rd182;
	st.global.f64 	[%rd183], %fd341;
	sub.f64 	%fd342, %fd316, %fd296;
	cvta.to.global.u64 	%rd184, %rd320;
	add.s64 	%rd185, %rd184, %rd114;
	add.s64 	%rd186, %rd185, %rd146;
	st.global.f64 	[%rd186], %fd342;
	sub.f64 	%fd343, %fd321, %fd299;
	add.s64 	%rd187, %rd186, %rd174;
	st.global.f64 	[%rd187], %fd343;
	sub.f64 	%fd344, %fd326, %fd302;
	add.s64 	%rd188, %rd186, %rd176;
	st.global.f64 	[%rd188], %fd344;
	sub.f64 	%fd345, %fd331, %fd305;
	add.s64 	%rd189, %rd186, %rd178;
	st.global.f64 	[%rd189], %fd345;
	sub.f64 	%fd346, %fd336, %fd308;
	add.s64 	%rd190, %rd186, %rd180;
	st.global.f64 	[%rd190], %fd346;
	sub.f64 	%fd2, %fd341, %fd311;
	add.s64 	%rd191, %rd186, %rd182;
	st.global.f64 	[%rd191], %fd2;
	add.s64 	%rd192, %rd141, %rd146;
	ld.global.f64 	%fd347, [%rd192];
	add.s64 	%rd193, %rd192, %rd149;
	ld.global.f64 	%fd348, [%rd193];
	add.f64 	%fd349, %fd347, %fd348;
	div.rn.f64 	%fd3, %fd347, %fd349;
	mov.f64 	%fd350, 0d3FF0000000000000;
	sub.f64 	%fd351, %fd350, %fd3;
	ld.global.f64 	%fd4, [%rd147];
	add.s64 	%rd194, %rd135, %rd146;
	ld.global.f64 	%fd5, [%rd194];
	add.s64 	%rd195, %rd138, %rd146;
	ld.global.f64 	%fd6, [%rd195];
	ld.global.f64 	%fd7, [%rd150];
	add.s64 	%rd196, %rd194, %rd149;
	ld.global.f64 	%fd8, [%rd196];
	add.s64 	%rd197, %rd195, %rd149;
	ld.global.f64 	%fd9, [%rd197];
	add.s64 	%rd198, %rd144, %rd146;
	ld.global.f64 	%fd352, [%rd198];
	add.s64 	%rd199, %rd198, %rd149;
	ld.global.f64 	%fd353, [%rd199];
	mul.f64 	%fd354, %fd351, %fd353;
	fma.rn.f64 	%fd10, %fd3, %fd352, %fd354;
	ld.global.f64 	%fd11, [%rd148];
	{
	.reg .b32 %temp; 
	mov.b64 	{%temp, %r65}, %fd11;
	}
	abs.f64 	%fd12, %fd11;
	{ // callseq 4, 0
	.param .b64 param0;
	st.param.f64 	[param0], %fd12;
	.param .b64 retval0;
	call.uni (retval0), 
	__internal_accurate_pow, 
	(
	param0
	);
	ld.param.f64 	%fd355, [retval0];
	} // callseq 4
	setp.lt.s32 	%p9, %r65, 0;
	neg.f64 	%fd357, %fd355;
	selp.f64 	%fd358, %fd357, %fd355, %p8;
	selp.f64 	%fd359, %fd358, %fd355, %p9;
	setp.eq.f64 	%p10, %fd11, 0d0000000000000000;
	selp.b32 	%r295, %r65, 0, %p8;
	or.b32  	%r296, %r295, 2146435072;
	selp.b32 	%r297, %r296, %r295, %p7;
	mov.b32 	%r298, 0;
	mov.b64 	%fd360, {%r298, %r297};
	selp.f64 	%fd1275, %fd360, %fd359, %p10;
	add.f64 	%fd361, %fd11, 0d4000000000000000;
	{
	.reg .b32 %temp; 
	mov.b64 	{%temp, %r299}, %fd361;
	}
	and.b32  	%r300, %r299, 2146435072;
	setp.ne.s32 	%p11, %r300, 2146435072;
	@%p11 bra 	$L__BB5_11;
	setp.num.f64 	%p12, %fd11, %fd11;
	@%p12 bra 	$L__BB5_9;
	mov.f64 	%fd362, 0d4000000000000000;
	add.rn.f64 	%fd1275, %fd11, %fd362;
	bra.uni 	$L__BB5_11;
$L__BB5_9:
	setp.neu.f64 	%p13, %fd12, 0d7FF0000000000000;
	@%p13 bra 	$L__BB5_11;
	setp.lt.s32 	%p14, %r65, 0;
	or.b32  	%r301, %r63, -2147483648;
	selp.b32 	%r302, %r301, %r63, %p1;
	selp.b32 	%r303, %r302, %r63, %p14;
	mov.b32 	%r304, 0;
	mov.b64 	%fd1275, {%r304, %r303};
$L__BB5_11:
	setp.lt.s32 	%p15, %r27, 0;
	setp.eq.s32 	%p16, %r64, 1062207488;
	setp.eq.f64 	%p18, %fd11, 0d3FF0000000000000;
	selp.f64 	%fd17, 0d3FF0000000000000, %fd1275, %p18;
	ld.global.f64 	%fd18, [%rd18];
	{
	.reg .b32 %temp; 
	mov.b64 	{%temp, %r66}, %fd18;
	}
	abs.f64 	%fd19, %fd18;
	{ // callseq 5, 0
	.param .b64 param0;
	st.param.f64 	[param0], %fd19;
	.param .b64 retval0;
	call.uni (retval0), 
	__internal_accurate_pow, 
	(
	param0
	);
	ld.param.f64 	%fd363, [retval0];
	} // callseq 5
	setp.lt.s32 	%p19, %r66, 0;
	neg.f64 	%fd365, %fd363;
	selp.f64 	%fd366, %fd365, %fd363, %p16;
	selp.f64 	%fd367, %fd366, %fd363, %p19;
	setp.eq.f64 	%p20, %fd18, 0d0000000000000000;
	selp.b32 	%r305, %r66, 0, %p16;
	or.b32  	%r306, %r305, 2146435072;
	selp.b32 	%r307, %r306, %r305, %p15;
	mov.b32 	%r308, 0;
	mov.b64 	%fd368, {%r308, %r307};
	selp.f64 	%fd1276, %fd368, %fd367, %p20;
	add.f64 	%fd369, %fd18, 0d4000000000000000;
	{
	.reg .b32 %temp; 
	mov.b64 	{%temp, %r309}, %fd369;
	}
	and.b32  	%r310, %r309, 2146435072;
	setp.ne.s32 	%p21, %r310, 2146435072;
	@%p21 bra 	$L__BB5_16;
	setp.num.f64 	%p22, %fd18, %fd18;
	@%p22 bra 	$L__BB5_14;
	mov.f64 	%fd370, 0d4000000000000000;
	add.rn.f64 	%fd1276, %fd18, %fd370;
	bra.uni 	$L__BB5_16;
$L__BB5_14:
	setp.neu.f64 	%p23, %fd19, 0d7FF0000000000000;
	@%p23 bra 	$L__BB5_16;
	setp.lt.s32 	%p24, %r66, 0;
	or.b32  	%r311, %r63, -2147483648;
	selp.b32 	%r312, %r311, %r63, %p1;
	selp.b32 	%r313, %r312, %r63, %p24;
	mov.b32 	%r314, 0;
	mov.b64 	%fd1276, {%r314, %r313};
$L__BB5_16:
	ld.param.u64 	%rd322, [_Z6hz_gpuiiiidPdS_S_S_S_S_S_S_S_S_yyyyyy_param_14];
	ld.param.u64 	%rd321, [_Z6hz_gpuiiiidPdS_S_S_S_S_S_S_S_S_yyyyyy_param_13];
	ld.param.u64 	%rd319, [_Z6hz_gpuiiiidPdS_S_S_S_S_S_S_S_S_yyyyyy_param_12];
	ld.param.u64 	%rd311, [_Z6hz_gpuiiiidPdS_S_S_S_S_S_S_S_S_yyyyyy_param_5];
	ld.param.f64 	%fd1274, [_Z6hz_gpuiiiidPdS_S_S_S_S_S_S_S_S_yyyyyy_param_4];
	ld.param.u32 	%r342, [_Z6hz_gpuiiiidPdS_S_S_S_S_S_S_S_S_yyyyyy_param_2];
	ld.param.u32 	%r339, [_Z6hz_gpuiiiidPdS_S_S_S_S_S_S_S_S_yyyyyy_param_1];
	ld.param.u32 	%r335, [_Z6hz_gpuiiiidPdS_S_S_S_S_S_S_S_S_yyyyyy_param_0];
	mov.f64 	%fd371, 0d3FF0000000000000;
	sub.f64 	%fd372, %fd371, %fd3;
	mul.f64 	%fd373, %fd372, %fd7;
	fma.rn.f64 	%fd374, %fd4, %fd3, %fd373;
	mul.f64 	%fd375, %fd372, %fd8;
	fma.rn.f64 	%fd376, %fd3, %fd5, %fd375;
	mul.f64 	%fd377, %fd376, %fd376;
	fma.rn.f64 	%fd378, %fd374, %fd374, %fd377;
	mul.f64 	%fd379, %fd372, %fd9;
	fma.rn.f64 	%fd380, %fd3, %fd6, %fd379;
	fma.rn.f64 	%fd381, %fd380, %fd380, %fd378;
	mul.f64 	%fd382, %fd381, 0d3FE0000000000000;
	add.f64 	%fd383, %fd1274, 0dBFF0000000000000;
	mul.f64 	%fd384, %fd383, %fd382;
	add.s32 	%r315, %r342, 10;
	mul.lo.s32 	%r316, %r339, %r335;
	mul.lo.s32 	%r317, %r316, %r315;
	mad.lo.s32 	%r318, %r316, -5, %r317;
	shl.b32 	%r319, %r316, 2;
	sub.s32 	%r320, %r318, %r319;
	mul.lo.s32 	%r321, %r320, 5;
	shl.b32 	%r322, %r320, 2;
	mul.lo.s32 	%r323, %r320, 3;
	shl.b32 	%r324, %r320, 1;
	setp.eq.f64 	%p25, %fd18, 0d3FF0000000000000;
	selp.f64 	%fd385, 0d3FF0000000000000, %fd1276, %p25;
	mul.f64 	%fd386, %fd372, %fd385;
	fma.rn.f64 	%fd387, %fd3, %fd17, %fd386;
	mul.f64 	%fd388, %fd3, 0d3FE0000000000000;
	mul.f64 	%fd389, %fd388, %fd372;
	mul.f64 	%fd390, %fd383, %fd389;
	sub.f64 	%fd391, %fd4, %fd7;
	sub.f64 	%fd392, %fd5, %fd8;
	mul.f64 	%fd393, %fd392, %fd392;
	fma.rn.f64 	%fd394, %fd391, %fd391, %fd393;
	sub.f64 	%fd395, %fd6, %fd9;
	fma.rn.f64 	%fd396, %fd395, %fd395, %fd394;
	fma.rn.f64 	%fd397, %fd390, %fd396, %fd387;
	sqrt.rn.f64 	%fd398, %fd397;
	mul.f64 	%fd399, %fd397, 0d4008000000000000;
	rcp.rn.f64 	%fd400, %fd399;
	mul.f64 	%fd401, %fd374, %fd398;
	mul.f64 	%fd402, %fd383, %fd374;
	mul.f64 	%fd403, %fd383, %fd376;
	mul.f64 	%fd404, %fd383, %fd380;
	sub.f64 	%fd405, %fd10, %fd401;
	add.f64 	%fd406, %fd10, %fd401;
	add.f64 	%fd407, %fd384, %fd401;
	add.f64 	%fd408, %fd402, %fd398;
	neg.f64 	%fd409, %fd403;
	div.rn.f64 	%fd410, %fd409, %fd383;
	mul.f64 	%fd411, %fd410, %fd397;
	neg.f64 	%fd412, %fd404;
	div.rn.f64 	%fd413, %fd412, %fd383;
	mul.f64 	%fd414, %fd413, %fd397;
	sub.f64 	%fd415, %fd397, %fd384;
	sub.f64 	%fd416, %fd384, %fd401;
	sub.f64 	%fd417, %fd398, %fd402;
	cvt.s64.s32 	%rd200, %r361;
	cvta.to.global.u64 	%rd201, %rd319;
	shl.b64 	%rd202, %rd3, 3;
	add.s64 	%rd203, %rd201, %rd202;
	mul.wide.s32 	%rd204, %r361, 8;
	add.s64 	%rd205, %rd203, %rd204;
	ld.global.f64 	%fd418, [%rd205];
	mul.wide.s32 	%rd206, %r318, 8;
	add.s64 	%rd207, %rd205, %rd206;
	ld.global.f64 	%fd419, [%rd207];
	shl.b32 	%r325, %r318, 1;
	mul.wide.s32 	%rd208, %r325, 8;
	add.s64 	%rd209, %rd205, %rd208;
	ld.global.f64 	%fd420, [%rd209];
	mul.lo.s32 	%r326, %r318, 3;
	mul.wide.s32 	%rd210, %r326, 8;
	add.s64 	%rd211, %rd205, %rd210;
	ld.global.f64 	%fd421, [%rd211];
	shl.b32 	%r327, %r318, 2;
	mul.wide.s32 	%rd212, %r327, 8;
	add.s64 	%rd213, %rd205, %rd212;
	ld.global.f64 	%fd422, [%rd213];
	mul.lo.s32 	%r328, %r318, 5;
	mul.wide.s32 	%rd214, %r328, 8;
	add.s64 	%rd215, %rd205, %rd214;
	ld.global.f64 	%fd423, [%rd215];
	mul.f64 	%fd424, %fd418, %fd407;
	mul.f64 	%fd425, %fd419, %fd408;
	sub.f64 	%fd426, %fd424, %fd425;
	mul.f64 	%fd427, %fd403, %fd420;
	sub.f64 	%fd428, %fd426, %fd427;
	mul.f64 	%fd429, %fd404, %fd421;
	sub.f64 	%fd430, %fd428, %fd429;
	mul.f64 	%fd431, %fd383, %fd422;
	add.f64 	%fd432, %fd431, %fd430;
	mul.f64 	%fd433, %fd432, 0d3FE0000000000000;
	mul.f64 	%fd434, %fd418, %fd411;
	fma.rn.f64 	%fd435, %fd420, %fd397, %fd434;
	mul.f64 	%fd436, %fd418, %fd414;
	fma.rn.f64 	%fd437, %fd397, %fd421, %fd436;
	mul.f64 	%fd438, %fd418, %fd415;
	fma.rn.f64 	%fd439, %fd402, %fd419, %fd438;
	add.f64 	%fd440, %fd427, %fd439;
	add.f64 	%fd441, %fd429, %fd440;
	sub.f64 	%fd442, %fd441, %fd431;
	mul.f64 	%fd443, %fd418, %fd416;
	fma.rn.f64 	%fd444, %fd419, %fd417, %fd443;
	sub.f64 	%fd445, %fd444, %fd427;
	sub.f64 	%fd446, %fd445, %fd429;
	add.f64 	%fd447, %fd431, %fd446;
	mul.f64 	%fd448, %fd447, 0d3FE0000000000000;
	mul.wide.s32 	%rd216, %r316, 8;
	add.s64 	%rd217, %rd205, %rd216;
	ld.global.f64 	%fd449, [%rd217];
	add.s64 	%rd218, %rd217, %rd206;
	ld.global.f64 	%fd450, [%rd218];
	add.s64 	%rd219, %rd217, %rd208;
	ld.global.f64 	%fd451, [%rd219];
	add.s64 	%rd220, %rd217, %rd210;
	ld.global.f64 	%fd452, [%rd220];
	add.s64 	%rd221, %rd217, %rd212;
	ld.global.f64 	%fd453, [%rd221];
	add.s64 	%rd222, %rd217, %rd214;
	ld.global.f64 	%fd454, [%rd222];
	mul.f64 	%fd455, %fd407, %fd449;
	mul.f64 	%fd456, %fd408, %fd450;
	sub.f64 	%fd457, %fd455, %fd456;
	mul.f64 	%fd458, %fd403, %fd451;
	sub.f64 	%fd459, %fd457, %fd458;
	mul.f64 	%fd460, %fd404, %fd452;
	sub.f64 	%fd461, %fd459, %fd460;
	mul.f64 	%fd462, %fd383, %fd453;
	add.f64 	%fd463, %fd461, %fd462;
	mul.f64 	%fd464, %fd463, 0d3FE0000000000000;
	mul.f64 	%fd465, %fd397, %fd451;
	fma.rn.f64 	%fd466, %fd411, %fd449, %fd465;
	mul.f64 	%fd467, %fd397, %fd452;
	fma.rn.f64 	%fd468, %fd414, %fd449, %fd467;
	mul.f64 	%fd469, %fd402, %fd450;
	fma.rn.f64 	%fd470, %fd415, %fd449, %fd469;
	add.f64 	%fd471, %fd470, %fd458;
	add.f64 	%fd472, %fd471, %fd460;
	sub.f64 	%fd473, %fd472, %fd462;
	mul.f64 	%fd474, %fd417, %fd450;
	fma.rn.f64 	%fd475, %fd416, %fd449, %fd474;
	sub.f64 	%fd476, %fd475, %fd458;
	sub.f64 	%fd477, %fd476, %fd460;
	add.f64 	%fd478, %fd477, %fd462;
	mul.f64 	%fd479, %fd478, 0d3FE0000000000000;
	add.s64 	%rd223, %rd217, %rd216;
	ld.global.f64 	%fd480, [%rd223];
	add.s64 	%rd224, %rd223, %rd206;
	ld.global.f64 	%fd481, [%rd224];
	add.s64 	%rd225, %rd223, %rd208;
	ld.global.f64 	%fd482, [%rd225];
	add.s64 	%rd226, %rd223, %rd210;
	ld.global.f64 	%fd483, [%rd226];
	add.s64 	%rd227, %rd223, %rd212;
	ld.global.f64 	%fd484, [%rd227];
	add.s64 	%rd228, %rd223, %rd214;
	ld.global.f64 	%fd485, [%rd228];
	mul.f64 	%fd486, %fd407, %fd480;
	mul.f64 	%fd487, %fd408, %fd481;
	sub.f64 	%fd488, %fd486, %fd487;
	mul.f64 	%fd489, %fd403, %fd482;
	sub.f64 	%fd490, %fd488, %fd489;
	mul.f64 	%fd491, %fd404, %fd483;
	sub.f64 	%fd492, %fd490, %fd491;
	mul.f64 	%fd493, %fd383, %fd484;
	add.f64 	%fd494, %fd492, %fd493;
	mul.f64 	%fd495, %fd494, 0d3FE0000000000000;
	mul.f64 	%fd496, %fd397, %fd482;
	fma.rn.f64 	%fd497, %fd411, %fd480, %fd496;
	mul.f64 	%fd498, %fd397, %fd483;
	fma.rn.f64 	%fd499, %fd414, %fd480, %fd498;
	mul.f64 	%fd500, %fd402, %fd481;
	fma.rn.f64 	%fd501, %fd415, %fd480, %fd500;
	add.f64 	%fd502, %fd501, %fd489;
	add.f64 	%fd503, %fd502, %fd491;
	sub.f64 	%fd504, %fd503, %fd493;
	mul.f64 	%fd505, %fd417, %fd481;
	fma.rn.f64 	%fd506, %fd416, %fd480, %fd505;
	sub.f64 	%fd507, %fd506, %fd489;
	sub.f64 	%fd508, %fd507, %fd491;
	add.f64 	%fd509, %fd508, %fd493;
	mul.f64 	%fd510, %fd509, 0d3FE0000000000000;
	add.s64 	%rd229, %rd223, %rd216;
	ld.global.f64 	%fd511, [%rd229];
	add.s64 	%rd230, %rd229, %rd206;
	ld.global.f64 	%fd512, [%rd230];
	add.s64 	%rd231, %rd229, %rd208;
	ld.global.f64 	%fd513, [%rd231];
	add.s64 	%rd232, %rd229, %rd210;
	ld.global.f64 	%fd514, [%rd232];
	add.s64 	%rd233, %rd229, %rd212;
	ld.global.f64 	%fd515, [%rd233];
	add.s64 	%rd234, %rd229, %rd214;
	ld.global.f64 	%fd516, [%rd234];
	mul.f64 	%fd517, %fd407, %fd511;
	mul.f64 	%fd518, %fd408, %fd512;
	sub.f64 	%fd519, %fd517, %fd518;
	mul.f64 	%fd520, %fd403, %fd513;
	sub.f64 	%fd521, %fd519, %fd520;
	mul.f64 	%fd522, %fd404, %fd514;
	sub.f64 	%fd523, %fd521, %fd522;
	mul.f64 	%fd524, %fd383, %fd515;
	add.f64 	%fd525, %fd523, %fd524;
	mul.f64 	%fd526, %fd525, 0d3FE0000000000000;
	mul.f64 	%fd527, %fd397, %fd513;
	fma.rn.f64 	%fd528, %fd411, %fd511, %fd527;
	mul.f64 	%fd529, %fd397, %fd514;
	fma.rn.f64 	%fd530, %fd414, %fd511, %fd529;
	mul.f64 	%fd531, %fd402, %fd512;
	fma.rn.f64 	%fd532, %fd415, %fd511, %fd531;
	add.f64 	%fd533, %fd532, %fd520;
	add.f64 	%fd534, %fd533, %fd522;
	sub.f64 	%fd535, %fd534, %fd524;
	mul.f64 	%fd536, %fd417, %fd512;
	fma.rn.f64 	%fd537, %fd416, %fd511, %fd536;
	sub.f64 	%fd538, %fd537, %fd520;
	sub.f64 	%fd539, %fd538, %fd522;
	add.f64 	%fd540, %fd539, %fd524;
	mul.f64 	%fd541, %fd540, 0d3FE0000000000000;
	cvta.to.global.u64 	%rd235, %rd321;
	add.s64 	%rd236, %rd235, %rd202;
	mul.wide.s32 	%rd237, %r356, 8;
	add.s64 	%rd238, %rd236, %rd237;
	ld.global.f64 	%fd542, [%rd238];
	add.s64 	%rd239, %rd238, %rd206;
	ld.global.f64 	%fd543, [%rd239];
	add.s64 	%rd240, %rd238, %rd208;
	ld.global.f64 	%fd544, [%rd240];
	add.s64 	%rd241, %rd238, %rd210;
	ld.global.f64 	%fd545, [%rd241];
	add.s64 	%rd242, %rd238, %rd212;
	ld.global.f64 	%fd546, [%rd242];
	mul.f64 	%fd547, %fd407, %fd542;
	mul.f64 	%fd548, %fd408, %fd543;
	sub.f64 	%fd549, %fd547, %fd548;
	mul.f64 	%fd550, %fd403, %fd544;
	sub.f64 	%fd551, %fd549, %fd550;
	mul.f64 	%fd552, %fd404, %fd545;
	sub.f64 	%fd553, %fd551, %fd552;
	mul.f64 	%fd554, %fd383, %fd546;
	add.f64 	%fd555, %fd553, %fd554;
	mul.f64 	%fd556, %fd555, 0d3FE0000000000000;
	mul.f64 	%fd557, %fd397, %fd544;
	fma.rn.f64 	%fd558, %fd411, %fd542, %fd557;
	mul.f64 	%fd559, %fd397, %fd545;
	fma.rn.f64 	%fd560, %fd414, %fd542, %fd559;
	mul.f64 	%fd561, %fd402, %fd543;
	fma.rn.f64 	%fd562, %fd415, %fd542, %fd561;
	add.f64 	%fd563, %fd562, %fd550;
	add.f64 	%fd564, %fd563, %fd552;
	sub.f64 	%fd565, %fd564, %fd554;
	mul.f64 	%fd566, %fd417, %fd543;
	fma.rn.f64 	%fd567, %fd416, %fd542, %fd566;
	sub.f64 	%fd568, %fd567, %fd550;
	sub.f64 	%fd569, %fd568, %fd552;
	add.f64 	%fd570, %fd569, %fd554;
	mul.f64 	%fd571, %fd570, 0d3FE0000000000000;
	mul.wide.s32 	%rd243, %r358, 8;
	add.s64 	%rd244, %rd236, %rd243;
	ld.global.f64 	%fd572, [%rd244];
	add.s64 	%rd245, %rd244, %rd206;
	ld.global.f64 	%fd573, [%rd245];
	add.s64 	%rd246, %rd244, %rd208;
	ld.global.f64 	%fd574, [%rd246];
	add.s64 	%rd247, %rd244, %rd210;
	ld.global.f64 	%fd575, [%rd247];
	add.s64 	%rd248, %rd244, %rd212;
	ld.global.f64 	%fd576, [%rd248];
	add.s64 	%rd249, %rd244, %rd214;
	ld.global.f64 	%fd577, [%rd249];
	mul.f64 	%fd578, %fd407, %fd572;
	mul.f64 	%fd579, %fd408, %fd573;
	sub.f64 	%fd580, %fd578, %fd579;
	mul.f64 	%fd581, %fd403, %fd574;
	sub.f64 	%fd582, %fd580, %fd581;
	mul.f64 	%fd583, %fd404, %fd575;
	sub.f64 	%fd584, %fd582, %fd583;
	mul.f64 	%fd585, %fd383, %fd576;
	add.f64 	%fd586, %fd584, %fd585;
	mul.f64 	%fd587, %fd586, 0d3FE0000000000000;
	mul.f64 	%fd588, %fd397, %fd574;
	fma.rn.f64 	%fd589, %fd411, %fd572, %fd588;
	mul.f64 	%fd590, %fd397, %fd575;
	fma.rn.f64 	%fd591, %fd414, %fd572, %fd590;
	mul.f64 	%fd592, %fd402, %fd573;
	fma.rn.f64 	%fd593, %fd415, %fd572, %fd592;
	add.f64 	%fd594, %fd593, %fd581;
	add.f64 	%fd595, %fd594, %fd583;
	sub.f64 	%fd596, %fd595, %fd585;
	mul.f64 	%fd597, %fd417, %fd573;
	fma.rn.f64 	%fd598, %fd416, %fd572, %fd597;
	sub.f64 	%fd599, %fd598, %fd581;
	sub.f64 	%fd600, %fd599, %fd583;
	add.f64 	%fd601, %fd600, %fd585;
	mul.f64 	%fd602, %fd601, 0d3FE0000000000000;
	mul.wide.s32 	%rd250, %r359, 8;
	add.s64 	%rd251, %rd236, %rd250;
	ld.global.f64 	%fd603, [%rd251];
	add.s64 	%rd252, %rd251, %rd206;
	ld.global.f64 	%fd604, [%rd252];
	add.s64 	%rd253, %rd251, %rd208;
	ld.global.f64 	%fd605, [%rd253];
	add.s64 	%rd254, %rd251, %rd210;
	ld.global.f64 	%fd606, [%rd254];
	add.s64 	%rd255, %rd251, %rd212;
	ld.global.f64 	%fd607, [%rd255];
	add.s64 	%rd256, %rd251, %rd214;
	ld.global.f64 	%fd608, [%rd256];
	mul.f64 	%fd609, %fd407, %fd603;
	mul.f64 	%fd610, %fd408, %fd604;
	sub.f64 	%fd611, %fd609, %fd610;
	mul.f64 	%fd612, %fd403, %fd605;
	sub.f64 	%fd613, %fd611, %fd612;
	mul.f64 	%fd614, %fd404, %fd606;
	sub.f64 	%fd615, %fd613, %fd614;
	mul.f64 	%fd616, %fd383, %fd607;
	add.f64 	%fd617, %fd615, %fd616;
	mul.f64 	%fd618, %fd617, 0d3FE0000000000000;
	mul.f64 	%fd619, %fd397, %fd605;
	fma.rn.f64 	%fd620, %fd411, %fd603, %fd619;
	mul.f64 	%fd621, %fd397, %fd606;
	fma.rn.f64 	%fd622, %fd414, %fd603, %fd621;
	mul.f64 	%fd623, %fd402, %fd604;
	fma.rn.f64 	%fd624, %fd415, %fd603, %fd623;
	add.f64 	%fd625, %fd624, %fd612;
	add.f64 	%fd626, %fd625, %fd614;
	sub.f64 	%fd627, %fd626, %fd616;
	mul.f64 	%fd628, %fd417, %fd604;
	fma.rn.f64 	%fd629, %fd416, %fd603, %fd628;
	sub.f64 	%fd630, %fd629, %fd612;
	sub.f64 	%fd631, %fd630, %fd614;
	add.f64 	%fd632, %fd631, %fd616;
	mul.f64 	%fd633, %fd632, 0d3FE0000000000000;
	mul.wide.s32 	%rd257, %r360, 8;
	add.s64 	%rd258, %rd236, %rd257;
	ld.global.f64 	%fd634, [%rd258];
	add.s64 	%rd259, %rd258, %rd206;
	ld.global.f64 	%fd635, [%rd259];
	add.s64 	%rd260, %rd258, %rd208;
	ld.global.f64 	%fd636, [%rd260];
	add.s64 	%rd261, %rd258, %rd210;
	ld.global.f64 	%fd637, [%rd261];
	add.s64 	%rd262, %rd258, %rd212;
	ld.global.f64 	%fd638, [%rd262];
	add.s64 	%rd263, %rd258, %rd214;
	ld.global.f64 	%fd639, [%rd263];
	mul.f64 	%fd640, %fd407, %fd634;
	mul.f64 	%fd641, %fd408, %fd635;
	sub.f64 	%fd642, %fd640, %fd641;
	mul.f64 	%fd643, %fd403, %fd636;
	sub.f64 	%fd644, %fd642, %fd643;
	mul.f64 	%fd645, %fd404, %fd637;
	sub.f64 	%fd646, %fd644, %fd645;
	mul.f64 	%fd647, %fd383, %fd638;
	add.f64 	%fd648, %fd646, %fd647;
	mul.f64 	%fd649, %fd648, 0d3FE0000000000000;
	mul.f64 	%fd650, %fd397, %fd636;
	fma.rn.f64 	%fd651, %fd411, %fd634, %fd650;
	mul.f64 	%fd652, %fd397, %fd637;
	fma.rn.f64 	%fd653, %fd414, %fd634, %fd652;
	mul.f64 	%fd654, %fd402, %fd635;
	fma.rn.f64 	%fd655, %fd415, %fd634, %fd654;
	add.f64 	%fd656, %fd655, %fd643;
	add.f64 	%fd657, %fd656, %fd645;
	sub.f64 	%fd658, %fd657, %fd647;
	mul.f64 	%fd659, %fd417, %fd635;
	fma.rn.f64 	%fd660, %fd416, %fd634, %fd659;
	sub.f64 	%fd661, %fd660, %fd643;
	sub.f64 	%fd662, %fd661, %fd645;
	add.f64 	%fd663, %fd662, %fd647;
	mul.f64 	%fd664, %fd663, 0d3FE0000000000000;
	sub.f64 	%fd665, %fd433, %fd464;
	sub.f64 	%fd666, %fd464, %fd495;
	sub.f64 	%fd667, %fd495, %fd526;
	sub.f64 	%fd668, %fd556, %fd587;
	sub.f64 	%fd669, %fd587, %fd618;
	sub.f64 	%fd670, %fd618, %fd649;
	mul.f64 	%fd671, %fd665, 0d402A000000000000;
	mul.f64 	%fd672, %fd464, 0d4008000000000000;
	sub.f64 	%fd673, %fd433, %fd672;
	mul.f64 	%fd674, %fd673, 0d4008000000000000;
	mul.f64 	%fd675, %fd673, %fd674;
	fma.rn.f64 	%fd676, %fd665, %fd671, %fd675;
	add.f64 	%fd677, %fd676, 0d3EB0C6F7A0B5ED8D;
	mul.f64 	%fd678, %fd666, 0d402A000000000000;
	add.f64 	%fd679, %fd464, %fd495;
	mul.f64 	%fd680, %fd679, 0d4008000000000000;
	mul.f64 	%fd681, %fd679, %fd680;
	fma.rn.f64 	%fd682, %fd666, %fd678, %fd681;
	add.f64 	%fd683, %fd682, 0d3EB0C6F7A0B5ED8D;
	mul.f64 	%fd684, %fd667, 0d402A000000000000;
	mul.f64 	%fd685, %fd495, 0d4008000000000000;
	sub.f64 	%fd686, %fd685, %fd526;
	mul.f64 	%fd687, %fd686, 0d4008000000000000;
	mul.f64 	%fd688, %fd686, %fd687;
	fma.rn.f64 	%fd689, %fd667, %fd684, %fd688;
	add.f64 	%fd690, %fd689, 0d3EB0C6F7A0B5ED8D;
	mul.f64 	%fd691, %fd668, 0d402A000000000000;
	mul.f64 	%fd692, %fd587, 0d4008000000000000;
	sub.f64 	%fd693, %fd556, %fd692;
	mul.f64 	%fd694, %fd693, 0d4008000000000000;
	mul.f64 	%fd695, %fd693, %fd694;
	fma.rn.f64 	%fd696, %fd668, %fd691, %fd695;
	add.f64 	%fd697, %fd696, 0d3EB0C6F7A0B5ED8D;
	mul.f64 	%fd698, %fd669, 0d402A000000000000;
	add.f64 	%fd699, %fd587, %fd618;
	mul.f64 	%fd700, %fd699, 0d4008000000000000;
	mul.f64 	%fd701, %fd699, %fd700;
	fma.rn.f64 	%fd702, %fd669, %fd698, %fd701;
	add.f64 	%fd703, %fd702, 0d3EB0C6F7A0B5ED8D;
	mul.f64 	%fd704, %fd670, 0d402A000000000000;
	mul.f64 	%fd705, %fd618, 0d4008000000000000;
	sub.f64 	%fd706, %fd705, %fd649;
	mul.f64 	%fd707, %fd706, 0d4008000000000000;
	mul.f64 	%fd708, %fd706, %fd707;
	fma.rn.f64 	%fd709, %fd670, %fd704, %fd708;
	add.f64 	%fd710, %fd709, 0d3EB0C6F7A0B5ED8D;
	sub.f64 	%fd711, %fd666, %fd665;
	div.rn.f64 	%fd712, %fd677, %fd683;
	mul.f64 	%fd713, %fd712, 0d4018000000000000;
	fma.rn.f64 	%fd714, %fd712, %fd713, 0d3FF0000000000000;
	div.rn.f64 	%fd715, %fd677, %fd690;
	mul.f64 	%fd716, %fd715, 0d4008000000000000;
	fma.rn.f64 	%fd717, %fd715, %fd716, %fd714;
	div.rn.f64 	%fd718, %fd711, %fd717;
	sub.f64 	%fd719, %fd667, %fd666;
	div.rn.f64 	%fd720, %fd690, %fd677;
	mul.f64 	%fd721, %fd720, %fd720;
	div.rn.f64 	%fd722, %fd721, 0d3FF8000000000000;
	add.f64 	%fd723, %fd722, 0d4000000000000000;
	div.rn.f64 	%fd724, %fd690, %fd683;
	mul.f64 	%fd725, %fd724, 0d4010000000000000;
	fma.rn.f64 	%fd726, %fd724, %fd725, %fd723;
	div.rn.f64 	%fd727, %fd719, %fd726;
	mul.f64 	%fd728, %fd719, 0d3FD0000000000000;
	sub.f64 	%fd729, %fd727, %fd728;
	sub.f64 	%fd730, %fd669, %fd668;
	div.rn.f64 	%fd731, %fd697, %fd703;
	mul.f64 	%fd732, %fd731, 0d4018000000000000;
	fma.rn.f64 	%fd733, %fd731, %fd732, 0d3FF0000000000000;
	div.rn.f64 	%fd734, %fd697, %fd710;
	mul.f64 	%fd735, %fd734, 0d4008000000000000;
	fma.rn.f64 	%fd736, %fd734, %fd735, %fd733;
	div.rn.f64 	%fd737, %fd730, %fd736;
	sub.f64 	%fd738, %fd670, %fd669;
	div.rn.f64 	%fd739, %fd710, %fd697;
	mul.f64 	%fd740, %fd739, %fd739;
	div.rn.f64 	%fd741, %fd740, 0d3FF8000000000000;
	add.f64 	%fd742, %fd741, 0d4000000000000000;
	div.rn.f64 	%fd743, %fd710, %fd703;
	mul.f64 	%fd744, %fd743, 0d4010000000000000;
	fma.rn.f64 	%fd745, %fd743, %fd744, %fd742;
	div.rn.f64 	%fd746, %fd738, %fd745;
	mul.f64 	%fd747, %fd738, 0d3FD0000000000000;
	sub.f64 	%fd748, %fd746, %fd747;
	add.f64 	%fd749, %fd718, %fd729;
	add.f64 	%fd750, %fd749, %fd737;
	add.f64 	%fd751, %fd750, %fd748;
	mul.f64 	%fd752, %fd400, %fd751;
	sub.f64 	%fd753, %fd435, %fd466;
	sub.f64 	%fd754, %fd466, %fd497;
	sub.f64 	%fd755, %fd497, %fd528;
	sub.f64 	%fd756, %fd558, %fd589;
	sub.f64 	%fd757, %fd589, %fd620;
	sub.f64 	%fd758, %fd620, %fd651;
	mul.f64 	%fd759, %fd753, 0d402A000000000000;
	mul.f64 	%fd760, %fd466, 0d4008000000000000;
	sub.f64 	%fd761, %fd435, %fd760;
	mul.f64 	%fd762, %fd761, 0d4008000000000000;
	mul.f64 	%fd763, %fd761, %fd762;
	fma.rn.f64 	%fd764, %fd753, %fd759, %fd763;
	add.f64 	%fd765, %fd764, 0d3EB0C6F7A0B5ED8D;
	mul.f64 	%fd766, %fd754, 0d402A000000000000;
	add.f64 	%fd767, %fd466, %fd497;
	mul.f64 	%fd768, %fd767, 0d4008000000000000;
	mul.f64 	%fd769, %fd767, %fd768;
	fma.rn.f64 	%fd770, %fd754, %fd766, %fd769;
	add.f64 	%fd771, %fd770, 0d3EB0C6F7A0B5ED8D;
	mul.f64 	%fd772, %fd755, 0d402A000000000000;
	mul.f64 	%fd773, %fd497, 0d4008000000000000;
	sub.f64 	%fd774, %fd773, %fd528;
	mul.f64 	%fd775, %fd774, 0d4008000000000000;
	mul.f64 	%fd776, %fd774, %fd775;
	fma.rn.f64 	%fd777, %fd755, %fd772, %fd776;
	add.f64 	%fd778, %fd777, 0d3EB0C6F7A0B5ED8D;
	mul.f64 	%fd779, %fd756, 0d402A000000000000;
	mul.f64 	%fd780, %fd589, 0d4008000000000000;
	sub.f64 	%fd781, %fd558, %fd780;
	mul.f64 	%fd782, %fd781, 0d4008000000000000;
	mul.f64 	%fd783, %fd781, %fd782;
	fma.rn.f64 	%fd784, %fd756, %fd779, %fd783;
	add.f64 	%fd785, %fd784, 0d3EB0C6F7A0B5ED8D;
	mul.f64 	%fd786, %fd757, 0d402A000000000000;
	add.f64 	%fd787, %fd589, %fd620;
	mul.f64 	%fd788, %fd787, 0d4008000000000000;
	mul.f64 	%fd789, %fd787, %fd788;
	fma.rn.f64 	%fd790, %fd757, %fd786, %fd789;
	add.f64 	%fd791, %fd790, 0d3EB0C6F7A0B5ED8D;
	mul.f64 	%fd792, %fd758, 0d402A000000000000;
	mul.f64 	%fd793, %fd620, 0d4008000000000000;
	sub.f64 	%fd794, %fd793, %fd651;
	mul.f64 	%fd795, %fd794, 0d4008000000000000;
	mul.f64 	%fd796, %fd794, %fd795;
	fma.rn.f64 	%fd797, %fd758, %fd792, %fd796;
	add.f64 	%fd798, %fd797, 0d3EB0C6F7A0B5ED8D;
	sub.f64 	%fd799, %fd754, %fd753;
	div.rn.f64 	%fd800, %fd765, %fd771;
	mul.f64 	%fd801, %fd800, 0d4018000000000000;
	fma.rn.f64 	%fd802, %fd800, %fd801, 0d3FF0000000000000;
	div.rn.f64 	%fd803, %fd765, %fd778;
	mul.f64 	%fd804, %fd803, 0d4008000000000000;
	fma.rn.f64 	%fd805, %fd803, %fd804, %fd802;
	div.rn.f64 	%fd806, %fd799, %fd805;
	sub.f64 	%fd807, %fd755, %fd754;
	div.rn.f64 	%fd808, %fd778, %fd765;
	mul.f64 	%fd809, %fd808, %fd808;
	div.rn.f64 	%fd810, %fd809, 0d3FF8000000000000;
	add.f64 	%fd811, %fd810, 0d4000000000000000;
	div.rn.f64 	%fd812, %fd778, %fd771;
	mul.f64 	%fd813, %fd812, 0d4010000000000000;
	fma.rn.f64 	%fd814, %fd812, %fd813, %fd811;
	div.rn.f64 	%fd815, %fd807, %fd814;
	mul.f64 	%fd816, %fd807, 0d3FD0000000000000;
	sub.f64 	%fd817, %fd815, %fd816;
	sub.f64 	%fd818, %fd757, %fd756;
	div.rn.f64 	%fd819, %fd785, %fd791;
	mul.f64 	%fd820, %fd819, 0d4018000000000000;
	fma.rn.f64 	%fd821, %fd819, %fd820, 0d3FF0000000000000;
	div.rn.f64 	%fd822, %fd785, %fd798;
	mul.f64 	%fd823, %fd822, 0d4008000000000000;
	fma.rn.f64 	%fd824, %fd822, %fd823, %fd821;
	div.rn.f64 	%fd825, %fd818, %fd824;
	sub.f64 	%fd826, %fd758, %fd757;
	div.rn.f64 	%fd827, %fd798, %fd785;
	mul.f64 	%fd828, %fd827, %fd827;
	div.rn.f64 	%fd829, %fd828, 0d3FF8000000000000;
	add.f64 	%fd830, %fd829, 0d4000000000000000;
	div.rn.f64 	%fd831, %fd798, %fd791;
	mul.f64 	%fd832, %fd831, 0d4010000000000000;
	fma.rn.f64 	%fd833, %fd831, %fd832, %fd830;
	div.rn.f64 	%fd834, %fd826, %fd833;
	mul.f64 	%fd835, %fd826, 0d3FD0000000000000;
	sub.f64 	%fd836, %fd834, %fd835;
	add.f64 	%fd837, %fd806, %fd817;
	add.f64 	%fd838, %fd837, %fd825;
	add.f64 	%fd839, %fd838, %fd836;
	mul.f64 	%fd840, %fd400, %fd839;
	sub.f64 	%fd841, %fd437, %fd468;
	sub.f64 	%fd842, %fd468, %fd499;
	sub.f64 	%fd843, %fd499, %fd530;
	sub.f64 	%fd844, %fd560, %fd591;
	sub.f64 	%fd845, %fd591, %fd622;
	sub.f64 	%fd846, %fd622, %fd653;
	mul.f64 	%fd847, %fd841, 0d402A000000000000;
	mul.f64 	%fd848, %fd468, 0d4008000000000000;
	sub.f64 	%fd849, %fd437, %fd848;
	mul.f64 	%fd850, %fd849, 0d4008000000000000;
	mul.f64 	%fd851, %fd849, %fd850;
	fma.rn.f64 	%fd852, %fd841, %fd847, %fd851;
	add.f64 	%fd853, %fd852, 0d3EB0C6F7A0B5ED8D;
	mul.f64 	%fd854, %fd842, 0d402A000000000000;
	add.f64 	%fd855, %fd468, %fd499;
	mul.f64 	%fd856, %fd855, 0d4008000000000000;
	mul.f64 	%fd857, %fd855, %fd856;
	fma.rn.f64 	%fd858, %fd842, %fd854, %fd857;
	add.f64 	%fd859, %fd858, 0d3EB0C6F7A0B5ED8D;
	mul.f64 	%fd860, %fd843, 0d402A000000000000;
	mul.f64 	%fd861, %fd499, 0d4008000000000000;
	sub.f64 	%fd862, %fd861, %fd530;
	mul.f64 	%fd863, %fd862, 0d4008000000000000;
	mul.f64 	%fd864, %fd862, %fd863;
	fma.rn.f64 	%fd865, %fd843, %fd860, %fd864;
	add.f64 	%fd866, %fd865, 0d3EB0C6F7A0B5ED8D;
	mul.f64 	%fd867, %fd844, 0d402A000000000000;
	mul.f64 	%fd868, %fd591, 0d4008000000000000;
	sub.f64 	%fd869, %fd560, %fd868;
	mul.f64 	%fd870, %fd869, 0d4008000000000000;
	mul.f64 	%fd871, %fd869, %fd870;
	fma.rn.f64 	%fd872, %fd844, %fd867, %fd871;
	add.f64 	%fd873, %fd872, 0d3EB0C6F7A0B5ED8D;
	mul.f64 	%fd874, %fd845, 0d402A000000000000;
	add.f64 	%fd875, %fd591, %fd622;
	mul.f64 	%fd876, %fd875, 0d4008000000000000;
	mul.f64 	%fd877, %fd875, %fd876;
	fma.rn.f64 	%fd878, %fd845, %fd874, %fd877;
	add.f64 	%fd879, %fd878, 0d3EB0C6F7A0B5ED8D;
	mul.f64 	%fd880, %fd846, 0d402A000000000000;
	mul.f64 	%fd881, %fd622, 0d4008000000000000;
	sub.f64 	%fd882, %fd881, %fd653;
	mul.f64 	%fd883, %fd882, 0d4008000000000000;
	mul.f64 	%fd884, %fd882, %fd883;
	fma.rn.f64 	%fd885, %fd846, %fd880, %fd884;
	add.f64 	%fd886, %fd885, 0d3EB0C6F7A0B5ED8D;
	sub.f64 	%fd887, %fd842, %fd841;
	div.rn.f64 	%fd888, %fd853, %fd859;
	mul.f64 	%fd889, %fd888, 0d4018000000000000;
	fma.rn.f64 	%fd890, %fd888, %fd889, 0d3FF0000000000000;
	div.rn.f64 	%fd891, %fd853, %fd866;
	mul.f64 	%fd892, %fd891, 0d4008000000000000;
	fma.rn.f64 	%fd893, %fd891, %fd892, %fd890;
	div.rn.f64 	%fd894, %fd887, %fd893;
	sub.f64 	%fd895, %fd843, %fd842;
	div.rn.f64 	%fd896, %fd866, %fd853;
	mul.f64 	%fd897, %fd896, %fd896;
	div.rn.f64 	%fd898, %fd897, 0d3FF8000000000000;
	add.f64 	%fd899, %fd898, 0d4000000000000000;
	div.rn.f64 	%fd900, %fd866, %fd859;
	mul.f64 	%fd901, %fd900, 0d4010000000000000;
	fma.rn.f64 	%fd902, %fd900, %fd901, %fd899;
	div.rn.f64 	%fd903, %fd895, %fd902;
	mul.f64 	%fd904, %fd895, 0d3FD0000000000000;
	sub.f64 	%fd905, %fd903, %fd904;
	sub.f64 	%fd906, %fd845, %fd844;
	div.rn.f64 	%fd907, %fd873, %fd879;
	mul.f64 	%fd908, %fd907, 0d4018000000000000;
	fma.rn.f64 	%fd909, %fd907, %fd908, 0d3FF0000000000000;
	div.rn.f64 	%fd910, %fd873, %fd886;
	mul.f64 	%fd911, %fd910, 0d4008000000000000;
	fma.rn.f64 	%fd912, %fd910, %fd911, %fd909;
	div.rn.f64 	%fd913, %fd906, %fd912;
	sub.f64 	%fd914, %fd846, %fd845;
	div.rn.f64 	%fd915, %fd886, %fd873;
	mul.f64 	%fd916, %fd915, %fd915;
	div.rn.f64 	%fd917, %fd916, 0d3FF8000000000000;
	add.f64 	%fd918, %fd917, 0d4000000000000000;
	div.rn.f64 	%fd919, %fd886, %fd879;
	mul.f64 	%fd920, %fd919, 0d4010000000000000;
	fma.rn.f64 	%fd921, %fd919, %fd920, %fd918;
	div.rn.f64 	%fd922, %fd914, %fd921;
	mul.f64 	%fd923, %fd914, 0d3FD0000000000000;
	sub.f64 	%fd924, %fd922, %fd923;
	add.f64 	%fd925, %fd894, %fd905;
	add.f64 	%fd926, %fd925, %fd913;
	add.f64 	%fd927, %fd926, %fd924;
	mul.f64 	%fd928, %fd400, %fd927;
	sub.f64 	%fd929, %fd442, %fd473;
	sub.f64 	%fd930, %fd473, %fd504;
	sub.f64 	%fd931, %fd504, %fd535;
	sub.f64 	%fd932, %fd565, %fd596;
	sub.f64 	%fd933, %fd596, %fd627;
	sub.f64 	%fd934, %fd627, %fd658;
	mul.f64 	%fd935, %fd929, 0d402A000000000000;
	mul.f64 	%fd936, %fd473, 0d4008000000000000;
	sub.f64 	%fd937, %fd442, %fd936;
	mul.f64 	%fd938, %fd937, 0d4008000000000000;
	mul.f64 	%fd939, %fd937, %fd938;
	fma.rn.f64 	%fd940, %fd929, %fd935, %fd939;
	add.f64 	%fd941, %fd940, 0d3EB0C6F7A0B5ED8D;
	mul.f64 	%fd942, %fd930, 0d402A000000000000;
	add.f64 	%fd943, %fd473, %fd504;
	mul.f64 	%fd944, %fd943, 0d4008000000000000;
	mul.f64 	%fd945, %fd943, %fd944;
	fma.rn.f64 	%fd946, %fd930, %fd942, %fd945;
	add.f64 	%fd947, %fd946, 0d3EB0C6F7A0B5ED8D;
	mul.f64 	%fd948, %fd931, 0d402A000000000000;
	mul.f64 	%fd949, %fd504, 0d4008000000000000;
	sub.f64 	%fd950, %fd949, %fd535;
	mul.f64 	%fd951, %fd950, 0d4008000000000000;
	mul.f64 	%fd952, %fd950, %fd951;
	fma.rn.f64 	%fd953, %fd931, %fd948, %fd952;
	add.f64 	%fd954, %fd953, 0d3EB0C6F7A0B5ED8D;
	mul.f64 	%fd955, %fd932, 0d402A000000000000;
	mul.f64 	%fd956, %fd596, 0d4008000000000000;
	sub.f64 	%fd957, %fd565, %fd956;
	mul.f64 	%fd958, %fd957, 0d4008000000000000;
	mul.f64 	%fd959, %fd957, %fd958;
	fma.rn.f64 	%fd960, %fd932, %fd955, %fd959;
	add.f64 	%fd961, %fd960, 0d3EB0C6F7A0B5ED8D;
	mul.f64 	%fd962, %fd933, 0d402A000000000000;
	add.f64 	%fd963, %fd596, %fd627;
	mul.f64 	%fd964, %fd963, 0d4008000000000000;
	mul.f64 	%fd965, %fd963, %fd964;
	fma.rn.f64 	%fd966, %fd933, %fd962, %fd965;
	add.f64 	%fd967, %fd966, 0d3EB0C6F7A0B5ED8D;
	mul.f64 	%fd968, %fd934, 0d402A000000000000;
	mul.f64 	%fd969, %fd627, 0d4008000000000000;
	sub.f64 	%fd970, %fd969, %fd658;
	mul.f64 	%fd971, %fd970, 0d4008000000000000;
	mul.f64 	%fd972, %fd970, %fd971;
	fma.rn.f64 	%fd973, %fd934, %fd968, %fd972;
	add.f64 	%fd974, %fd973, 0d3EB0C6F7A0B5ED8D;
	sub.f64 	%fd975, %fd930, %fd929;
	div.rn.f64 	%fd976, %fd941, %fd947;
	mul.f64 	%fd977, %fd976, 0d4018000000000000;
	fma.rn.f64 	%fd978, %fd976, %fd977, 0d3FF0000000000000;
	div.rn.f64 	%fd979, %fd941, %fd954;
	mul.f64 	%fd980, %fd979, 0d4008000000000000;
	fma.rn.f64 	%fd981, %fd979, %fd980, %fd978;
	div.rn.f64 	%fd982, %fd975, %fd981;
	sub.f64 	%fd983, %fd931, %fd930;
	div.rn.f64 	%fd984, %fd954, %fd941;
	mul.f64 	%fd985, %fd984, %fd984;
	div.rn.f64 	%fd986, %fd985, 0d3FF8000000000000;
	add.f64 	%fd987, %fd986, 0d4000000000000000;
	div.rn.f64 	%fd988, %fd954, %fd947;
	mul.f64 	%fd989, %fd988, 0d4010000000000000;
	fma.rn.f64 	%fd990, %fd988, %fd989, %fd987;
	div.rn.f64 	%fd991, %fd983, %fd990;
	mul.f64 	%fd992, %fd983, 0d3FD0000000000000;
	sub.f64 	%fd993, %fd991, %fd992;
	sub.f64 	%fd994, %fd933, %fd932;
	div.rn.f64 	%fd995, %fd961, %fd967;
	mul.f64 	%fd996, %fd995, 0d4018000000000000;
	fma.rn.f64 	%fd997, %fd995, %fd996, 0d3FF0000000000000;
	div.rn.f64 	%fd998, %fd961, %fd974;
	mul.f64 	%fd999, %fd998, 0d4008000000000000;
	fma.rn.f64 	%fd1000, %fd998, %fd999, %fd997;
	div.rn.f64 	%fd1001, %fd994, %fd1000;
	sub.f64 	%fd1002, %fd934, %fd933;
	div.rn.f64 	%fd1003, %fd974, %fd961;
	mul.f64 	%fd1004, %fd1003, %fd1003;
	div.rn.f64 	%fd1005, %fd1004, 0d3FF8000000000000;
	add.f64 	%fd1006, %fd1005, 0d4000000000000000;
	div.rn.f64 	%fd1007, %fd974, %fd967;
	mul.f64 	%fd1008, %fd1007, 0d4010000000000000;
	fma.rn.f64 	%fd1009, %fd1007, %fd1008, %fd1006;
	div.rn.f64 	%fd1010, %fd1002, %fd1009;
	mul.f64 	%fd1011, %fd1002, 0d3FD0000000000000;
	sub.f64 	%fd1012, %fd1010, %fd1011;
	add.f64 	%fd1013, %fd982, %fd993;
	add.f64 	%fd1014, %fd1013, %fd1001;
	add.f64 	%fd1015, %fd1014, %fd1012;
	mul.f64 	%fd1016, %fd400, %fd1015;
	sub.f64 	%fd1017, %fd448, %fd479;
	sub.f64 	%fd1018, %fd479, %fd510;
	sub.f64 	%fd1019, %fd510, %fd541;
	sub.f64 	%fd1020, %fd571, %fd602;
	sub.f64 	%fd1021, %fd602, %fd633;
	sub.f64 	%fd1022, %fd633, %fd664;
	mul.f64 	%fd1023, %fd1017, 0d402A000000000000;
	mul.f64 	%fd1024, %fd479, 0d4008000000000000;
	sub.f64 	%fd1025, %fd448, %fd1024;
	mul.f64 	%fd1026, %fd1025, 0d4008000000000000;
	mul.f64 	%fd1027, %fd1025, %fd1026;
	fma.rn.f64 	%fd1028, %fd1017, %fd1023, %fd1027;
	add.f64 	%fd1029, %fd1028, 0d3EB0C6F7A0B5ED8D;
	mul.f64 	%fd1030, %fd1018, 0d402A000000000000;
	add.f64 	%fd1031, %fd479, %fd510;
	mul.f64 	%fd1032, %fd1031, 0d4008000000000000;
	mul.f64 	%fd1033, %fd1031, %fd1032;
	fma.rn.f64 	%fd1034, %fd1018, %fd1030, %fd1033;
	add.f64 	%fd1035, %fd1034, 0d3EB0C6F7A0B5ED8D;
	mul.f64 	%fd1036, %fd1019, 0d402A000000000000;
	mul.f64 	%fd1037, %fd510, 0d4008000000000000;
	sub.f64 	%fd1038, %fd1037, %fd541;
	mul.f64 	%fd1039, %fd1038, 0d4008000000000000;
	mul.f64 	%fd1040, %fd1038, %fd1039;
	fma.rn.f64 	%fd1041, %fd1019, %fd1036, %fd1040;
	add.f64 	%fd1042, %fd1041, 0d3EB0C6F7A0B5ED8D;
	mul.f64 	%fd1043, %fd1020, 0d402A000000000000;
	mul.f64 	%fd1044, %fd602, 0d4008000000000000;
	sub.f64 	%fd1045, %fd571, %fd1044;
	mul.f64 	%fd1046, %fd1045, 0d4008000000000000;
	mul.f64 	%fd1047, %fd1045, %fd1046;
	fma.rn.f64 	%fd1048, %fd1020, %fd1043, %fd1047;
	add.f64 	%fd1049, %fd1048, 0d3EB0C6F7A0B5ED8D;
	mul.f64 	%fd1050, %fd1021, 0d402A000000000000;
	add.f64 	%fd1051, %fd602, %fd633;
	mul.f64 	%fd1052, %fd1051, 0d4008000000000000;
	mul.f64 	%fd1053, %fd1051, %fd1052;
	fma.rn.f64 	%fd1054, %fd1021, %fd1050, %fd1053;
	add.f64 	%fd1055, %fd1054, 0d3EB0C6F7A0B5ED8D;
	mul.f64 	%fd1056, %fd1022, 0d402A000000000000;
	mul.f64 	%fd1057, %fd633, 0d4008000000000000;
	sub.f64 	%fd1058, %fd1057, %fd664;
	mul.f64 	%fd1059, %fd1058, 0d4008000000000000;
	mul.f64 	%fd1060, %fd1058, %fd1059;
	fma.rn.f64 	%fd1061, %fd1022, %fd1056, %fd1060;
	add.f64 	%fd1062, %fd1061, 0d3EB0C6F7A0B5ED8D;
	sub.f64 	%fd1063, %fd1018, %fd1017;
	div.rn.f64 	%fd1064, %fd1029, %fd1035;
	mul.f64 	%fd1065, %fd1064, 0d4018000000000000;
	fma.rn.f64 	%fd1066, %fd1064, %fd1065, 0d3FF0000000000000;
	div.rn.f64 	%fd1067, %fd1029, %fd1042;
	mul.f64 	%fd1068, %fd1067, 0d4008000000000000;
	fma.rn.f64 	%fd1069, %fd1067, %fd1068, %fd1066;
	div.rn.f64 	%fd1070, %fd1063, %fd1069;
	sub.f64 	%fd1071, %fd1019, %fd1018;
	div.rn.f64 	%fd1072, %fd1042, %fd1029;
	mul.f64 	%fd1073, %fd1072, %fd1072;
	div.rn.f64 	%fd1074, %fd1073, 0d3FF8000000000000;
	add.f64 	%fd1075, %fd1074, 0d4000000000000000;
	div.rn.f64 	%fd1076, %fd1042, %fd1035;
	mul.f64 	%fd1077, %fd1076, 0d4010000000000000;
	fma.rn.f64 	%fd1078, %fd1076, %fd1077, %fd1075;
	div.rn.f64 	%fd1079, %fd1071, %fd1078;
	mul.f64 	%fd1080, %fd1071, 0d3FD0000000000000;
	sub.f64 	%fd1081, %fd1079, %fd1080;
	sub.f64 	%fd1082, %fd1021, %fd1020;
	div.rn.f64 	%fd1083, %fd1049, %fd1055;
	mul.f64 	%fd1084, %fd1083, 0d4018000000000000;
	fma.rn.f64 	%fd1085, %fd1083, %fd1084, 0d3FF0000000000000;
	div.rn.f64 	%fd1086, %fd1049, %fd1062;
	mul.f64 	%fd1087, %fd1086, 0d4008000000000000;
	fma.rn.f64 	%fd1088, %fd1086, %fd1087, %fd1085;
	div.rn.f64 	%fd1089, %fd1082, %fd1088;
	sub.f64 	%fd1090, %fd1022, %fd1021;
	div.rn.f64 	%fd1091, %fd1062, %fd1049;
	mul.f64 	%fd1092, %fd1091, %fd1091;
	div.rn.f64 	%fd1093, %fd1092, 0d3FF8000000000000;
	add.f64 	%fd1094, %fd1093, 0d4000000000000000;
	div.rn.f64 	%fd1095, %fd1062, %fd1055;
	mul.f64 	%fd1096, %fd1095, 0d4010000000000000;
	fma.rn.f64 	%fd1097, %fd1095, %fd1096, %fd1094;
	div.rn.f64 	%fd1098, %fd1090, %fd1097;
	mul.f64 	%fd1099, %fd1090, 0d3FD0000000000000;
	sub.f64 	%fd1100, %fd1098, %fd1099;
	add.f64 	%fd1101, %fd1070, %fd1081;
	add.f64 	%fd1102, %fd1101, %fd1089;
	add.f64 	%fd1103, %fd1102, %fd1100;
	mul.f64 	%fd1104, %fd400, %fd1103;
	sub.f64 	%fd1105, %fd423, %fd454;
	sub.f64 	%fd1106, %fd454, %fd485;
	sub.f64 	%fd1107, %fd485, %fd516;
	sub.f64 	%fd1108, %fd2, %fd577;
	sub.f64 	%fd1109, %fd577, %fd608;
	sub.f64 	%fd1110, %fd608, %fd639;
	mul.f64 	%fd1111, %fd1105, 0d402A000000000000;
	mul.f64 	%fd1112, %fd454, 0d4008000000000000;
	sub.f64 	%fd1113, %fd423, %fd1112;
	mul.f64 	%fd1114, %fd1113, 0d4008000000000000;
	mul.f64 	%fd1115, %fd1113, %fd1114;
	fma.rn.f64 	%fd1116, %fd1105, %fd1111, %fd1115;
	add.f64 	%fd1117, %fd1116, 0d3EB0C6F7A0B5ED8D;
	mul.f64 	%fd1118, %fd1106, 0d402A000000000000;
	add.f64 	%fd1119, %fd454, %fd485;
	mul.f64 	%fd1120, %fd1119, 0d4008000000000000;
	mul.f64 	%fd1121, %fd1119, %fd1120;
	fma.rn.f64 	%fd1122, %fd1106, %fd1118, %fd1121;
	add.f64 	%fd1123, %fd1122, 0d3EB0C6F7A0B5ED8D;
	mul.f64 	%fd1124, %fd1107, 0d402A000000000000;
	mul.f64 	%fd1125, %fd485, 0d4008000000000000;
	sub.f64 	%fd1126, %fd1125, %fd516;
	mul.f64 	%fd1127, %fd1126, 0d4008000000000000;
	mul.f64 	%fd1128, %fd1126, %fd1127;
	fma.rn.f64 	%fd1129, %fd1107, %fd1124, %fd1128;
	add.f64 	%fd1130, %fd1129, 0d3EB0C6F7A0B5ED8D;
	mul.f64 	%fd1131, %fd1108, 0d402A000000000000;
	mul.f64 	%fd1132, %fd577, 0d4008000000000000;
	sub.f64 	%fd1133, %fd2, %fd1132;
	mul.f64 	%fd1134, %fd1133, 0d4008000000000000;
	mul.f64 	%fd1135, %fd1133, %fd1134;
	fma.rn.f64 	%fd1136, %fd1108, %fd1131, %fd1135;
	add.f64 	%fd1137, %fd1136, 0d3EB0C6F7A0B5ED8D;
	mul.f64 	%fd1138, %fd1109, 0d402A000000000000;
	add.f64 	%fd1139, %fd577, %fd608;
	mul.f64 	%fd1140, %fd1139, 0d4008000000000000;
	mul.f64 	%fd1141, %fd1139, %fd1140;
	fma.rn.f64 	%fd1142, %fd1109, %fd1138, %fd1141;
	add.f64 	%fd1143, %fd1142, 0d3EB0C6F7A0B5ED8D;
	mul.f64 	%fd1144, %fd1110, 0d402A000000000000;
	mul.f64 	%fd1145, %fd608, 0d4008000000000000;
	sub.f64 	%fd1146, %fd1145, %fd639;
	mul.f64 	%fd1147, %fd1146, 0d4008000000000000;
	mul.f64 	%fd1148, %fd1146, %fd1147;
	fma.rn.f64 	%fd1149, %fd1110, %fd1144, %fd1148;
	add.f64 	%fd1150, %fd1149, 0d3EB0C6F7A0B5ED8D;
	sub.f64 	%fd1151, %fd1106, %fd1105;
	div.rn.f64 	%fd1152, %fd1117, %fd1123;
	mul.f64 	%fd1153, %fd1152, 0d4032000000000000;
	fma.rn.f64 	%fd1154, %fd1152, %fd1153, 0d4008000000000000;
	div.rn.f64 	%fd1155, %fd1117, %fd1130;
	mul.f64 	%fd1156, %fd1155, 0d4022000000000000;
	fma.rn.f64 	%fd1157, %fd1155, %fd1156, %fd1154;
	div.rn.f64 	%fd1158, %fd1151, %fd1157;
	sub.f64 	%fd1159, %fd1107, %fd1106;
	div.rn.f64 	%fd1160, %fd1130, %fd1117;
	mul.f64 	%fd1161, %fd1160, %fd1160;
	fma.rn.f64 	%fd1162, %fd1161, 0d4000000000000000, 0d4018000000000000;
	div.rn.f64 	%fd1163, %fd1130, %fd1123;
	mul.f64 	%fd1164, %fd1163, 0d4028000000000000;
	fma.rn.f64 	%fd1165, %fd1163, %fd1164, %fd1162;
	div.rn.f64 	%fd1166, %fd1159, %fd1165;
	mul.f64 	%fd1167, %fd1159, 0d3FD0000000000000;
	div.rn.f64 	%fd1168, %fd1167, 0d4008000000000000;
	sub.f64 	%fd1169, %fd1166, %fd1168;
	sub.f64 	%fd1170, %fd1109, %fd1108;
	div.rn.f64 	%fd1171, %fd1137, %fd1143;
	mul.f64 	%fd1172, %fd1171, 0d4032000000000000;
	fma.rn.f64 	%fd1173, %fd1171, %fd1172, 0d4008000000000000;
	div.rn.f64 	%fd1174, %fd1137, %fd1150;
	mul.f64 	%fd1175, %fd1174, 0d4022000000000000;
	fma.rn.f64 	%fd1176, %fd1174, %fd1175, %fd1173;
	div.rn.f64 	%fd1177, %fd1170, %fd1176;
	sub.f64 	%fd1178, %fd1110, %fd1109;
	div.rn.f64 	%fd1179, %fd1150, %fd1137;
	mul.f64 	%fd1180, %fd1179, %fd1179;
	fma.rn.f64 	%fd1181, %fd1180, 0d4000000000000000, 0d4018000000000000;
	div.rn.f64 	%fd1182, %fd1150, %fd1143;
	mul.f64 	%fd1183, %fd1182, 0d4028000000000000;
	fma.rn.f64 	%fd1184, %fd1182, %fd1183, %fd1181;
	div.rn.f64 	%fd1185, %fd1178, %fd1184;
	mul.f64 	%fd1186, %fd1178, 0d3FD0000000000000;
	div.rn.f64 	%fd1187, %fd1186, 0d4008000000000000;
	sub.f64 	%fd1188, %fd1185, %fd1187;
	add.f64 	%fd1189, %fd1158, %fd1169;
	add.f64 	%fd1190, %fd1189, %fd1177;
	add.f64 	%fd1191, %fd1190, %fd1188;
	add.f64 	%fd1192, %fd1016, %fd752;
	add.f64 	%fd1193, %fd1104, %fd1192;
	cvta.to.global.u64 	%rd264, %rd311;
	add.s64 	%rd265, %rd264, %rd202;
	add.s64 	%rd266, %rd265, %rd243;
	ld.global.f64 	%fd1194, [%rd266];
	add.s64 	%rd267, %rd266, %rd216;
	ld.global.f64 	%fd1195, [%rd267];
	add.s64 	%rd268, %rd267, %rd216;
	ld.global.f64 	%fd1196, [%rd268];
	add.f64 	%fd1197, %fd1195, %fd1196;
	mul.f64 	%fd1198, %fd1197, 0d401C000000000000;
	sub.f64 	%fd1199, %fd1198, %fd1194;
	mul.wide.s32 	%rd269, %r357, 8;
	add.s64 	%rd270, %rd265, %rd269;
	ld.global.f64 	%fd1200, [%rd270];
	sub.f64 	%fd1201, %fd1199, %fd1200;
	div.rn.f64 	%fd1202, %fd1201, 0d4028000000000000;
	add.f64 	%fd1203, %fd1202, %fd1193;
	add.s64 	%rd271, %rd3, %rd200;
	cvta.to.global.u64 	%rd272, %rd322;
	shl.b64 	%rd273, %rd271, 3;
	add.s64 	%rd274, %rd272, %rd273;
	st.global.f64 	[%rd274], %fd1203;
	mul.wide.s32 	%rd275, %r317, 8;
	add.s64 	%rd276, %rd266, %rd275;
	ld.global.f64 	%fd1204, [%rd276];
	add.s64 	%rd277, %rd267, %rd275;
	ld.global.f64 	%fd1205, [%rd277];
	add.s64 	%rd278, %rd268, %rd275;
	ld.global.f64 	%fd1206, [%rd278];
	add.f64 	%fd1207, %fd1205, %fd1206;
	mul.f64 	%fd1208, %fd1207, 0d401C000000000000;
	sub.f64 	%fd1209, %fd1208, %fd1204;
	add.s64 	%rd279, %rd270, %rd275;
	ld.global.f64 	%fd1210, [%rd279];
	sub.f64 	%fd1211, %fd1209, %fd1210;
	div.rn.f64 	%fd1212, %fd1211, 0d4028000000000000;
	mul.f64 	%fd1213, %fd402, %fd1193;
	div.rn.f64 	%fd1214, %fd1213, %fd383;
	add.f64 	%fd1215, %fd1212, %fd1214;
	sub.f64 	%fd1216, %fd752, %fd1104;
	mul.f64 	%fd1217, %fd398, %fd1216;
	sub.f64 	%fd1218, %fd1215, %fd1217;
	mul.wide.s32 	%rd280, %r320, 8;
	add.s64 	%rd281, %rd274, %rd280;
	st.global.f64 	[%rd281], %fd1218;
	shl.b32 	%r329, %r317, 1;
	mul.wide.s32 	%rd282, %r329, 8;
	add.s64 	%rd283, %rd266, %rd282;
	ld.global.f64 	%fd1219, [%rd283];
	add.s64 	%rd284, %rd267, %rd282;
	ld.global.f64 	%fd1220, [%rd284];
	add.s64 	%rd285, %rd268, %rd282;
	ld.global.f64 	%fd1221, [%rd285];
	add.f64 	%fd1222, %fd1220, %fd1221;
	mul.f64 	%fd1223, %fd1222, 0d401C000000000000;
	sub.f64 	%fd1224, %fd1223, %fd1219;
	add.s64 	%rd286, %rd270, %rd282;
	ld.global.f64 	%fd1225, [%rd286];
	sub.f64 	%fd1226, %fd1224, %fd1225;
	div.rn.f64 	%fd1227, %fd1226, 0d4028000000000000;
	mul.f64 	%fd1228, %fd403, %fd1193;
	div.rn.f64 	%fd1229, %fd1228, %fd383;
	add.f64 	%fd1230, %fd1227, %fd1229;
	add.f64 	%fd1231, %fd840, %fd1230;
	mul.wide.s32 	%rd287, %r324, 8;
	add.s64 	%rd288, %rd274, %rd287;
	st.global.f64 	[%rd288], %fd1231;
	mul.lo.s32 	%r330, %r317, 3;
	mul.wide.s32 	%rd289, %r330, 8;
	add.s64 	%rd290, %rd266, %rd289;
	ld.global.f64 	%fd1232, [%rd290];
	add.s64 	%rd291, %rd267, %rd289;
	ld.global.f64 	%fd1233, [%rd291];
	add.s64 	%rd292, %rd268, %rd289;
	ld.global.f64 	%fd1234, [%rd292];
	add.f64 	%fd1235, %fd1233, %fd1234;
	mul.f64 	%fd1236, %fd1235, 0d401C000000000000;
	sub.f64 	%fd1237, %fd1236, %fd1232;
	add.s64 	%rd293, %rd270, %rd289;
	ld.global.f64 	%fd1238, [%rd293];
	sub.f64 	%fd1239, %fd1237, %fd1238;
	div.rn.f64 	%fd1240, %fd1239, 0d4028000000000000;
	mul.f64 	%fd1241, %fd404, %fd1193;
	div.rn.f64 	%fd1242, %fd1241, %fd383;
	add.f64 	%fd1243, %fd1242, %fd1240;
	add.f64 	%fd1244, %fd928, %fd1243;
	mul.wide.s32 	%rd294, %r323, 8;
	add.s64 	%rd295, %rd274, %rd294;
	st.global.f64 	[%rd295], %fd1244;
	shl.b32 	%r331, %r317, 2;
	mul.wide.s32 	%rd296, %r331, 8;
	add.s64 	%rd297, %rd266, %rd296;
	ld.global.f64 	%fd1245, [%rd297];
	add.s64 	%rd298, %rd267, %rd296;
	ld.global.f64 	%fd1246, [%rd298];
	add.s64 	%rd299, %rd268, %rd296;
	ld.global.f64 	%fd1247, [%rd299];
	add.f64 	%fd1248, %fd1246, %fd1247;
	mul.f64 	%fd1249, %fd1248, 0d401C000000000000;
	sub.f64 	%fd1250, %fd1249, %fd1245;
	add.s64 	%rd300, %rd270, %rd296;
	ld.global.f64 	%fd1251, [%rd300];
	sub.f64 	%fd1252, %fd1250, %fd1251;
	div.rn.f64 	%fd1253, %fd1252, 0d4028000000000000;
	fma.rn.f64 	%fd1254, %fd405, %fd752, %fd1253;
	div.rn.f64 	%fd1255, %fd403, %fd383;
	fma.rn.f64 	%fd1256, %fd1255, %fd840, %fd1254;
	div.rn.f64 	%fd1257, %fd404, %fd383;
	fma.rn.f64 	%fd1258, %fd1257, %fd928, %fd1256;
	fma.rn.f64 	%fd1259, %fd382, %fd1016, %fd1258;
	fma.rn.f64 	%fd1260, %fd406, %fd1104, %fd1259;
	mul.wide.s32 	%rd301, %r322, 8;
	add.s64 	%rd302, %rd274, %rd301;
	st.global.f64 	[%rd302], %fd1260;
	mul.lo.s32 	%r332, %r317, 5;
	mul.wide.s32 	%rd303, %r332, 8;
	add.s64 	%rd304, %rd266, %rd303;
	ld.global.f64 	%fd1261, [%rd304];
	add.s64 	%rd305, %rd267, %rd303;
	ld.global.f64 	%fd1262, [%rd305];
	add.s64 	%rd306, %rd268, %rd303;
	ld.global.f64 	%fd1263, [%rd306];
	add.f64 	%fd1264, %fd1262, %fd1263;
	mul.f64 	%fd1265, %fd1264, 0d401C000000000000;
	sub.f64 	%fd1266, %fd1265, %fd1261;
	add.s64 	%rd307, %rd270, %rd303;
	ld.global.f64 	%fd1267, [%rd307];
	sub.f64 	%fd1268, %fd1266, %fd1267;
	div.rn.f64 	%fd1269, %fd1268, 0d4028000000000000;
	add.f64 	%fd1270, %fd1191, %fd1269;
	mul.wide.s32 	%rd308, %r321, 8;
	add.s64 	%rd309, %rd274, %rd308;
	st.global.f64 	[%rd309], %fd1270;
	add.s32 	%r365, %r365, 1;
	add.s32 	%r333, %r339, 10;
	add.s32 	%r364, %r364, %r333;
	add.s32 	%r363, %r363, %r333;
	add.s32 	%r362, %r362, %r316;
	add.s32 	%r361, %r361, %r316;
	add.s32 	%r360, %r360, %r316;
	add.s32 	%r359, %r359, %r316;
	add.s32 	%r358, %r358, %r316;
	add.s32 	%r357, %r357, %r316;
	add.s32 	%r356, %r356, %r316;
	add.s32 	%r355, %r355, %r316;
	add.s32 	%r354, %r354, %r333;
	setp.ne.s32 	%p26, %r365, -9;
	@%p26 bra 	$L__BB5_6;
$L__BB5_17:
	ret;

}
	// .globl	_Z10hzleft_gpuPdiiiS_
.visible .entry _Z10hzleft_gpuPdiiiS_(
	.param .u64 .ptr .align 1 _Z10hzleft_gpuPdiiiS__param_0,
	.param .u32 _Z10hzleft_gpuPdiiiS__param_1,
	.param .u32 _Z10hzleft_gpuPdiiiS__param_2,
	.param .u32 _Z10hzleft_gpuPdiiiS__param_3,
	.param .u64 .ptr .align 1 _Z10hzleft_gpuPdiiiS__param_4
)
{
	.reg .pred 	%p<6>;
	.reg .b32 	%r<48>;
	.reg .b64 	%rd<81>;
	.reg .b64 	%fd<91>;

	ld.param.u64 	%rd3, [_Z10hzleft_gpuPdiiiS__param_0];
	ld.param.u32 	%r23, [_Z10hzleft_gpuPdiiiS__param_1];
	ld.param.u32 	%r24, [_Z10hzleft_gpuPdiiiS__param_2];
	ld.param.u32 	%r22, [_Z10hzleft_gpuPdiiiS__param_3];
	ld.param.u64 	%rd4, [_Z10hzleft_gpuPdiiiS__param_4];
	cvta.to.global.u64 	%rd5, %rd3;
	cvta.to.global.u64 	%rd6, %rd4;
	mul.lo.s32 	%r1, %r24, %r23;
	mul.lo.s32 	%r3, %r1, %r22;
	add.s32 	%r2, %r3, %r1;
	mov.u32 	%r25, %tid.x;
	mov.u32 	%r26, %tid.y;
	mov.u32 	%r27, %ctaid.x;
	mov.u32 	%r28, %ctaid.y;
	shl.b32 	%r29, %r27, 5;
	add.s32 	%r30, %r29, %r25;
	shl.b32 	%r31, %r28, 1;
	add.s32 	%r32, %r31, %r26;
	mad.lo.s32 	%r33, %r23, %r32, %r30;
	mul.wide.u32 	%rd7, %r33, 8;
	add.s64 	%rd1, %rd5, %rd7;
	add.s64 	%rd2, %rd6, %rd7;
	setp.eq.s32 	%p1, %r22, 0;
	@%p1 bra 	$L__BB6_6;
	mul.lo.s32 	%r4, %r2, 3;
	shl.b32 	%r5, %r2, 1;
	shl.b32 	%r6, %r3, 1;
	mul.lo.s32 	%r7, %r3, 3;
	shl.b32 	%r8, %r2, 2;
	shl.b32 	%r9, %r3, 2;
	setp.eq.s32 	%p2, %r22, 1;
	mov.b32 	%r47, 0;
	@%p2 bra 	$L__BB6_4;
	and.b32  	%r47, %r22, -2;
	neg.s32 	%r46, %r47;
	shl.b32 	%r12, %r1, 1;
	mov.b32 	%r43, 0;
	mul.wide.s32 	%rd13, %r4, 8;
	mul.wide.s32 	%rd16, %r3, 8;
	mul.wide.s32 	%rd18, %r5, 8;
	mul.wide.s32 	%rd21, %r6, 8;
	mul.wide.s32 	%rd23, %r2, 8;
	mul.wide.s32 	%rd26, %r7, 8;
	mov.u32 	%r44, %r12;
	mov.u32 	%r45, %r1;
$L__BB6_3:
	mul.lo.s32 	%r36, %r3, 5;
	mul.lo.s32 	%r37, %r2, 5;
	mul.wide.u32 	%rd8, %r43, 8;
	add.s64 	%rd9, %rd2, %rd8;
	ld.global.f64 	%fd1, [%rd9];
	mul.wide.u32 	%rd10, %r45, 8;
	add.s64 	%rd11, %rd2, %rd10;
	ld.global.f64 	%fd2, [%rd11];
	sub.f64 	%fd3, %fd1, %fd2;
	add.s64 	%rd12, %rd1, %rd8;
	ld.global.f64 	%fd4, [%rd12];
	add.f64 	%fd5, %fd4, %fd3;
	st.global.f64 	[%rd12], %fd5;
	add.s64 	%rd14, %rd9, %rd13;
	ld.global.f64 	%fd6, [%rd14];
	add.s64 	%rd15, %rd11, %rd13;
	ld.global.f64 	%fd7, [%rd15];
	sub.f64 	%fd8, %fd6, %fd7;
	add.s64 	%rd17, %rd12, %rd16;
	ld.global.f64 	%fd9, [%rd17];
	add.f64 	%fd10, %fd9, %fd8;
	st.global.f64 	[%rd17], %fd10;
	add.s64 	%rd19, %rd9, %rd18;
	ld.global.f64 	%fd11, [%rd19];
	add.s64 	%rd20, %rd11, %rd18;
	ld.global.f64 	%fd12, [%rd20];
	sub.f64 	%fd13, %fd11, %fd12;
	add.s64 	%rd22, %rd12, %rd21;
	ld.global.f64 	%fd14, [%rd22];
	add.f64 	%fd15, %fd14, %fd13;
	st.global.f64 	[%rd22], %fd15;
	add.s64 	%rd24, %rd9, %rd23;
	ld.global.f64 	%fd16, [%rd24];
	add.s64 	%rd25, %rd11, %rd23;
	ld.global.f64 	%fd17, [%rd25];
	sub.f64 	%fd18, %fd16, %fd17;
	add.s64 	%rd27, %rd12, %rd26;
	ld.global.f64 	%fd19, [%rd27];
	add.f64 	%fd20, %fd19, %fd18;
	st.global.f64 	[%rd27], %fd20;
	mul.wide.s32 	%rd28, %r8, 8;
	add.s64 	%rd29, %rd9, %rd28;
	ld.global.f64 	%fd21, [%rd29];
	add.s64 	%rd30, %rd11, %rd28;
	ld.global.f64 	%fd22, [%rd30];
	sub.f64 	%fd23, %fd21, %fd22;
	mul.wide.s32 	%rd31, %r9, 8;
	add.s64 	%rd32, %rd12, %rd31;
	ld.global.f64 	%fd24, [%rd32];
	add.f64 	%fd25, %fd24, %fd23;
	st.global.f64 	[%rd32], %fd25;
	mul.wide.s32 	%rd33, %r37, 8;
	add.s64 	%rd34, %rd9, %rd33;
	ld.global.f64 	%fd26, [%rd34];
	add.s64 	%rd35, %rd11, %rd33;
	ld.global.f64 	%fd27, [%rd35];
	sub.f64 	%fd28, %fd26, %fd27;
	mul.wide.s32 	%rd36, %r36, 8;
	add.s64 	%rd37, %rd12, %rd36;
	ld.global.f64 	%fd29, [%rd37];
	add.f64 	%fd30, %fd29, %fd28;
	st.global.f64 	[%rd37], %fd30;
	ld.global.f64 	%fd31, [%rd11];
	mul.wide.u32 	%rd38, %r44, 8;
	add.s64 	%rd39, %rd2, %rd38;
	ld.global.f64 	%fd32, [%rd39];
	sub.f64 	%fd33, %fd31, %fd32;
	add.s64 	%rd40, %rd1, %rd10;
	ld.global.f64 	%fd34, [%rd40];
	add.f64 	%fd35, %fd34, %fd33;
	st.global.f64 	[%rd40], %fd35;
	ld.global.f64 	%fd36, [%rd15];
	add.s64 	%rd41, %rd39, %rd13;
	ld.global.f64 	%fd37, [%rd41];
	sub.f64 	%fd38, %fd36, %fd37;
	add.s64 	%rd42, %rd40, %rd16;
	ld.global.f64 	%fd39, [%rd42];
	add.f64 	%fd40, %fd39, %fd38;
	st.global.f64 	[%rd42], %fd40;
	ld.global.f64 	%fd41, [%rd20];
	add.s64 	%rd43, %rd39, %rd18;
	ld.global.f64 	%fd42, [%rd43];
	sub.f64 	%fd43, %fd41, %fd42;
	add.s64 	%rd44, %rd40, %rd21;
	ld.global.f64 	%fd44, [%rd44];
	add.f64 	%fd45, %fd44, %fd43;
	st.global.f64 	[%rd44], %fd45;
	ld.global.f64 	%fd46, [%rd25];
	add.s64 	%rd45, %rd39, %rd23;
	ld.global.f64 	%fd47, [%rd45];
	sub.f64 	%fd48, %fd46, %fd47;
	add.s64 	%rd46, %rd40, %rd26;
	ld.global.f64 	%fd49, [%rd46];
	add.f64 	%fd50, %fd49, %fd48;
	st.global.f64 	[%rd46], %fd50;
	ld.global.f64 	%fd51, [%rd30];
	add.s64 	%rd47, %rd39, %rd28;
	ld.global.f64 	%fd52, [%rd47];
	sub.f64 	%fd53, %fd51, %fd52;
	add.s64 	%rd48, %rd40, %rd31;
	ld.global.f64 	%fd54, [%rd48];
	add.f64 	%fd55, %fd54, %fd53;
	st.global.f64 	[%rd48], %fd55;
	ld.global.f64 	%fd56, [%rd35];
	add.s64 	%rd49, %rd39, %rd33;
	ld.global.f64 	%fd57, [%rd49];
	sub.f64 	%fd58, %fd56, %fd57;
	add.s64 	%rd50, %rd40, %rd36;
	ld.global.f64 	%fd59, [%rd50];
	add.f64 	%fd60, %fd59, %fd58;
	st.global.f64 	[%rd50], %fd60;
	add.s32 	%r46, %r46, 2;
	add.s32 	%r45, %r45, %r12;
	add.s32 	%r44, %r44, %r12;
	add.s32 	%r43, %r43, %r12;
	setp.ne.s32 	%p3, %r46, 0;
	@%p3 bra 	$L__BB6_3;
$L__BB6_4:
	and.b32  	%r38, %r22, 1;
	setp.eq.b32 	%p4, %r38, 1;
	not.pred 	%p5, %p4;
	@%p5 bra 	$L__BB6_6;
	mul.lo.s32 	%r39, %r3, 5;
	mul.lo.s32 	%r40, %r2, 5;
	mul.lo.s32 	%r41, %r47, %r1;
	mul.wide.u32 	%rd51, %r41, 8;
	add.s64 	%rd52, %rd2, %rd51;
	ld.global.f64 	%fd61, [%rd52];
	add.s32 	%r42, %r41, %r1;
	mul.wide.u32 	%rd53, %r42, 8;
	add.s64 	%rd54, %rd2, %rd53;
	ld.global.f64 	%fd62, [%rd54];
	sub.f64 	%fd63, %fd61, %fd62;
	add.s64 	%rd55, %rd1, %rd51;
	ld.global.f64 	%fd64, [%rd55];
	add.f64 	%fd65, %fd64, %fd63;
	st.global.f64 	[%rd55], %fd65;
	mul.wide.s32 	%rd56, %r4, 8;
	add.s64 	%rd57, %rd52, %rd56;
	ld.global.f64 	%fd66, [%rd57];
	add.s64 	%rd58, %rd54, %rd56;
	ld.global.f64 	%fd67, [%rd58];
	sub.f64 	%fd68, %fd66, %fd67;
	mul.wide.s32 	%rd59, %r3, 8;
	add.s64 	%rd60, %rd55, %rd59;
	ld.global.f64 	%fd69, [%rd60];
	add.f64 	%fd70, %fd69, %fd68;
	st.global.f64 	[%rd60], %fd70;
	mul.wide.s32 	%rd61, %r5, 8;
	add.s64 	%rd62, %rd52, %rd61;
	ld.global.f64 	%fd71, [%rd62];
	add.s64 	%rd63, %rd54, %rd61;
	ld.global.f64 	%fd72, [%rd63];
	sub.f64 	%fd73, %fd71, %fd72;
	mul.wide.s32 	%rd64, %r6, 8;
	add.s64 	%rd65, %rd55, %rd64;
	ld.global.f64 	%fd74, [%rd65];
	add.f64 	%fd75, %fd74, %fd73;
	st.global.f64 	[%rd65], %fd75;
	mul.wide.s32 	%rd66, %r2, 8;
	add.s64 	%rd67, %rd52, %rd66;
	ld.global.f64 	%fd76, [%rd67];
	add.s64 	%rd68, %rd54, %rd66;
	ld.global.f64 	%fd77, [%rd68];
	sub.f64 	%fd78, %fd76, %fd77;
	mul.wide.s32 	%rd69, %r7, 8;
	add.s64 	%rd70, %rd55, %rd69;
	ld.global.f64 	%fd79, [%rd70];
	add.f64 	%fd80, %fd79, %fd78;
	st.global.f64 	[%rd70], %fd80;
	mul.wide.s32 	%rd71, %r8, 8;
	add.s64 	%rd72, %rd52, %rd71;
	ld.global.f64 	%fd81, [%rd72];
	add.s64 	%rd73, %rd54, %rd71;
	ld.global.f64 	%fd82, [%rd73];
	sub.f64 	%fd83, %fd81, %fd82;
	mul.wide.s32 	%rd74, %r9, 8;
	add.s64 	%rd75, %rd55, %rd74;
	ld.global.f64 	%fd84, [%rd75];
	add.f64 	%fd85, %fd84, %fd83;
	st.global.f64 	[%rd75], %fd85;
	mul.wide.s32 	%rd76, %r40, 8;
	add.s64 	%rd77, %rd52, %rd76;
	ld.global.f64 	%fd86, [%rd77];
	add.s64 	%rd78, %rd54, %rd76;
	ld.global.f64 	%fd87, [%rd78];
	sub.f64 	%fd88, %fd86, %fd87;
	mul.wide.s32 	%rd79, %r39, 8;
	add.s64 	%rd80, %rd55, %rd79;
	ld.global.f64 	%fd89, [%rd80];
	add.f64 	%fd90, %fd89, %fd88;
	st.global.f64 	[%rd80], %fd90;
$L__BB6_6:
	ret;

}
	// .globl	_Z10fxleft_gpuPdiiiS_
.visible .entry _Z10fxleft_gpuPdiiiS_(
	.param .u64 .ptr .align 1 _Z10fxleft_gpuPdiiiS__param_0,
	.param .u32 _Z10fxleft_gpuPdiiiS__param_1,
	.param .u32 _Z10fxleft_gpuPdiiiS__param_2,
	.param .u32 _Z10fxleft_gpuPdiiiS__param_3,
	.param .u64 .ptr .align 1 _Z10fxleft_gpuPdiiiS__param_4
)
{
	.reg .pred 	%p<13>;
	.reg .b32 	%r<536>;
	.reg .b64 	%rd<593>;
	.reg .b64 	%fd<487>;
	// demoted variable
	.shared .align 8 .b8 _ZZ10fxleft_gpuPdiiiS_E3shm[8704];
	ld.param.u64 	%rd81, [_Z10fxleft_gpuPdiiiS__param_0];
	ld.param.u32 	%r311, [_Z10fxleft_gpuPdiiiS__param_1];
	ld.param.u32 	%r534, [_Z10fxleft_gpuPdiiiS__param_2];
	ld.param.u32 	%r313, [_Z10fxleft_gpuPdiiiS__param_3];
	ld.param.u64 	%rd82, [_Z10fxleft_gpuPdiiiS__param_4];
	cvta.to.global.u64 	%rd83, %rd82;
	cvta.to.global.u64 	%rd84, %rd81;
	mul.lo.s32 	%r314, %r311, %r534;
	add.s32 	%r315, %r314, %r534;
	mul.lo.s32 	%r1, %r315, %r313;
	mul.lo.s32 	%r2, %r314, %r313;
	mov.u32 	%r316, %tid.x;
	mov.u32 	%r317, %tid.y;
	mov.u32 	%r318, %ctaid.y;
	shl.b32 	%r319, %r318, 2;
	add.s32 	%r320, %r319, %r317;
	mul.lo.s32 	%r321, %r534, %r320;
	mad.lo.s32 	%r322, %r321, %r311, %r321;
	mov.u32 	%r323, %ctaid.x;
	shl.b32 	%r324, %r323, 4;
	add.s32 	%r325, %r324, %r316;
	add.s32 	%r326, %r325, %r322;
	mul.wide.u32 	%rd85, %r326, 8;
	add.s64 	%rd1, %rd83, %rd85;
	add.s32 	%r327, %r321, %r324;
	mad.lo.s32 	%r328, %r327, %r311, %r316;
	mul.wide.u32 	%rd86, %r328, 8;
	add.s64 	%rd2, %rd84, %rd86;
	shl.b32 	%r329, %r317, 4;
	add.s32 	%r330, %r329, %r316;
	setp.eq.s32 	%p1, %r311, 0;
	mov.u32 	%r331, _ZZ10fxleft_gpuPdiiiS_E3shm;
	mad.lo.s32 	%r3, %r330, 136, %r331;
	shl.b32 	%r332, %r316, 3;
	add.s32 	%r333, %r331, %r332;
	mad.lo.s32 	%r4, %r317, 2176, %r333;
	@%p1 bra 	$L__BB7_3;
	shl.b32 	%r335, %r311, 1;
	mul.lo.s32 	%r336, %r311, 3;
	shl.b32 	%r337, %r311, 2;
	mul.lo.s32 	%r338, %r311, 5;
	mul.lo.s32 	%r339, %r311, 9;
	mul.lo.s32 	%r340, %r311, 10;
	mul.lo.s32 	%r341, %r311, 11;
	mul.lo.s32 	%r342, %r311, 12;
	mul.lo.s32 	%r343, %r311, 13;
	mul.lo.s32 	%r344, %r311, 14;
	mul.lo.s32 	%r345, %r311, 15;
	mul.wide.u32 	%rd3, %r345, 8;
	mul.wide.u32 	%rd4, %r344, 8;
	mul.wide.u32 	%rd5, %r343, 8;
	mul.wide.u32 	%rd6, %r342, 8;
	mul.wide.u32 	%rd7, %r341, 8;
	mul.wide.u32 	%rd8, %r340, 8;
	mul.wide.u32 	%rd9, %r339, 8;
	mul.wide.u32 	%rd10, %r338, 8;
	mul.wide.u32 	%rd11, %r337, 8;
	mul.wide.u32 	%rd12, %r336, 8;
	mul.wide.u32 	%rd13, %r335, 8;
	shl.b32 	%r5, %r534, 4;
	shl.b32 	%r443, %r534, 1;
	mul.lo.s32 	%r442, %r534, 3;
	shl.b32 	%r441, %r534, 2;
	mul.lo.s32 	%r440, %r534, 5;
	mul.lo.s32 	%r439, %r534, 6;
	mul.lo.s32 	%r438, %r534, 7;
	shl.b32 	%r437, %r534, 3;
	mul.lo.s32 	%r436, %r534, 9;
	mul.lo.s32 	%r435, %r534, 10;
	mul.lo.s32 	%r434, %r534, 11;
	mul.lo.s32 	%r433, %r534, 12;
	mul.lo.s32 	%r432, %r534, 13;
	mul.lo.s32 	%r431, %r534, 14;
	mul.lo.s32 	%r430, %r534, 15;
	mov.b32 	%r428, 0;
	mov.u32 	%r429, %r5;
	mov.u32 	%r444, %r534;
	mov.u64 	%rd587, %rd2;
	mov.u32 	%r445, %r428;
$L__BB7_2:
	mul.wide.u32 	%rd87, %r428, 8;
	add.s64 	%rd88, %rd1, %rd87;
	ld.global.f64 	%fd1, [%rd88];
	mul.wide.u32 	%rd89, %r444, 8;
	add.s64 	%rd90, %rd1, %rd89;
	ld.global.f64 	%fd2, [%rd90];
	sub.f64 	%fd3, %fd1, %fd2;
	st.shared.f64 	[%r3], %fd3;
	mul.wide.u32 	%rd91, %r443, 8;
	add.s64 	%rd92, %rd1, %rd91;
	ld.global.f64 	%fd4, [%rd92];
	sub.f64 	%fd5, %fd2, %fd4;
	st.shared.f64 	[%r3+8], %fd5;
	mul.wide.u32 	%rd93, %r442, 8;
	add.s64 	%rd94, %rd1, %rd93;
	ld.global.f64 	%fd6, [%rd94];
	sub.f64 	%fd7, %fd4, %fd6;
	st.shared.f64 	[%r3+16], %fd7;
	mul.wide.u32 	%rd95, %r441, 8;
	add.s64 	%rd96, %rd1, %rd95;
	ld.global.f64 	%fd8, [%rd96];
	sub.f64 	%fd9, %fd6, %fd8;
	st.shared.f64 	[%r3+24], %fd9;
	mul.wide.u32 	%rd97, %r440, 8;
	add.s64 	%rd98, %rd1, %rd97;
	ld.global.f64 	%fd10, [%rd98];
	sub.f64 	%fd11, %fd8, %fd10;
	st.shared.f64 	[%r3+32], %fd11;
	mul.wide.u32 	%rd99, %r439, 8;
	add.s64 	%rd100, %rd1, %rd99;
	ld.global.f64 	%fd12, [%rd100];
	sub.f64 	%fd13, %fd10, %fd12;
	st.shared.f64 	[%r3+40], %fd13;
	mul.wide.u32 	%rd101, %r438, 8;
	add.s64 	%rd102, %rd1, %rd101;
	ld.global.f64 	%fd14, [%rd102];
	sub.f64 	%fd15, %fd12, %fd14;
	st.shared.f64 	[%r3+48], %fd15;
	mul.wide.u32 	%rd103, %r437, 8;
	add.s64 	%rd104, %rd1, %rd103;
	ld.global.f64 	%fd16, [%rd104];
	sub.f64 	%fd17, %fd14, %fd16;
	st.shared.f64 	[%r3+56], %fd17;
	mul.wide.u32 	%rd105, %r436, 8;
	add.s64 	%rd106, %rd1, %rd105;
	ld.global.f64 	%fd18, [%rd106];
	sub.f64 	%fd19, %fd16, %fd18;
	st.shared.f64 	[%r3+64], %fd19;
	mul.wide.u32 	%rd107, %r435, 8;
	add.s64 	%rd108, %rd1, %rd107;
	ld.global.f64 	%fd20, [%rd108];
	sub.f64 	%fd21, %fd18, %fd20;
	st.shared.f64 	[%r3+72], %fd21;
	mul.wide.u32 	%rd109, %r434, 8;
	add.s64 	%rd110, %rd1, %rd109;
	ld.global.f64 	%fd22, [%rd110];
	sub.f64 	%fd23, %fd20, %fd22;
	st.shared.f64 	[%r3+80], %fd23;
	mul.wide.u32 	%rd111, %r433, 8;
	add.s64 	%rd112, %rd1, %rd111;
	ld.global.f64 	%fd24, [%rd112];
	sub.f64 	%fd25, %fd22, %fd24;
	st.shared.f64 	[%r3+88], %fd25;
	mul.wide.u32 	%rd113, %r432, 8;
	add.s64 	%rd114, %rd1, %rd113;
	ld.global.f64 	%fd26, [%rd114];
	sub.f64 	%fd27, %fd24, %fd26;
	st.shared.f64 	[%r3+96], %fd27;
	mul.wide.u32 	%rd115, %r431, 8;
	add.s64 	%rd116, %rd1, %rd115;
	ld.global.f64 	%fd28, [%rd116];
	sub.f64 	%fd29, %fd26, %fd28;
	st.shared.f64 	[%r3+104], %fd29;
	mul.wide.u32 	%rd117, %r430, 8;
	add.s64 	%rd118, %rd1, %rd117;
	ld.global.f64 	%fd30, [%rd118];
	sub.f64 	%fd31, %fd28, %fd30;
	st.shared.f64 	[%r3+112], %fd31;
	add.s32 	%r445, %r445, 16;
	mul.wide.u32 	%rd119, %r429, 8;
	add.s64 	%rd120, %rd1, %rd119;
	ld.global.f64 	%fd32, [%rd120];
	sub.f64 	%fd33, %fd30, %fd32;
	st.shared.f64 	[%r3+120], %fd33;
	bar.sync 	0;
	ld.shared.f64 	%fd34, [%r4];
	ld.global.f64 	%fd35, [%rd587];
	add.f64 	%fd36, %fd34, %fd35;
	st.global.f64 	[%rd587], %fd36;
	ld.shared.f64 	%fd37, [%r4+136];
	mul.wide.u32 	%rd121, %r311, 8;
	add.s64 	%rd122, %rd587, %rd121;
	ld.global.f64 	%fd38, [%rd122];
	add.f64 	%fd39, %fd37, %fd38;
	st.global.f64 	[%rd122], %fd39;
	ld.shared.f64 	%fd40, [%r4+272];
	add.s64 	%rd123, %rd587, %rd13;
	ld.global.f64 	%fd41, [%rd123];
	add.f64 	%fd42, %fd40, %fd41;
	st.global.f64 	[%rd123], %fd42;
	ld.shared.f64 	%fd43, [%r4+408];
	add.s64 	%rd124, %rd587, %rd12;
	ld.global.f64 	%fd44, [%rd124];
	add.f64 	%fd45, %fd43, %fd44;
	st.global.f64 	[%rd124], %fd45;
	ld.shared.f64 	%fd46, [%r4+544];
	add.s64 	%rd125, %rd587, %rd11;
	ld.global.f64 	%fd47, [%rd125];
	add.f64 	%fd48, %fd46, %fd47;
	st.global.f64 	[%rd125], %fd48;
	ld.shared.f64 	%fd49, [%r4+680];
	add.s64 	%rd126, %rd587, %rd10;
	ld.global.f64 	%fd50, [%rd126];
	add.f64 	%fd51, %fd49, %fd50;
	st.global.f64 	[%rd126], %fd51;
	ld.shared.f64 	%fd52, [%r4+816];
	mul.lo.s32 	%r346, %r311, 6;
	mul.wide.u32 	%rd127, %r346, 8;
	add.s64 	%rd128, %rd587, %rd127;
	ld.global.f64 	%fd53, [%rd128];
	add.f64 	%fd54, %fd52, %fd53;
	st.global.f64 	[%rd128], %fd54;
	ld.shared.f64 	%fd55, [%r4+952];
	mul.lo.s32 	%r347, %r311, 7;
	mul.wide.u32 	%rd129, %r347, 8;
	add.s64 	%rd130, %rd587, %rd129;
	ld.global.f64 	%fd56, [%rd130];
	add.f64 	%fd57, %fd55, %fd56;
	st.global.f64 	[%rd130], %fd57;
	ld.shared.f64 	%fd58, [%r4+1088];
	shl.b32 	%r348, %r311, 3;
	mul.wide.u32 	%rd131, %r348, 8;
	add.s64 	%rd132, %rd587, %rd131;
	ld.global.f64 	%fd59, [%rd132];
	add.f64 	%fd60, %fd58, %fd59;
	st.global.f64 	[%rd132], %fd60;
	ld.shared.f64 	%fd61, [%r4+1224];
	add.s64 	%rd133, %rd587, %rd9;
	ld.global.f64 	%fd62, [%rd133];
	add.f64 	%fd63, %fd61, %fd62;
	st.global.f64 	[%rd133], %fd63;
	ld.shared.f64 	%fd64, [%r4+1360];
	add.s64 	%rd134, %rd587, %rd8;
	ld.global.f64 	%fd65, [%rd134];
	add.f64 	%fd66, %fd64, %fd65;
	st.global.f64 	[%rd134], %fd66;
	ld.shared.f64 	%fd67, [%r4+1496];
	add.s64 	%rd135, %rd587, %rd7;
	ld.global.f64 	%fd68, [%rd135];
	add.f64 	%fd69, %fd67, %fd68;
	st.global.f64 	[%rd135], %fd69;
	ld.shared.f64 	%fd70, [%r4+1632];
	add.s64 	%rd136, %rd587, %rd6;
	ld.global.f64 	%fd71, [%rd136];
	add.f64 	%fd72, %fd70, %fd71;
	st.global.f64 	[%rd136], %fd72;
	ld.shared.f64 	%fd73, [%r4+1768];
	add.s64 	%rd137, %rd587, %rd5;
	ld.global.f64 	%fd74, [%rd137];
	add.f64 	%fd75, %fd73, %fd74;
	st.global.f64 	[%rd137], %fd75;
	ld.shared.f64 	%fd76, [%r4+1904];
	add.s64 	%rd138, %rd587, %rd4;
	ld.global.f64 	%fd77, [%rd138];
	add.f64 	%fd78, %fd76, %fd77;
	st.global.f64 	[%rd138], %fd78;
	ld.shared.f64 	%fd79, [%r4+2040];
	add.s64 	%rd139, %rd587, %rd3;
	ld.global.f64 	%fd80, [%rd139];
	add.f64 	%fd81, %fd79, %fd80;
	st.global.f64 	[%rd139], %fd81;
	bar.sync 	0;
	add.s64 	%rd587, %rd587, 128;
	add.s32 	%r444, %r444, %r5;
	add.s32 	%r443, %r443, %r5;
	add.s32 	%r442, %r442, %r5;
	add.s32 	%r441, %r441, %r5;
	add.s32 	%r440, %r440, %r5;
	add.s32 	%r439, %r439, %r5;
	add.s32 	%r438, %r438, %r5;
	add.s32 	%r437, %r437, %r5;
	add.s32 	%r436, %r436, %r5;
	add.s32 	%r435, %r435, %r5;
	add.s32 	%r434, %r434, %r5;
	add.s32 	%r433, %r433, %r5;
	add.s32 	%r432, %r432, %r5;
	add.s32 	%r431, %r431, %r5;
	add.s32 	%r430, %r430, %r5;
	add.s32 	%r429, %r429, %r5;
	add.s32 	%r428, %r428, %r5;
	setp.lt.u32 	%p2, %r445, %r311;
	@%p2 bra 	$L__BB7_2;
$L__BB7_3:
	setp.eq.s32 	%p3, %r311, 0;
	mul.wide.s32 	%rd140, %r2, 8;
	add.s64 	%rd16, %rd2, %rd140;
	@%p3 bra 	$L__BB7_6;
	mul.lo.s32 	%r350, %r311, 5;
	mul.lo.s32 	%r351, %r311, 6;
	mul.lo.s32 	%r352, %r311, 7;
	shl.b32 	%r353, %r311, 3;
	mul.lo.s32 	%r354, %r311, 9;
	mul.lo.s32 	%r355, %r311, 10;
	mul.lo.s32 	%r356, %r311, 11;
	mul.lo.s32 	%r357, %r311, 12;
	mul.lo.s32 	%r358, %r311, 13;
	mul.lo.s32 	%r359, %r311, 15;
	mul.wide.u32 	%rd17, %r359, 8;
	mul.wide.u32 	%rd18, %r358, 8;
	mul.wide.u32 	%rd19, %r357, 8;
	mul.wide.u32 	%rd20, %r356, 8;
	mul.wide.u32 	%rd21, %r355, 8;
	mul.wide.u32 	%rd22, %r354, 8;
	mul.wide.u32 	%rd23, %r353, 8;
	mul.wide.u32 	%rd24, %r352, 8;
	mul.wide.u32 	%rd25, %r351, 8;
	mul.wide.u32 	%rd26, %r350, 8;
	shl.b32 	%r56, %r534, 4;
	shl.b32 	%r461, %r534, 1;
	mul.lo.s32 	%r460, %r534, 3;
	shl.b32 	%r459, %r534, 2;
	mul.lo.s32 	%r458, %r534, 5;
	mul.lo.s32 	%r457, %r534, 6;
	mul.lo.s32 	%r456, %r534, 7;
	shl.b32 	%r455, %r534, 3;
	mul.lo.s32 	%r454, %r534, 9;
	mul.lo.s32 	%r453, %r534, 10;
	mul.lo.s32 	%r452, %r534, 11;
	mul.lo.s32 	%r451, %r534, 12;
	mul.lo.s32 	%r450, %r534, 13;
	mul.lo.s32 	%r449, %r534, 14;
	mul.lo.s32 	%r448, %r534, 15;
	mov.b32 	%r446, 0;
	mov.u32 	%r447, %r56;
	mov.u32 	%r462, %r534;
	mov.u64 	%rd588, %rd16;
	mov.u32 	%r463, %r446;
$L__BB7_5:
	cvt.u64.u32 	%rd141, %r446;
	cvt.s64.s32 	%rd142, %r1;
	add.s64 	%rd143, %rd141, %rd142;
	shl.b64 	%rd144, %rd143, 3;
	add.s64 	%rd145, %rd1, %rd144;
	ld.global.f64 	%fd82, [%rd145];
	cvt.u64.u32 	%rd146, %r462;
	add.s64 	%rd147, %rd146, %rd142;
	shl.b64 	%rd148, %rd147, 3;
	add.s64 	%rd149, %rd1, %rd148;
	ld.global.f64 	%fd83, [%rd149];
	sub.f64 	%fd84, %fd82, %fd83;
	st.shared.f64 	[%r3], %fd84;
	cvt.u64.u32 	%rd150, %r461;
	add.s64 	%rd151, %rd150, %rd142;
	shl.b64 	%rd152, %rd151, 3;
	add.s64 	%rd153, %rd1, %rd152;
	ld.global.f64 	%fd85, [%rd153];
	sub.f64 	%fd86, %fd83, %fd85;
	st.shared.f64 	[%r3+8], %fd86;
	cvt.u64.u32 	%rd154, %r460;
	add.s64 	%rd155, %rd154, %rd142;
	shl.b64 	%rd156, %rd155, 3;
	add.s64 	%rd157, %rd1, %rd156;
	ld.global.f64 	%fd87, [%rd157];
	sub.f64 	%fd88, %fd85, %fd87;
	st.shared.f64 	[%r3+16], %fd88;
	cvt.u64.u32 	%rd158, %r459;
	add.s64 	%rd159, %rd158, %rd142;
	shl.b64 	%rd160, %rd159, 3;
	add.s64 	%rd161, %rd1, %rd160;
	ld.global.f64 	%fd89, [%rd161];
	sub.f64 	%fd90, %fd87, %fd89;
	st.shared.f64 	[%r3+24], %fd90;
	cvt.u64.u32 	%rd162, %r458;
	add.s64 	%rd163, %rd162, %rd142;
	shl.b64 	%rd164, %rd163, 3;
	add.s64 	%rd165, %rd1, %rd164;
	ld.global.f64 	%fd91, [%rd165];
	sub.f64 	%fd92, %fd89, %fd91;
	st.shared.f64 	[%r3+32], %fd92;
	cvt.u64.u32 	%rd166, %r457;
	add.s64 	%rd167, %rd166, %rd142;
	shl.b64 	%rd168, %rd167, 3;
	add.s64 	%rd169, %rd1, %rd168;
	ld.global.f64 	%fd93, [%rd169];
	sub.f64 	%fd94, %fd91, %fd93;
	st.shared.f64 	[%r3+40], %fd94;
	cvt.u64.u32 	%rd170, %r456;
	add.s64 	%rd171, %rd170, %rd142;
	shl.b64 	%rd172, %rd171, 3;
	add.s64 	%rd173, %rd1, %rd172;
	ld.global.f64 	%fd95, [%rd173];
	sub.f64 	%fd96, %fd93, %fd95;
	st.shared.f64 	[%r3+48], %fd96;
	cvt.u64.u32 	%rd174, %r455;
	add.s64 	%rd175, %rd174, %rd142;
	shl.b64 	%rd176, %rd175, 3;
	add.s64 	%rd177, %rd1, %rd176;
	ld.global.f64 	%fd97, [%rd177];
	sub.f64 	%fd98, %fd95, %fd97;
	st.shared.f64 	[%r3+56], %fd98;
	cvt.u64.u32 	%rd178, %r454;
	add.s64 	%rd179, %rd178, %rd142;
	shl.b64 	%rd180, %rd179, 3;
	add.s64 	%rd181, %rd1, %rd180;
	ld.global.f64 	%fd99, [%rd181];
	sub.f64 	%fd100, %fd97, %fd99;
	st.shared.f64 	[%r3+64], %fd100;
	cvt.u64.u32 	%rd182, %r453;
	add.s64 	%rd183, %rd182, %rd142;
	shl.b64 	%rd184, %rd183, 3;
	add.s64 	%rd185, %rd1, %rd184;
	ld.global.f64 	%fd101, [%rd185];
	sub.f64 	%fd102, %fd99, %fd101;
	st.shared.f64 	[%r3+72], %fd102;
	cvt.u64.u32 	%rd186, %r452;
	add.s64 	%rd187, %rd186, %rd142;
	shl.b64 	%rd188, %rd187, 3;
	add.s64 	%rd189, %rd1, %rd188;
	ld.global.f64 	%fd103, [%rd189];
	sub.f64 	%fd104, %fd101, %fd103;
	st.shared.f64 	[%r3+80], %fd104;
	cvt.u64.u32 	%rd190, %r451;
	add.s64 	%rd191, %rd190, %rd142;
	shl.b64 	%rd192, %rd191, 3;
	add.s64 	%rd193, %rd1, %rd192;
	ld.global.f64 	%fd105, [%rd193];
	sub.f64 	%fd106, %fd103, %fd105;
	st.shared.f64 	[%r3+88], %fd106;
	cvt.u64.u32 	%rd194, %r450;
	add.s64 	%rd195, %rd194, %rd142;
	shl.b64 	%rd196, %rd195, 3;
	add.s64 	%rd197, %rd1, %rd196;
	ld.global.f64 	%fd107, [%rd197];
	sub.f64 	%fd108, %fd105, %fd107;
	st.shared.f64 	[%r3+96], %fd108;
	cvt.u64.u32 	%rd198, %r449;
	add.s64 	%rd199, %rd198, %rd142;
	shl.b64 	%rd200, %rd199, 3;
	add.s64 	%rd201, %rd1, %rd200;
	ld.global.f64 	%fd109, [%rd201];
	sub.f64 	%fd110, %fd107, %fd109;
	st.shared.f64 	[%r3+104], %fd110;
	cvt.u64.u32 	%rd202, %r448;
	add.s64 	%rd203, %rd202, %rd142;
	shl.b64 	%rd204, %rd203, 3;
	add.s64 	%rd205, %rd1, %rd204;
	ld.global.f64 	%fd111, [%rd205];
	sub.f64 	%fd112, %fd109, %fd111;
	st.shared.f64 	[%r3+112], %fd112;
	add.s32 	%r463, %r463, 16;
	cvt.u64.u32 	%rd206, %r447;
	add.s64 	%rd207, %rd206, %rd142;
	shl.b64 	%rd208, %rd207, 3;
	add.s64 	%rd209, %rd1, %rd208;
	ld.global.f64 	%fd113, [%rd209];
	sub.f64 	%fd114, %fd111, %fd113;
	st.shared.f64 	[%r3+120], %fd114;
	bar.sync 	0;
	ld.shared.f64 	%fd115, [%r4];
	ld.global.f64 	%fd116, [%rd588];
	add.f64 	%fd117, %fd115, %fd116;
	st.global.f64 	[%rd588], %fd117;
	ld.shared.f64 	%fd118, [%r4+136];
	mul.wide.u32 	%rd210, %r311, 8;
	add.s64 	%rd211, %rd588, %rd210;
	ld.global.f64 	%fd119, [%rd211];
	add.f64 	%fd120, %fd118, %fd119;
	st.global.f64 	[%rd211], %fd120;
	ld.shared.f64 	%fd121, [%r4+272];
	shl.b32 	%r360, %r311, 1;
	mul.wide.u32 	%rd212, %r360, 8;
	add.s64 	%rd213, %rd588, %rd212;
	ld.global.f64 	%fd122, [%rd213];
	add.f64 	%fd123, %fd121, %fd122;
	st.global.f64 	[%rd213], %fd123;
	ld.shared.f64 	%fd124, [%r4+408];
	mul.lo.s32 	%r361, %r311, 3;
	mul.wide.u32 	%rd214, %r361, 8;
	add.s64 	%rd215, %rd588, %rd214;
	ld.global.f64 	%fd125, [%rd215];
	add.f64 	%fd126, %fd124, %fd125;
	st.global.f64 	[%rd215], %fd126;
	ld.shared.f64 	%fd127, [%r4+544];
	shl.b32 	%r362, %r311, 2;
	mul.wide.u32 	%rd216, %r362, 8;
	add.s64 	%rd217, %rd588, %rd216;
	ld.global.f64 	%fd128, [%rd217];
	add.f64 	%fd129, %fd127, %fd128;
	st.global.f64 	[%rd217], %fd129;
	ld.shared.f64 	%fd130, [%r4+680];
	add.s64 	%rd218, %rd588, %rd26;
	ld.global.f64 	%fd131, [%rd218];
	add.f64 	%fd132, %fd130, %fd131;
	st.global.f64 	[%rd218], %fd132;
	ld.shared.f64 	%fd133, [%r4+816];
	add.s64 	%rd219, %rd588, %rd25;
	ld.global.f64 	%fd134, [%rd219];
	add.f64 	%fd135, %fd133, %fd134;
	st.global.f64 	[%rd219], %fd135;
	ld.shared.f64 	%fd136, [%r4+952];
	add.s64 	%rd220, %rd588, %rd24;
	ld.global.f64 	%fd137, [%rd220];
	add.f64 	%fd138, %fd136, %fd137;
	st.global.f64 	[%rd220], %fd138;
	ld.shared.f64 	%fd139, [%r4+1088];
	add.s64 	%rd221, %rd588, %rd23;
	ld.global.f64 	%fd140, [%rd221];
	add.f64 	%fd141, %fd139, %fd140;
	st.global.f64 	[%rd221], %fd141;
	ld.shared.f64 	%fd142, [%r4+1224];
	add.s64 	%rd222, %rd588, %rd22;
	ld.global.f64 	%fd143, [%rd222];
	add.f64 	%fd144, %fd142, %fd143;
	st.global.f64 	[%rd222], %fd144;
	ld.shared.f64 	%fd145, [%r4+1360];
	add.s64 	%rd223, %rd588, %rd21;
	ld.global.f64 	%fd146, [%rd223];
	add.f64 	%fd147, %fd145, %fd146;
	st.global.f64 	[%rd223], %fd147;
	ld.shared.f64 	%fd148, [%r4+1496];
	add.s64 	%rd224, %rd588, %rd20;
	ld.global.f64 	%fd149, [%rd224];
	add.f64 	%fd150, %fd148, %fd149;
	st.global.f64 	[%rd224], %fd150;
	ld.shared.f64 	%fd151, [%r4+1632];
	add.s64 	%rd225, %rd588, %rd19;
	ld.global.f64 	%fd152, [%rd225];
	add.f64 	%fd153, %fd151, %fd152;
	st.global.f64 	[%rd225], %fd153;
	ld.shared.f64 	%fd154, [%r4+1768];
	add.s64 	%rd226, %rd588, %rd18;
	ld.global.f64 	%fd155, [%rd226];
	add.f64 	%fd156, %fd154, %fd155;
	st.global.f64 	[%rd226], %fd156;
	ld.shared.f64 	%fd157, [%r4+1904];
	mul.lo.s32 	%r363, %r311, 14;
	mul.wide.u32 	%rd227, %r363, 8;
	add.s64 	%rd228, %rd588, %rd227;
	ld.global.f64 	%fd158, [%rd228];
	add.f64 	%fd159, %fd157, %fd158;
	st.global.f64 	[%rd228], %fd159;
	ld.shared.f64 	%fd160, [%r4+2040];
	add.s64 	%rd229, %rd588, %rd17;
	ld.global.f64 	%fd161, [%rd229];
	add.f64 	%fd162, %fd160, %fd161;
	st.global.f64 	[%rd229], %fd162;
	bar.sync 	0;
	add.s64 	%rd588, %rd588, 128;
	add.s32 	%r462, %r462, %r56;
	add.s32 	%r461, %r461, %r56;
	add.s32 	%r460, %r460, %r56;
	add.s32 	%r459, %r459, %r56;
	add.s32 	%r458, %r458, %r56;
	add.s32 	%r457, %r457, %r56;
	add.s32 	%r456, %r456, %r56;
	add.s32 	%r455, %r455, %r56;
	add.s32 	%r454, %r454, %r56;
	add.s32 	%r453, %r453, %r56;
	add.s32 	%r452, %r452, %r56;
	add.s32 	%r451, %r451, %r56;
	add.s32 	%r450, %r450, %r56;
	add.s32 	%r449, %r449, %r56;
	add.s32 	%r448, %r448, %r56;
	add.s32 	%r447, %r447, %r56;
	add.s32 	%r446, %r446, %r56;
	setp.lt.u32 	%p4, %r463, %r311;
	@%p4 bra 	$L__BB7_5;
$L__BB7_6:
	setp.eq.s32 	%p5, %r311, 0;
	mul.wide.s32 	%rd29, %r2, 8;
	add.s64 	%rd30, %rd16, %rd29;
	@%p5 bra 	$L__BB7_9;
	shl.b32 	%r365, %r311, 1;
	mul.lo.s32 	%r366, %r311, 3;
	shl.b32 	%r367, %r311, 2;
	mul.lo.s32 	%r368, %r311, 5;
	mul.lo.s32 	%r369, %r311, 6;
	mul.lo.s32 	%r370, %r311, 7;
	shl.b32 	%r371, %r311, 3;
	mul.lo.s32 	%r372, %r311, 10;
	mul.wide.u32 	%rd31, %r372, 8;
	mul.wide.u32 	%rd32, %r371, 8;
	mul.wide.u32 	%rd33, %r370, 8;
	mul.wide.u32 	%rd34, %r369, 8;
	mul.wide.u32 	%rd35, %r368, 8;
	mul.wide.u32 	%rd36, %r367, 8;
	mul.wide.u32 	%rd37, %r366, 8;
	mul.wide.u32 	%rd38, %r365, 8;
	shl.b32 	%r107, %r534, 4;
	shl.b32 	%r479, %r534, 1;
	mul.lo.s32 	%r478, %r534, 3;
	shl.b32 	%r477, %r534, 2;
	mul.lo.s32 	%r476, %r534, 5;
	mul.lo.s32 	%r475, %r534, 6;
	mul.lo.s32 	%r474, %r534, 7;
	shl.b32 	%r473, %r534, 3;
	mul.lo.s32 	%r472, %r534, 9;
	mul.lo.s32 	%r471, %r534, 10;
	mul.lo.s32 	%r470, %r534, 11;
	mul.lo.s32 	%r469, %r534, 12;
	mul.lo.s32 	%r468, %r534, 13;
	mul.lo.s32 	%r467, %r534, 14;
	mul.lo.s32 	%r466, %r534, 15;
	mov.b32 	%r464, 0;
	mov.u32 	%r465, %r107;
	mov.u32 	%r480, %r534;
	mov.u64 	%rd589, %rd30;
	mov.u32 	%r481, %r464;
$L__BB7_8:
	cvt.u64.u32 	%rd230, %r464;
	shl.b32 	%r373, %r1, 1;
	cvt.s64.s32 	%rd231, %r373;
	add.s64 	%rd232, %rd230, %rd231;
	shl.b64 	%rd233, %rd232, 3;
	add.s64 	%rd234, %rd1, %rd233;
	ld.global.f64 	%fd163, [%rd234];
	cvt.u64.u32 	%rd235, %r480;
	add.s64 	%rd236, %rd235, %rd231;
	shl.b64 	%rd237, %rd236, 3;
	add.s64 	%rd238, %rd1, %rd237;
	ld.global.f64 	%fd164, [%rd238];
	sub.f64 	%fd165, %fd163, %fd164;
	st.shared.f64 	[%r3], %fd165;
	cvt.u64.u32 	%rd239, %r479;
	add.s64 	%rd240, %rd239, %rd231;
	shl.b64 	%rd241, %rd240, 3;
	add.s64 	%rd242, %rd1, %rd241;
	ld.global.f64 	%fd166, [%rd242];
	sub.f64 	%fd167, %fd164, %fd166;
	st.shared.f64 	[%r3+8], %fd167;
	cvt.u64.u32 	%rd243, %r478;
	add.s64 	%rd244, %rd243, %rd231;
	shl.b64 	%rd245, %rd244, 3;
	add.s64 	%rd246, %rd1, %rd245;
	ld.global.f64 	%fd168, [%rd246];
	sub.f64 	%fd169, %fd166, %fd168;
	st.shared.f64 	[%r3+16], %fd169;
	cvt.u64.u32 	%rd247, %r477;
	add.s64 	%rd248, %rd247, %rd231;
	shl.b64 	%rd249, %rd248, 3;
	add.s64 	%rd250, %rd1, %rd249;
	ld.global.f64 	%fd170, [%rd250];
	sub.f64 	%fd171, %fd168, %fd170;
	st.shared.f64 	[%r3+24], %fd171;
	cvt.u64.u32 	%rd251, %r476;
	add.s64 	%rd252, %rd251, %rd231;
	shl.b64 	%rd253, %rd252, 3;
	add.s64 	%rd254, %rd1, %rd253;
	ld.global.f64 	%fd172, [%rd254];
	sub.f64 	%fd173, %fd170, %fd172;
	st.shared.f64 	[%r3+32], %fd173;
	cvt.u64.u32 	%rd255, %r475;
	add.s64 	%rd256, %rd255, %rd231;
	shl.b64 	%rd257, %rd256, 3;
	add.s64 	%rd258, %rd1, %rd257;
	ld.global.f64 	%fd174, [%rd258];
	sub.f64 	%fd175, %fd172, %fd174;
	st.shared.f64 	[%r3+40], %fd175;
	cvt.u64.u32 	%rd259, %r474;
	add.s64 	%rd260, %rd259, %rd231;
	shl.b64 	%rd261, %rd260, 3;
	add.s64 	%rd262, %rd1, %rd261;
	ld.global.f64 	%fd176, [%rd262];
	sub.f64 	%fd177, %fd174, %fd176;
	st.shared.f64 	[%r3+48], %fd177;
	cvt.u64.u32 	%rd263, %r473;
	add.s64 	%rd264, %rd263, %rd231;
	shl.b64 	%rd265, %rd264, 3;
	add.s64 	%rd266, %rd1, %rd265;
	ld.global.f64 	%fd178, [%rd266];
	sub.f64 	%fd179, %fd176, %fd178;
	st.shared.f64 	[%r3+56], %fd179;
	cvt.u64.u32 	%rd267, %r472;
	add.s64 	%rd268, %rd267, %rd231;
	shl.b64 	%rd269, %rd268, 3;
	add.s64 	%rd270, %rd1, %rd269;
	ld.global.f64 	%fd180, [%rd270];
	sub.f64 	%fd181, %fd178, %fd180;
	st.shared.f64 	[%r3+64], %fd181;
	cvt.u64.u32 	%rd271, %r471;
	add.s64 	%rd272, %rd271, %rd231;
	shl.b64 	%rd273, %rd272, 3;
	add.s64 	%rd274, %rd1, %rd273;
	ld.global.f64 	%fd182, [%rd274];
	sub.f64 	%fd183, %fd180, %fd182;
	st.shared.f64 	[%r3+72], %fd183;
	cvt.u64.u32 	%rd275, %r470;
	add.s64 	%rd276, %rd275, %rd231;
	shl.b64 	%rd277, %rd276, 3;
	add.s64 	%rd278, %rd1, %rd277;
	ld.global.f64 	%fd184, [%rd278];
	sub.f64 	%fd185, %fd182, %fd184;
	st.shared.f64 	[%r3+80], %fd185;
	cvt.u64.u32 	%rd279, %r469;
	add.s64 	%rd280, %rd279, %rd231;
	shl.b64 	%rd281, %rd280, 3;
	add.s64 	%rd282, %rd1, %rd281;
	ld.global.f64 	%fd186, [%rd282];
	sub.f64 	%fd187, %fd184, %fd186;
	st.shared.f64 	[%r3+88], %fd187;
	cvt.u64.u32 	%rd283, %r468;
	add.s64 	%rd284, %rd283, %rd231;
	shl.b64 	%rd285, %rd284, 3;
	add.s64 	%rd286, %rd1, %rd285;
	ld.global.f64 	%fd188, [%rd286];
	sub.f64 	%fd189, %fd186, %fd188;
	st.shared.f64 	[%r3+96], %fd189;
	cvt.u64.u32 	%rd287, %r467;
	add.s64 	%rd288, %rd287, %rd231;
	shl.b64 	%rd289, %rd288, 3;
	add.s64 	%rd290, %rd1, %rd289;
	ld.global.f64 	%fd190, [%rd290];
	sub.f64 	%fd191, %fd188, %fd190;
	st.shared.f64 	[%r3+104], %fd191;
	cvt.u64.u32 	%rd291, %r466;
	add.s64 	%rd292, %rd291, %rd231;
	shl.b64 	%rd293, %rd292, 3;
	add.s64 	%rd294, %rd1, %rd293;
	ld.global.f64 	%fd192, [%rd294];
	sub.f64 	%fd193, %fd190, %fd192;
	st.shared.f64 	[%r3+112], %fd193;
	add.s32 	%r481, %r481, 16;
	cvt.u64.u32 	%rd295, %r465;
	add.s64 	%rd296, %rd295, %rd231;
	shl.b64 	%rd297, %rd296, 3;
	add.s64 	%rd298, %rd1, %rd297;
	ld.global.f64 	%fd194, [%rd298];
	sub.f64 	%fd195, %fd192, %fd194;
	st.shared.f64 	[%r3+120], %fd195;
	bar.sync 	0;
	ld.shared.f64 	%fd196, [%r4];
	ld.global.f64 	%fd197, [%rd589];
	add.f64 	%fd198, %fd196, %fd197;
	st.global.f64 	[%rd589], %fd198;
	ld.shared.f64 	%fd199, [%r4+136];
	mul.wide.u32 	%rd299, %r311, 8;
	add.s64 	%rd300, %rd589, %rd299;
	ld.global.f64 	%fd200, [%rd300];
	add.f64 	%fd201, %fd199, %fd200;
	st.global.f64 	[%rd300], %fd201;
	ld.shared.f64 	%fd202, [%r4+272];
	add.s64 	%rd301, %rd589, %rd38;
	ld.global.f64 	%fd203, [%rd301];
	add.f64 	%fd204, %fd202, %fd203;
	st.global.f64 	[%rd301], %fd204;
	ld.shared.f64 	%fd205, [%r4+408];
	add.s64 	%rd302, %rd589, %rd37;
	ld.global.f64 	%fd206, [%rd302];
	add.f64 	%fd207, %fd205, %fd206;
	st.global.f64 	[%rd302], %fd207;
	ld.shared.f64 	%fd208, [%r4+544];
	add.s64 	%rd303, %rd589, %rd36;
	ld.global.f64 	%fd209, [%rd303];
	add.f64 	%fd210, %fd208, %fd209;
	st.global.f64 	[%rd303], %fd210;
	ld.shared.f64 	%fd211, [%r4+680];
	add.s64 	%rd304, %rd589, %rd35;
	ld.global.f64 	%fd212, [%rd304];
	add.f64 	%fd213, %fd211, %fd212;
	st.global.f64 	[%rd304], %fd213;
	ld.shared.f64 	%fd214, [%r4+816];
	add.s64 	%rd305, %rd589, %rd34;
	ld.global.f64 	%fd215, [%rd305];
	add.f64 	%fd216, %fd214, %fd215;
	st.global.f64 	[%rd305], %fd216;
	ld.shared.f64 	%fd217, [%r4+952];
	add.s64 	%rd306, %rd589, %rd33;
	ld.global.f64 	%fd218, [%rd306];
	add.f64 	%fd219, %fd217, %fd218;
	st.global.f64 	[%rd306], %fd219;
	ld.shared.f64 	%fd220, [%r4+1088];
	add.s64 	%rd307, %rd589, %rd32;
	ld.global.f64 	%fd221, [%rd307];
	add.f64 	%fd222, %fd220, %fd221;
	st.global.f64 	[%rd307], %fd222;
	ld.shared.f64 	%fd223, [%r4+1224];
	mul.lo.s32 	%r374, %r311, 9;
	mul.wide.u32 	%rd308, %r374, 8;
	add.s64 	%rd309, %rd589, %rd308;
	ld.global.f64 	%fd224, [%rd309];
	add.f64 	%fd225, %fd223, %fd224;
	st.global.f64 	[%rd309], %fd225;
	ld.shared.f64 	%fd226, [%r4+1360];
	add.s64 	%rd310, %rd589, %rd31;
	ld.global.f64 	%fd227, [%rd310];
	add.f64 	%fd228, %fd226, %fd227;
	st.global.f64 	[%rd310], %fd228;
	ld.shared.f64 	%fd229, [%r4+1496];
	mul.lo.s32 	%r375, %r311, 11;
	mul.wide.u32 	%rd311, %r375, 8;
	add.s64 	%rd312, %rd589, %rd311;
	ld.global.f64 	%fd230, [%rd312];
	add.f64 	%fd231, %fd229, %fd230;
	st.global.f64 	[%rd312], %fd231;
	ld.shared.f64 	%fd232, [%r4+1632];
	mul.lo.s32 	%r376, %r311, 12;
	mul.wide.u32 	%rd313, %r376, 8;
	add.s64 	%rd314, %rd589, %rd313;
	ld.global.f64 	%fd233, [%rd314];
	add.f64 	%fd234, %fd232, %fd233;
	st.global.f64 	[%rd314], %fd234;
	ld.shared.f64 	%fd235, [%r4+1768];
	mul.lo.s32 	%r377, %r311, 13;
	mul.wide.u32 	%rd315, %r377, 8;
	add.s64 	%rd316, %rd589, %rd315;
	ld.global.f64 	%fd236, [%rd316];
	add.f64 	%fd237, %fd235, %fd236;
	st.global.f64 	[%rd316], %fd237;
	ld.shared.f64 	%fd238, [%r4+1904];
	mul.lo.s32 	%r378, %r311, 14;
	mul.wide.u32 	%rd317, %r378, 8;
	add.s64 	%rd318, %rd589, %rd317;
	ld.global.f64 	%fd239, [%rd318];
	add.f64 	%fd240, %fd238, %fd239;
	st.global.f64 	[%rd318], %fd240;
	ld.shared.f64 	%fd241, [%r4+2040];
	mul.lo.s32 	%r379, %r311, 15;
	mul.wide.u32 	%rd319, %r379, 8;
	add.s64 	%rd320, %rd589, %rd319;
	ld.global.f64 	%fd242, [%rd320];
	add.f64 	%fd243, %fd241, %fd242;
	st.global.f64 	[%rd320], %fd243;
	bar.sync 	0;
	add.s64 	%rd589, %rd589, 128;
	add.s32 	%r480, %r480, %r107;
	add.s32 	%r479, %r479, %r107;
	add.s32 	%r478, %r478, %r107;
	add.s32 	%r477, %r477, %r107;
	add.s32 	%r476, %r476, %r107;
	add.s32 	%r475, %r475, %r107;
	add.s32 	%r474, %r474, %r107;
	add.s32 	%r473, %r473, %r107;
	add.s32 	%r472, %r472, %r107;
	add.s32 	%r471, %r471, %r107;
	add.s32 	%r470, %r470, %r107;
	add.s32 	%r469, %r469, %r107;
	add.s32 	%r468, %r468, %r107;
	add.s32 	%r467, %r467, %r107;
	add.s32 	%r466, %r466, %r107;
	add.s32 	%r465, %r465, %r107;
	add.s32 	%r464, %r464, %r107;
	setp.lt.u32 	%p6, %r481, %r311;
	@%p6 bra 	$L__BB7_8;
$L__BB7_9:
	setp.eq.s32 	%p7, %r311, 0;
	add.s64 	%rd41, %rd30, %rd29;
	@%p7 bra 	$L__BB7_12;
	shl.b32 	%r381, %r311, 1;
	mul.lo.s32 	%r382, %r311, 3;
	shl.b32 	%r383, %r311, 2;
	mul.lo.s32 	%r384, %r311, 5;
	mul.lo.s32 	%r385, %r311, 6;
	mul.lo.s32 	%r386, %r311, 7;
	shl.b32 	%r387, %r311, 3;
	mul.lo.s32 	%r388, %r311, 9;
	mul.lo.s32 	%r389, %r311, 10;
	mul.lo.s32 	%r390, %r311, 11;
	mul.lo.s32 	%r391, %r311, 12;
	mul.lo.s32 	%r392, %r311, 15;
	mul.wide.u32 	%rd42, %r392, 8;
	mul.wide.u32 	%rd43, %r391, 8;
	mul.wide.u32 	%rd44, %r390, 8;
	mul.wide.u32 	%rd45, %r389, 8;
	mul.wide.u32 	%rd46, %r388, 8;
	mul.wide.u32 	%rd47, %r387, 8;
	mul.wide.u32 	%rd48, %r386, 8;
	mul.wide.u32 	%rd49, %r385, 8;
	mul.wide.u32 	%rd50, %r384, 8;
	mul.wide.u32 	%rd51, %r383, 8;
	mul.wide.u32 	%rd52, %r382, 8;
	mul.wide.u32 	%rd53, %r381, 8;
	shl.b32 	%r158, %r534, 4;
	shl.b32 	%r497, %r534, 1;
	mul.lo.s32 	%r496, %r534, 3;
	shl.b32 	%r495, %r534, 2;
	mul.lo.s32 	%r494, %r534, 5;
	mul.lo.s32 	%r493, %r534, 6;
	mul.lo.s32 	%r492, %r534, 7;
	shl.b32 	%r491, %r534, 3;
	mul.lo.s32 	%r490, %r534, 9;
	mul.lo.s32 	%r489, %r534, 10;
	mul.lo.s32 	%r488, %r534, 11;
	mul.lo.s32 	%r487, %r534, 12;
	mul.lo.s32 	%r486, %r534, 13;
	mul.lo.s32 	%r485, %r534, 14;
	mul.lo.s32 	%r484, %r534, 15;
	mov.b32 	%r482, 0;
	mov.u32 	%r483, %r158;
	mov.u32 	%r498, %r534;
	mov.u64 	%rd590, %rd41;
	mov.u32 	%r499, %r482;
$L__BB7_11:
	cvt.u64.u32 	%rd321, %r482;
	mul.lo.s32 	%r393, %r1, 3;
	cvt.s64.s32 	%rd322, %r393;
	add.s64 	%rd323, %rd321, %rd322;
	shl.b64 	%rd324, %rd323, 3;
	add.s64 	%rd325, %rd1, %rd324;
	ld.global.f64 	%fd244, [%rd325];
	cvt.u64.u32 	%rd326, %r498;
	add.s64 	%rd327, %rd326, %rd322;
	shl.b64 	%rd328, %rd327, 3;
	add.s64 	%rd329, %rd1, %rd328;
	ld.global.f64 	%fd245, [%rd329];
	sub.f64 	%fd246, %fd244, %fd245;
	st.shared.f64 	[%r3], %fd246;
	cvt.u64.u32 	%rd330, %r497;
	add.s64 	%rd331, %rd330, %rd322;
	shl.b64 	%rd332, %rd331, 3;
	add.s64 	%rd333, %rd1, %rd332;
	ld.global.f64 	%fd247, [%rd333];
	sub.f64 	%fd248, %fd245, %fd247;
	st.shared.f64 	[%r3+8], %fd248;
	cvt.u64.u32 	%rd334, %r496;
	add.s64 	%rd335, %rd334, %rd322;
	shl.b64 	%rd336, %rd335, 3;
	add.s64 	%rd337, %rd1, %rd336;
	ld.global.f64 	%fd249, [%rd337];
	sub.f64 	%fd250, %fd247, %fd249;
	st.shared.f64 	[%r3+16], %fd250;
	cvt.u64.u32 	%rd338, %r495;
	add.s64 	%rd339, %rd338, %rd322;
	shl.b64 	%rd340, %rd339, 3;
	add.s64 	%rd341, %rd1, %rd340;
	ld.global.f64 	%fd251, [%rd341];
	sub.f64 	%fd252, %fd249, %fd251;
	st.shared.f64 	[%r3+24], %fd252;
	cvt.u64.u32 	%rd342, %r494;
	add.s64 	%rd343, %rd342, %rd322;
	shl.b64 	%rd344, %rd343, 3;
	add.s64 	%rd345, %rd1, %rd344;
	ld.global.f64 	%fd253, [%rd345];
	sub.f64 	%fd254, %fd251, %fd253;
	st.shared.f64 	[%r3+32], %fd254;
	cvt.u64.u32 	%rd346, %r493;
	add.s64 	%rd347, %rd346, %rd322;
	shl.b64 	%rd348, %rd347, 3;
	add.s64 	%rd349, %rd1, %rd348;
	ld.global.f64 	%fd255, [%rd349];
	sub.f64 	%fd256, %fd253, %fd255;
	st.shared.f64 	[%r3+40], %fd256;
	cvt.u64.u32 	%rd350, %r492;
	add.s64 	%rd351, %rd350, %rd322;
	shl.b64 	%rd352, %rd351, 3;
	add.s64 	%rd353, %rd1, %rd352;
	ld.global.f64 	%fd257, [%rd353];
	sub.f64 	%fd258, %fd255, %fd257;
	st.shared.f64 	[%r3+48], %fd258;
	cvt.u64.u32 	%rd354, %r491;
	add.s64 	%rd355, %rd354, %rd322;
	shl.b64 	%rd356, %rd355, 3;
	add.s64 	%rd357, %rd1, %rd356;
	ld.global.f64 	%fd259, [%rd357];
	sub.f64 	%fd260, %fd257, %fd259;
	st.shared.f64 	[%r3+56], %fd260;
	cvt.u64.u32 	%rd358, %r490;
	add.s64 	%rd359, %rd358, %rd322;
	shl.b64 	%rd360, %rd359, 3;
	add.s64 	%rd361, %rd1, %rd360;
	ld.global.f64 	%fd261, [%rd361];
	sub.f64 	%fd262, %fd259, %fd261;
	st.shared.f64 	[%r3+64], %fd262;
	cvt.u64.u32 	%rd362, %r489;
	add.s64 	%rd363, %rd362, %rd322;
	shl.b64 	%rd364, %rd363, 3;
	add.s64 	%rd365, %rd1, %rd364;
	ld.global.f64 	%fd263, [%rd365];
	sub.f64 	%fd264, %fd261, %fd263;
	st.shared.f64 	[%r3+72], %fd264;
	cvt.u64.u32 	%rd366, %r488;
	add.s64 	%rd367, %rd366, %rd322;
	shl.b64 	%rd368, %rd367, 3;
	add.s64 	%rd369, %rd1, %rd368;
	ld.global.f64 	%fd265, [%rd369];
	sub.f64 	%fd266, %fd263, %fd265;
	st.shared.f64 	[%r3+80], %fd266;
	cvt.u64.u32 	%rd370, %r487;
	add.s64 	%rd371, %rd370, %rd322;
	shl.b64 	%rd372, %rd371, 3;
	add.s64 	%rd373, %rd1, %rd372;
	ld.global.f64 	%fd267, [%rd373];
	sub.f64 	%fd268, %fd265, %fd267;
	st.shared.f64 	[%r3+88], %fd268;
	cvt.u64.u32 	%rd374, %r486;
	add.s64 	%rd375, %rd374, %rd322;
	shl.b64 	%rd376, %rd375, 3;
	add.s64 	%rd377, %rd1, %rd376;
	ld.global.f64 	%fd269, [%rd377];
	sub.f64 	%fd270, %fd267, %fd269;
	st.shared.f64 	[%r3+96], %fd270;
	cvt.u64.u32 	%rd378, %r485;
	add.s64 	%rd379, %rd378, %rd322;
	shl.b64 	%rd380, %rd379, 3;
	add.s64 	%rd381, %rd1, %rd380;
	ld.global.f64 	%fd271, [%rd381];
	sub.f64 	%fd272, %fd269, %fd271;
	st.shared.f64 	[%r3+104], %fd272;
	cvt.u64.u32 	%rd382, %r484;
	add.s64 	%rd383, %rd382, %rd322;
	shl.b64 	%rd384, %rd383, 3;
	add.s64 	%rd385, %rd1, %rd384;
	ld.global.f64 	%fd273, [%rd385];
	sub.f64 	%fd274, %fd271, %fd273;
	st.shared.f64 	[%r3+112], %fd274;
	add.s32 	%r499, %r499, 16;
	cvt.u64.u32 	%rd386, %r483;
	add.s64 	%rd387, %rd386, %rd322;
	shl.b64 	%rd388, %rd387, 3;
	add.s64 	%rd389, %rd1, %rd388;
	ld.global.f64 	%fd275, [%rd389];
	sub.f64 	%fd276, %fd273, %fd275;
	st.shared.f64 	[%r3+120], %fd276;
	bar.sync 	0;
	ld.shared.f64 	%fd277, [%r4];
	ld.global.f64 	%fd278, [%rd590];
	add.f64 	%fd279, %fd277, %fd278;
	st.global.f64 	[%rd590], %fd279;
	ld.shared.f64 	%fd280, [%r4+136];
	mul.wide.u32 	%rd390, %r311, 8;
	add.s64 	%rd391, %rd590, %rd390;
	ld.global.f64 	%fd281, [%rd391];
	add.f64 	%fd282, %fd280, %fd281;
	st.global.f64 	[%rd391], %fd282;
	ld.shared.f64 	%fd283, [%r4+272];
	add.s64 	%rd392, %rd590, %rd53;
	ld.global.f64 	%fd284, [%rd392];
	add.f64 	%fd285, %fd283, %fd284;
	st.global.f64 	[%rd392], %fd285;
	ld.shared.f64 	%fd286, [%r4+408];
	add.s64 	%rd393, %rd590, %rd52;
	ld.global.f64 	%fd287, [%rd393];
	add.f64 	%fd288, %fd286, %fd287;
	st.global.f64 	[%rd393], %fd288;
	ld.shared.f64 	%fd289, [%r4+544];
	add.s64 	%rd394, %rd590, %rd51;
	ld.global.f64 	%fd290, [%rd394];
	add.f64 	%fd291, %fd289, %fd290;
	st.global.f64 	[%rd394], %fd291;
	ld.shared.f64 	%fd292, [%r4+680];
	add.s64 	%rd395, %rd590, %rd50;
	ld.global.f64 	%fd293, [%rd395];
	add.f64 	%fd294, %fd292, %fd293;
	st.global.f64 	[%rd395], %fd294;
	ld.shared.f64 	%fd295, [%r4+816];
	add.s64 	%rd396, %rd590, %rd49;
	ld.global.f64 	%fd296, [%rd396];
	add.f64 	%fd297, %fd295, %fd296;
	st.global.f64 	[%rd396], %fd297;
	ld.shared.f64 	%fd298, [%r4+952];
	add.s64 	%rd397, %rd590, %rd48;
	ld.global.f64 	%fd299, [%rd397];
	add.f64 	%fd300, %fd298, %fd299;
	st.global.f64 	[%rd397], %fd300;
	ld.shared.f64 	%fd301, [%r4+1088];
	add.s64 	%rd398, %rd590, %rd47;
	ld.global.f64 	%fd302, [%rd398];
	add.f64 	%fd303, %fd301, %fd302;
	st.global.f64 	[%rd398], %fd303;
	ld.shared.f64 	%fd304, [%r4+1224];
	add.s64 	%rd399, %rd590, %rd46;
	ld.global.f64 	%fd305, [%rd399];
	add.f64 	%fd306, %fd304, %fd305;
	st.global.f64 	[%rd399], %fd306;
	ld.shared.f64 	%fd307, [%r4+1360];
	add.s64 	%rd400, %rd590, %rd45;
	ld.global.f64 	%fd308, [%rd400];
	add.f64 	%fd309, %fd307, %fd308;
	st.global.f64 	[%rd400], %fd309;
	ld.shared.f64 	%fd310, [%r4+1496];
	add.s64 	%rd401, %rd590, %rd44;
	ld.global.f64 	%fd311, [%rd401];
	add.f64 	%fd312, %fd310, %fd311;
	st.global.f64 	[%rd401], %fd312;
	ld.shared.f64 	%fd313, [%r4+1632];
	add.s64 	%rd402, %rd590, %rd43;
	ld.global.f64 	%fd314, [%rd402];
	add.f64 	%fd315, %fd313, %fd314;
	st.global.f64 	[%rd402], %fd315;
	ld.shared.f64 	%fd316, [%r4+1768];
	mul.lo.s32 	%r394, %r311, 13;
	mul.wide.u32 	%rd403, %r394, 8;
	add.s64 	%rd404, %rd590, %rd403;
	ld.global.f64 	%fd317, [%rd404];
	add.f64 	%fd318, %fd316, %fd317;
	st.global.f64 	[%rd404], %fd318;
	ld.shared.f64 	%fd319, [%r4+1904];
	mul.lo.s32 	%r395, %r311, 14;
	mul.wide.u32 	%rd405, %r395, 8;
	add.s64 	%rd406, %rd590, %rd405;
	ld.global.f64 	%fd320, [%rd406];
	add.f64 	%fd321, %fd319, %fd320;
	st.global.f64 	[%rd406], %fd321;
	ld.shared.f64 	%fd322, [%r4+2040];
	add.s64 	%rd407, %rd590, %rd42;
	ld.global.f64 	%fd323, [%rd407];
	add.f64 	%fd324, %fd322, %fd323;
	st.global.f64 	[%rd407], %fd324;
	bar.sync 	0;
	add.s64 	%rd590, %rd590, 128;
	add.s32 	%r498, %r498, %r158;
	add.s32 	%r497, %r497, %r158;
	add.s32 	%r496, %r496, %r158;
	add.s32 	%r495, %r495, %r158;
	add.s32 	%r494, %r494, %r158;
	add.s32 	%r493, %r493, %r158;
	add.s32 	%r492, %r492, %r158;
	add.s32 	%r491, %r491, %r158;
	add.s32 	%r490, %r490, %r158;
	add.s32 	%r489, %r489, %r158;
	add.s32 	%r488, %r488, %r158;
	add.s32 	%r487, %r487, %r158;
	add.s32 	%r486, %r486, %r158;
	add.s32 	%r485, %r485, %r158;
	add.s32 	%r484, %r484, %r158;
	add.s32 	%r483, %r483, %r158;
	add.s32 	%r482, %r482, %r158;
	setp.lt.u32 	%p8, %r499, %r311;
	@%p8 bra 	$L__BB7_11;
$L__BB7_12:
	setp.eq.s32 	%p9, %r311, 0;
	add.s64 	%rd56, %rd41, %rd29;
	@%p9 bra 	$L__BB7_15;
	shl.b32 	%r397, %r311, 1;
	shl.b32 	%r398, %r311, 2;
	mul.lo.s32 	%r399, %r311, 5;
	mul.lo.s32 	%r400, %r311, 6;
	mul.lo.s32 	%r401, %r311, 10;
	mul.lo.s32 	%r402, %r311, 12;
	mul.lo.s32 	%r403, %r311, 13;
	mul.lo.s32 	%r404, %r311, 14;
	mul.wide.u32 	%rd57, %r404, 8;
	mul.wide.u32 	%rd58, %r403, 8;
	mul.wide.u32 	%rd59, %r402, 8;
	mul.wide.u32 	%rd60, %r401, 8;
	mul.wide.u32 	%rd61, %r400, 8;
	mul.wide.u32 	%rd62, %r399, 8;
	mul.wide.u32 	%rd63, %r398, 8;
	mul.wide.u32 	%rd64, %r397, 8;
	shl.b32 	%r209, %r534, 4;
	shl.b32 	%r515, %r534, 1;
	mul.lo.s32 	%r514, %r534, 3;
	shl.b32 	%r513, %r534, 2;
	mul.lo.s32 	%r512, %r534, 5;
	mul.lo.s32 	%r511, %r534, 6;
	mul.lo.s32 	%r510, %r534, 7;
	shl.b32 	%r509, %r534, 3;
	mul.lo.s32 	%r508, %r534, 9;
	mul.lo.s32 	%r507, %r534, 10;
	mul.lo.s32 	%r506, %r534, 11;
	mul.lo.s32 	%r505, %r534, 12;
	mul.lo.s32 	%r504, %r534, 13;
	mul.lo.s32 	%r503, %r534, 14;
	mul.lo.s32 	%r502, %r534, 15;
	mov.b32 	%r500, 0;
	mov.u32 	%r501, %r209;
	mov.u32 	%r516, %r534;
	mov.u64 	%rd591, %rd56;
	mov.u32 	%r517, %r500;
$L__BB7_14:
	cvt.u64.u32 	%rd408, %r500;
	shl.b32 	%r405, %r1, 2;
	cvt.s64.s32 	%rd409, %r405;
	add.s64 	%rd410, %rd408, %rd409;
	shl.b64 	%rd411, %rd410, 3;
	add.s64 	%rd412, %rd1, %rd411;
	ld.global.f64 	%fd325, [%rd412];
	cvt.u64.u32 	%rd413, %r516;
	add.s64 	%rd414, %rd413, %rd409;
	shl.b64 	%rd415, %rd414, 3;
	add.s64 	%rd416, %rd1, %rd415;
	ld.global.f64 	%fd326, [%rd416];
	sub.f64 	%fd327, %fd325, %fd326;
	st.shared.f64 	[%r3], %fd327;
	cvt.u64.u32 	%rd417, %r515;
	add.s64 	%rd418, %rd417, %rd409;
	shl.b64 	%rd419, %rd418, 3;
	add.s64 	%rd420, %rd1, %rd419;
	ld.global.f64 	%fd328, [%rd420];
	sub.f64 	%fd329, %fd326, %fd328;
	st.shared.f64 	[%r3+8], %fd329;
	cvt.u64.u32 	%rd421, %r514;
	add.s64 	%rd422, %rd421, %rd409;
	shl.b64 	%rd423, %rd422, 3;
	add.s64 	%rd424, %rd1, %rd423;
	ld.global.f64 	%fd330, [%rd424];
	sub.f64 	%fd331, %fd328, %fd330;
	st.shared.f64 	[%r3+16], %fd331;
	cvt.u64.u32 	%rd425, %r513;
	add.s64 	%rd426, %rd425, %rd409;
	shl.b64 	%rd427, %rd426, 3;
	add.s64 	%rd428, %rd1, %rd427;
	ld.global.f64 	%fd332, [%rd428];
	sub.f64 	%fd333, %fd330, %fd332;
	st.shared.f64 	[%r3+24], %fd333;
	cvt.u64.u32 	%rd429, %r512;
	add.s64 	%rd430, %rd429, %rd409;
	shl.b64 	%rd431, %rd430, 3;
	add.s64 	%rd432, %rd1, %rd431;
	ld.global.f64 	%fd334, [%rd432];
	sub.f64 	%fd335, %fd332, %fd334;
	st.shared.f64 	[%r3+32], %fd335;
	cvt.u64.u32 	%rd433, %r511;
	add.s64 	%rd434, %rd433, %rd409;
	shl.b64 	%rd435, %rd434, 3;
	add.s64 	%rd436, %rd1, %rd435;
	ld.global.f64 	%fd336, [%rd436];
	sub.f64 	%fd337, %fd334, %fd336;
	st.shared.f64 	[%r3+40], %fd337;
	cvt.u64.u32 	%rd437, %r510;
	add.s64 	%rd438, %rd437, %rd409;
	shl.b64 	%rd439, %rd438, 3;
	add.s64 	%rd440, %rd1, %rd439;
	ld.global.f64 	%fd338, [%rd440];
	sub.f64 	%fd339, %fd336, %fd338;
	st.shared.f64 	[%r3+48], %fd339;
	cvt.u64.u32 	%rd441, %r509;
	add.s64 	%rd442, %rd441, %rd409;
	shl.b64 	%rd443, %rd442, 3;
	add.s64 	%rd444, %rd1, %rd443;
	ld.global.f64 	%fd340, [%rd444];
	sub.f64 	%fd341, %fd338, %fd340;
	st.shared.f64 	[%r3+56], %fd341;
	cvt.u64.u32 	%rd445, %r508;
	add.s64 	%rd446, %rd445, %rd409;
	shl.b64 	%rd447, %rd446, 3;
	add.s64 	%rd448, %rd1, %rd447;
	ld.global.f64 	%fd342, [%rd448];
	sub.f64 	%fd343, %fd340, %fd342;
	st.shared.f64 	[%r3+64], %fd343;
	cvt.u64.u32 	%rd449, %r507;
	add.s64 	%rd450, %rd449, %rd409;
	shl.b64 	%rd451, %rd450, 3;
	add.s64 	%rd452, %rd1, %rd451;
	ld.global.f64 	%fd344, [%rd452];
	sub.f64 	%fd345, %fd342, %fd344;
	st.shared.f64 	[%r3+72], %fd345;
	cvt.u64.u32 	%rd453, %r506;
	add.s64 	%rd454, %rd453, %rd409;
	shl.b64 	%rd455, %rd454, 3;
	add.s64 	%rd456, %rd1, %rd455;
	ld.global.f64 	%fd346, [%rd456];
	sub.f64 	%fd347, %fd344, %fd346;
	st.shared.f64 	[%r3+80], %fd347;
	cvt.u64.u32 	%rd457, %r505;
	add.s64 	%rd458, %rd457, %rd409;
	shl.b64 	%rd459, %rd458, 3;
	add.s64 	%rd460, %rd1, %rd459;
	ld.global.f64 	%fd348, [%rd460];
	sub.f64 	%fd349, %fd346, %fd348;
	st.shared.f64 	[%r3+88], %fd349;
	cvt.u64.u32 	%rd461, %r504;
	add.s64 	%rd462, %rd461, %rd409;
	shl.b64 	%rd463, %rd462, 3;
	add.s64 	%rd464, %rd1, %rd463;
	ld.global.f64 	%fd350, [%rd464];
	sub.f64 	%fd351, %fd348, %fd350;
	st.shared.f64 	[%r3+96], %fd351;
	cvt.u64.u32 	%rd465, %r503;
	add.s64 	%rd466, %rd465, %rd409;
	shl.b64 	%rd467, %rd466, 3;
	add.s64 	%rd468, %rd1, %rd467;
	ld.global.f64 	%fd352, [%rd468];
	sub.f64 	%fd353, %fd350, %fd352;
	st.shared.f64 	[%r3+104], %fd353;
	cvt.u64.u32 	%rd469, %r502;
	add.s64 	%rd470, %rd469, %rd409;
	shl.b64 	%rd471, %rd470, 3;
	add.s64 	%rd472, %rd1, %rd471;
	ld.global.f64 	%fd354, [%rd472];
	sub.f64 	%fd355, %fd352, %fd354;
	st.shared.f64 	[%r3+112], %fd355;
	add.s32 	%r517, %r517, 16;
	cvt.u64.u32 	%rd473, %r501;
	add.s64 	%rd474, %rd473, %rd409;
	shl.b64 	%rd475, %rd474, 3;
	add.s64 	%rd476, %rd1, %rd475;
	ld.global.f64 	%fd356, [%rd476];
	sub.f64 	%fd357, %fd354, %fd356;
	st.shared.f64 	[%r3+120], %fd357;
	bar.sync 	0;
	ld.shared.f64 	%fd358, [%r4];
	ld.global.f64 	%fd359, [%rd591];
	add.f64 	%fd360, %fd358, %fd359;
	st.global.f64 	[%rd591], %fd360;
	ld.shared.f64 	%fd361, [%r4+136];
	mul.wide.u32 	%rd477, %r311, 8;
	add.s64 	%rd478, %rd591, %rd477;
	ld.global.f64 	%fd362, [%rd478];
	add.f64 	%fd363, %fd361, %fd362;
	st.global.f64 	[%rd478], %fd363;
	ld.shared.f64 	%fd364, [%r4+272];
	add.s64 	%rd479, %rd591, %rd64;
	ld.global.f64 	%fd365, [%rd479];
	add.f64 	%fd366, %fd364, %fd365;
	st.global.f64 	[%rd479], %fd366;
	ld.shared.f64 	%fd367, [%r4+408];
	mul.lo.s32 	%r406, %r311, 3;
	mul.wide.u32 	%rd480, %r406, 8;
	add.s64 	%rd481, %rd591, %rd480;
	ld.global.f64 	%fd368, [%rd481];
	add.f64 	%fd369, %fd367, %fd368;
	st.global.f64 	[%rd481], %fd369;
	ld.shared.f64 	%fd370, [%r4+544];
	add.s64 	%rd482, %rd591, %rd63;
	ld.global.f64 	%fd371, [%rd482];
	add.f64 	%fd372, %fd370, %fd371;
	st.global.f64 	[%rd482], %fd372;
	ld.shared.f64 	%fd373, [%r4+680];
	add.s64 	%rd483, %rd591, %rd62;
	ld.global.f64 	%fd374, [%rd483];
	add.f64 	%fd375, %fd373, %fd374;
	st.global.f64 	[%rd483], %fd375;
	ld.shared.f64 	%fd376, [%r4+816];
	add.s64 	%rd484, %rd591, %rd61;
	ld.global.f64 	%fd377, [%rd484];
	add.f64 	%fd378, %fd376, %fd377;
	st.global.f64 	[%rd484], %fd378;
	ld.shared.f64 	%fd379, [%r4+952];
	mul.lo.s32 	%r407, %r311, 7;
	mul.wide.u32 	%rd485, %r407, 8;
	add.s64 	%rd486, %rd591, %rd485;
	ld.global.f64 	%fd380, [%rd486];
	add.f64 	%fd381, %fd379, %fd380;
	st.global.f64 	[%rd486], %fd381;
	ld.shared.f64 	%fd382, [%r4+1088];
	shl.b32 	%r408, %r311, 3;
	mul.wide.u32 	%rd487, %r408, 8;
	add.s64 	%rd488, %rd591, %rd487;
	ld.global.f64 	%fd383, [%rd488];
	add.f64 	%fd384, %fd382, %fd383;
	st.global.f64 	[%rd488], %fd384;
	ld.shared.f64 	%fd385, [%r4+1224];
	mul.lo.s32 	%r409, %r311, 9;
	mul.wide.u32 	%rd489, %r409, 8;
	add.s64 	%rd490, %rd591, %rd489;
	ld.global.f64 	%fd386, [%rd490];
	add.f64 	%fd387, %fd385, %fd386;
	st.global.f64 	[%rd490], %fd387;
	ld.shared.f64 	%fd388, [%r4+1360];
	add.s64 	%rd491, %rd591, %rd60;
	ld.global.f64 	%fd389, [%rd491];
	add.f64 	%fd390, %fd388, %fd389;
	st.global.f64 	[%rd491], %fd390;
	ld.shared.f64 	%fd391, [%r4+1496];
	mul.lo.s32 	%r410, %r311, 11;
	mul.wide.u32 	%rd492, %r410, 8;
	add.s64 	%rd493, %rd591, %rd492;
	ld.global.f64 	%fd392, [%rd493];
	add.f64 	%fd393, %fd391, %fd392;
	st.global.f64 	[%rd493], %fd393;
	ld.shared.f64 	%fd394, [%r4+1632];
	add.s64 	%rd494, %rd591, %rd59;
	ld.global.f64 	%fd395, [%rd494];
	add.f64 	%fd396, %fd394, %fd395;
	st.global.f64 	[%rd494], %fd396;
	ld.shared.f64 	%fd397, [%r4+1768];
	add.s64 	%rd495, %rd591, %rd58;
	ld.global.f64 	%fd398, [%rd495];
	add.f64 	%fd399, %fd397, %fd398;
	st.global.f64 	[%rd495], %fd399;
	ld.shared.f64 	%fd400, [%r4+1904];
	add.s64 	%rd496, %rd591, %rd57;
	ld.global.f64 	%fd401, [%rd496];
	add.f64 	%fd402, %fd400, %fd401;
	st.global.f64 	[%rd496], %fd402;
	ld.shared.f64 	%fd403, [%r4+2040];
	mul.lo.s32 	%r411, %r311, 15;
	mul.wide.u32 	%rd497, %r411, 8;
	add.s64 	%rd498, %rd591, %rd497;
	ld.global.f64 	%fd404, [%rd498];
	add.f64 	%fd405, %fd403, %fd404;
	st.global.f64 	[%rd498], %fd405;
	bar.sync 	0;
	add.s64 	%rd591, %rd591, 128;
	add.s32 	%r516, %r516, %r209;
	add.s32 	%r515, %r515, %r209;
	add.s32 	%r514, %r514, %r209;
	add.s32 	%r513, %r513, %r209;
	add.s32 	%r512, %r512, %r209;
	add.s32 	%r511, %r511, %r209;
	add.s32 	%r510, %r510, %r209;
	add.s32 	%r509, %r509, %r209;
	add.s32 	%r508, %r508, %r209;
	add.s32 	%r507, %r507, %r209;
	add.s32 	%r506, %r506, %r209;
	add.s32 	%r505, %r505, %r209;
	add.s32 	%r504, %r504, %r209;
	add.s32 	%r503, %r503, %r209;
	add.s32 	%r502, %r502, %r209;
	add.s32 	%r501, %r501, %r209;
	add.s32 	%r500, %r500, %r209;
	setp.lt.u32 	%p10, %r517, %r311;
	@%p10 bra 	$L__BB7_14;
$L__BB7_15:
	setp.eq.s32 	%p11, %r311, 0;
	add.s64 	%rd592, %rd56, %rd29;
	@%p11 bra 	$L__BB7_18;
	mul.lo.s32 	%r413, %r1, 5;
	cvt.s64.s32 	%rd68, %r413;
	shl.b32 	%r414, %r311, 1;
	mul.lo.s32 	%r415, %r311, 3;
	mul.lo.s32 	%r416, %r311, 5;
	mul.lo.s32 	%r417, %r311, 7;
	shl.b32 	%r418, %r311, 3;
	mul.lo.s32 	%r419, %r311, 9;
	mul.lo.s32 	%r420, %r311, 11;
	mul.lo.s32 	%r421, %r311, 13;
	mul.lo.s32 	%r422, %r311, 14;
	mul.lo.s32 	%r423, %r311, 15;
	mul.wide.u32 	%rd69, %r423, 8;
	mul.wide.u32 	%rd70, %r422, 8;
	mul.wide.u32 	%rd71, %r421, 8;
	mul.wide.u32 	%rd72, %r420, 8;
	mul.wide.u32 	%rd73, %r419, 8;
	mul.wide.u32 	%rd74, %r418, 8;
	mul.wide.u32 	%rd75, %r417, 8;
	mul.wide.u32 	%rd76, %r416, 8;
	mul.wide.u32 	%rd77, %r415, 8;
	mul.wide.u32 	%rd78, %r414, 8;
	shl.b32 	%r260, %r534, 4;
	shl.b32 	%r533, %r534, 1;
	mul.lo.s32 	%r532, %r534, 3;
	shl.b32 	%r531, %r534, 2;
	mul.lo.s32 	%r530, %r534, 5;
	mul.lo.s32 	%r529, %r534, 6;
	mul.lo.s32 	%r528, %r534, 7;
	shl.b32 	%r527, %r534, 3;
	mul.lo.s32 	%r526, %r534, 9;
	mul.lo.s32 	%r525, %r534, 10;
	mul.lo.s32 	%r524, %r534, 11;
	mul.lo.s32 	%r523, %r534, 12;
	mul.lo.s32 	%r522, %r534, 13;
	mul.lo.s32 	%r521, %r534, 14;
	mul.lo.s32 	%r520, %r534, 15;
	mov.b32 	%r518, 0;
	mov.u32 	%r519, %r260;
	mov.u32 	%r535, %r518;
$L__BB7_17:
	cvt.u64.u32 	%rd499, %r518;
	add.s64 	%rd500, %rd499, %rd68;
	shl.b64 	%rd501, %rd500, 3;
	add.s64 	%rd502, %rd1, %rd501;
	ld.global.f64 	%fd406, [%rd502];
	cvt.u64.u32 	%rd503, %r534;
	add.s64 	%rd504, %rd503, %rd68;
	shl.b64 	%rd505, %rd504, 3;
	add.s64 	%rd506, %rd1, %rd505;
	ld.global.f64 	%fd407, [%rd506];
	sub.f64 	%fd408, %fd406, %fd407;
	st.shared.f64 	[%r3], %fd408;
	cvt.u64.u32 	%rd507, %r533;
	add.s64 	%rd508, %rd507, %rd68;
	shl.b64 	%rd509, %rd508, 3;
	add.s64 	%rd510, %rd1, %rd509;
	ld.global.f64 	%fd409, [%rd510];
	sub.f64 	%fd410, %fd407, %fd409;
	st.shared.f64 	[%r3+8], %fd410;
	cvt.u64.u32 	%rd511, %r532;
	add.s64 	%rd512, %rd511, %rd68;
	shl.b64 	%rd513, %rd512, 3;
	add.s64 	%rd514, %rd1, %rd513;
	ld.global.f64 	%fd411, [%rd514];
	sub.f64 	%fd412, %fd409, %fd411;
	st.shared.f64 	[%r3+16], %fd412;
	cvt.u64.u32 	%rd515, %r531;
	add.s64 	%rd516, %rd515, %rd68;
	shl.b64 	%rd517, %rd516, 3;
	add.s64 	%rd518, %rd1, %rd517;
	ld.global.f64 	%fd413, [%rd518];
	sub.f64 	%fd414, %fd411, %fd413;
	st.shared.f64 	[%r3+24], %fd414;
	cvt.u64.u32 	%rd519, %r530;
	add.s64 	%rd520, %rd519, %rd68;
	shl.b64 	%rd521, %rd520, 3;
	add.s64 	%rd522, %rd1, %rd521;
	ld.global.f64 	%fd415, [%rd522];
	sub.f64 	%fd416, %fd413, %fd415;
	st.shared.f64 	[%r3+32], %fd416;
	cvt.u64.u32 	%rd523, %r529;
	add.s64 	%rd524, %rd523, %rd68;
	shl.b64 	%rd525, %rd524, 3;
	add.s64 	%rd526, %rd1, %rd525;
	ld.global.f64 	%fd417, [%rd526];
	sub.f64 	%fd418, %fd415, %fd417;
	st.shared.f64 	[%r3+40], %fd418;
	cvt.u64.u32 	%rd527, %r528;
	add.s64 	%rd528, %rd527, %rd68;
	shl.b64 	%rd529, %rd528, 3;
	add.s64 	%rd530, %rd1, %rd529;
	ld.global.f64 	%fd419, [%rd530];
	sub.f64 	%fd420, %fd417, %fd419;
	st.shared.f64 	[%r3+48], %fd420;
	cvt.u64.u32 	%rd531, %r527;
	add.s64 	%rd532, %rd531, %rd68;
	shl.b64 	%rd533, %rd532, 3;
	add.s64 	%rd534, %rd1, %rd533;
	ld.global.f64 	%fd421, [%rd534];
	sub.f64 	%fd422, %fd419, %fd421;
	st.shared.f64 	[%r3+56], %fd422;
	cvt.u64.u32 	%rd535, %r526;
	add.s64 	%rd536, %rd535, %rd68;
	shl.b64 	%rd537, %rd536, 3;
	add.s64 	%rd538, %rd1, %rd537;
	ld.global.f64 	%fd423, [%rd538];
	sub.f64 	%fd424, %fd421, %fd423;
	st.shared.f64 	[%r3+64], %fd424;
	cvt.u64.u32 	%rd539, %r525;
	add.s64 	%rd540, %rd539, %rd68;
	shl.b64 	%rd541, %rd540, 3;
	add.s64 	%rd542, %rd1, %rd541;
	ld.global.f64 	%fd425, [%rd542];
	sub.f64 	%fd426, %fd423, %fd425;
	st.shared.f64 	[%r3+72], %fd426;
	cvt.u64.u32 	%rd543, %r524;
	add.s64 	%rd544, %rd543, %rd68;
	shl.b64 	%rd545, %rd544, 3;
	add.s64 	%rd546, %rd1, %rd545;
	ld.global.f64 	%fd427, [%rd546];
	sub.f64 	%fd428, %fd425, %fd427;
	st.shared.f64 	[%r3+80], %fd428;
	cvt.u64.u32 	%rd547, %r523;
	add.s64 	%rd548, %rd547, %rd68;
	shl.b64 	%rd549, %rd548, 3;
	add.s64 	%rd550, %rd1, %rd549;
	ld.global.f64 	%fd429, [%rd550];
	sub.f64 	%fd430, %fd427, %fd429;
	st.shared.f64 	[%r3+88], %fd430;
	cvt.u64.u32 	%rd551, %r522;
	add.s64 	%rd552, %rd551, %rd68;
	shl.b64 	%rd553, %rd552, 3;
	add.s64 	%rd554, %rd1, %rd553;
	ld.global.f64 	%fd431, [%rd554];
	sub.f64 	%fd432, %fd429, %fd431;
	st.shared.f64 	[%r3+96], %fd432;
	cvt.u64.u32 	%rd555, %r521;
	add.s64 	%rd556, %rd555, %rd68;
	shl.b64 	%rd557, %rd556, 3;
	add.s64 	%rd558, %rd1, %rd557;
	ld.global.f64 	%fd433, [%rd558];
	sub.f64 	%fd434, %fd431, %fd433;
	st.shared.f64 	[%r3+104], %fd434;
	cvt.u64.u32 	%rd559, %r520;
	add.s64 	%rd560, %rd559, %rd68;
	shl.b64 	%rd561, %rd560, 3;
	add.s64 	%rd562, %rd1, %rd561;
	ld.global.f64 	%fd435, [%rd562];
	sub.f64 	%fd436, %fd433, %fd435;
	st.shared.f64 	[%r3+112], %fd436;
	add.s32 	%r535, %r535, 16;
	cvt.u64.u32 	%rd563, %r519;
	add.s64 	%rd564, %rd563, %rd68;
	shl.b64 	%rd565, %rd564, 3;
	add.s64 	%rd566, %rd1, %rd565;
	ld.global.f64 	%fd437, [%rd566];
	sub.f64 	%fd438, %fd435, %fd437;
	st.shared.f64 	[%r3+120], %fd438;
	bar.sync 	0;
	ld.shared.f64 	%fd439, [%r4];
	ld.global.f64 	%fd440, [%rd592];
	add.f64 	%fd441, %fd439, %fd440;
	st.global.f64 	[%rd592], %fd441;
	ld.shared.f64 	%fd442, [%r4+136];
	mul.wide.u32 	%rd567, %r311, 8;
	add.s64 	%rd568, %rd592, %rd567;
	ld.global.f64 	%fd443, [%rd568];
	add.f64 	%fd444, %fd442, %fd443;
	st.global.f64 	[%rd568], %fd444;
	ld.shared.f64 	%fd445, [%r4+272];
	add.s64 	%rd569, %rd592, %rd78;
	ld.global.f64 	%fd446, [%rd569];
	add.f64 	%fd447, %fd445, %fd446;
	st.global.f64 	[%rd569], %fd447;
	ld.shared.f64 	%fd448, [%r4+408];
	add.s64 	%rd570, %rd592, %rd77;
	ld.global.f64 	%fd449, [%rd570];
	add.f64 	%fd450, %fd448, %fd449;
	st.global.f64 	[%rd570], %fd450;
	ld.shared.f64 	%fd451, [%r4+544];
	shl.b32 	%r424, %r311, 2;
	mul.wide.u32 	%rd571, %r424, 8;
	add.s64 	%rd572, %rd592, %rd571;
	ld.global.f64 	%fd452, [%rd572];
	add.f64 	%fd453, %fd451, %fd452;
	st.global.f64 	[%rd572], %fd453;
	ld.shared.f64 	%fd454, [%r4+680];
	add.s64 	%rd573, %rd592, %rd76;
	ld.global.f64 	%fd455, [%rd573];
	add.f64 	%fd456, %fd454, %fd455;
	st.global.f64 	[%rd573], %fd456;
	ld.shared.f64 	%fd457, [%r4+816];
	mul.lo.s32 	%r425, %r311, 6;
	mul.wide.u32 	%rd574, %r425, 8;
	add.s64 	%rd575, %rd592, %rd574;
	ld.global.f64 	%fd458, [%rd575];
	add.f64 	%fd459, %fd457, %fd458;
	st.global.f64 	[%rd575], %fd459;
	ld.shared.f64 	%fd460, [%r4+952];
	add.s64 	%rd576, %rd592, %rd75;
	ld.global.f64 	%fd461, [%rd576];
	add.f64 	%fd462, %fd460, %fd461;
	st.global.f64 	[%rd576], %fd462;
	ld.shared.f64 	%fd463, [%r4+1088];
	add.s64 	%rd577, %rd592, %rd74;
	ld.global.f64 	%fd464, [%rd577];
	add.f64 	%fd465, %fd463, %fd464;
	st.global.f64 	[%rd577], %fd465;
	ld.shared.f64 	%fd466, [%r4+1224];
	add.s64 	%rd578, %rd592, %rd73;
	ld.global.f64 	%fd467, [%rd578];
	add.f64 	%fd468, %fd466, %fd467;
	st.global.f64 	[%rd578], %fd468;
	ld.shared.f64 	%fd469, [%r4+1360];
	mul.lo.s32 	%r426, %r311, 10;
	mul.wide.u32 	%rd579, %r426, 8;
	add.s64 	%rd580, %rd592, %rd579;
	ld.global.f64 	%fd470, [%rd580];
	add.f64 	%fd471, %fd469, %fd470;
	st.global.f64 	[%rd580], %fd471;
	ld.shared.f64 	%fd472, [%r4+1496];
	add.s64 	%rd581, %rd592, %rd72;
	ld.global.f64 	%fd473, [%rd581];
	add.f64 	%fd474, %fd472, %fd473;
	st.global.f64 	[%rd581], %fd474;
	ld.shared.f64 	%fd475, [%r4+1632];
	mul.lo.s32 	%r427, %r311, 12;
	mul.wide.u32 	%rd582, %r427, 8;
	add.s64 	%rd583, %rd592, %rd582;
	ld.global.f64 	%fd476, [%rd583];
	add.f64 	%fd477, %fd475, %fd476;
	st.global.f64 	[%rd583], %fd477;
	ld.shared.f64 	%fd478, [%r4+1768];
	add.s64 	%rd584, %rd592, %rd71;
	ld.global.f64 	%fd479, [%rd584];
	add.f64 	%fd480, %fd478, %fd479;
	st.global.f64 	[%rd584], %fd480;
	ld.shared.f64 	%fd481, [%r4+1904];
	add.s64 	%rd585, %rd592, %rd70;
	ld.global.f64 	%fd482, [%rd585];
	add.f64 	%fd483, %fd481, %fd482;
	st.global.f64 	[%rd585], %fd483;
	ld.shared.f64 	%fd484, [%r4+2040];
	add.s64 	%rd586, %rd592, %rd69;
	ld.global.f64 	%fd485, [%rd586];
	add.f64 	%fd486, %fd484, %fd485;
	st.global.f64 	[%rd586], %fd486;
	bar.sync 	0;
	add.s64 	%rd592, %rd592, 128;
	add.s32 	%r534, %r534, %r260;
	add.s32 	%r533, %r533, %r260;
	add.s32 	%r532, %r532, %r260;
	add.s32 	%r531, %r531, %r260;
	add.s32 	%r530, %r530, %r260;
	add.s32 	%r529, %r529, %r260;
	add.s32 	%r528, %r528, %r260;
	add.s32 	%r527, %r527, %r260;
	add.s32 	%r526, %r526, %r260;
	add.s32 	%r525, %r525, %r260;
	add.s32 	%r524, %r524, %r260;
	add.s32 	%r523, %r523, %r260;
	add.s32 	%r522, %r522, %r260;
	add.s32 	%r521, %r521, %r260;
	add.s32 	%r520, %r520, %r260;
	add.s32 	%r519, %r519, %r260;
	add.s32 	%r518, %r518, %r260;
	setp.lt.u32 	%p12, %r535, %r311;
	@%p12 bra 	$L__BB7_17;
$L__BB7_18:
	ret;

}
.func  (.param .b64 func_retval0) __internal_accurate_pow(
	.param .b64 __internal_accurate_pow_param_0
)
{
	.reg .pred 	%p<8>;
	.reg .b32 	%r<49>;
	.reg .b32 	%f<3>;
	.reg .b64 	%fd<109>;

	ld.param.f64 	%fd10, [__internal_accurate_pow_param_0];
	{
	.reg .b32 %temp; 
	mov.b64 	{%temp, %r46}, %fd10;
	}
	{
	.reg .b32 %temp; 
	mov.b64 	{%r45, %temp}, %fd10;
	}
	shr.u32 	%r47, %r46, 20;
	setp.gt.u32 	%p1, %r46, 1048575;
	@%p1 bra 	$L__BB8_2;
	mul.f64 	%fd11, %fd10, 0d4350000000000000;
	{
	.reg .b32 %temp; 
	mov.b64 	{%temp, %r46}, %fd11;
	}
	{
	.reg .b32 %temp; 
	mov.b64 	{%r45, %temp}, %fd11;
	}
	shr.u32 	%r16, %r46, 20;
	add.s32 	%r47, %r16, -54;
$L__BB8_2:
	add.s32 	%r48, %r47, -1023;
	and.b32  	%r17, %r46, -2146435073;
	or.b32  	%r18, %r17, 1072693248;
	mov.b64 	%fd107, {%r45, %r18};
	setp.lt.u32 	%p2, %r18, 1073127583;
	@%p2 bra 	$L__BB8_4;
	{
	.reg .b32 %temp; 
	mov.b64 	{%r19, %temp}, %fd107;
	}
	{
	.reg .b32 %temp; 
	mov.b64 	{%temp, %r20}, %fd107;
	}
	add.s32 	%r21, %r20, -1048576;
	mov.b64 	%fd107, {%r19, %r21};
	add.s32 	%r48, %r47, -1022;
$L__BB8_4:
	add.f64 	%fd12, %fd107, 0dBFF0000000000000;
	add.f64 	%fd13, %fd107, 0d3FF0000000000000;
	rcp.approx.ftz.f64 	%fd14, %fd13;
	neg.f64 	%fd15, %fd13;
	fma.rn.f64 	%fd16, %fd15, %fd14, 0d3FF0000000000000;
	fma.rn.f64 	%fd17, %fd16, %fd16, %fd16;
	fma.rn.f64 	%fd18, %fd17, %fd14, %fd14;
	mul.f64 	%fd19, %fd12, %fd18;
	fma.rn.f64 	%fd20, %fd12, %fd18, %fd19;
	mul.f64 	%fd21, %fd20, %fd20;
	fma.rn.f64 	%fd22, %fd21, 0d3EB0F5FF7D2CAFE2, 0d3ED0F5D241AD3B5A;
	fma.rn.f64 	%fd23, %fd22, %fd21, 0d3EF3B20A75488A3F;
	fma.rn.f64 	%fd24, %fd23, %fd21, 0d3F1745CDE4FAECD5;
	fma.rn.f64 	%fd25, %fd24, %fd21, 0d3F3C71C7258A578B;
	fma.rn.f64 	%fd26, %fd25, %fd21, 0d3F6249249242B910;
	fma.rn.f64 	%fd27, %fd26, %fd21, 0d3F89999999999DFB;
	sub.f64 	%fd28, %fd12, %fd20;
	add.f64 	%fd29, %fd28, %fd28;
	neg.f64 	%fd30, %fd20;
	fma.rn.f64 	%fd31, %fd30, %fd12, %fd29;
	mul.f64 	%fd32, %fd18, %fd31;
	fma.rn.f64 	%fd33, %fd21, %fd27, 0d3FB5555555555555;
	mov.f64 	%fd34, 0d3FB5555555555555;
	sub.f64 	%fd35, %fd34, %fd33;
	fma.rn.f64 	%fd36, %fd21, %fd27, %fd35;
	add.f64 	%fd37, %fd36, 0dBC46A4CB00B9E7B0;
	add.f64 	%fd38, %fd33, %fd37;
	sub.f64 	%fd39, %fd33, %fd38;
	add.f64 	%fd40, %fd37, %fd39;
	mul.rn.f64 	%fd41, %fd20, %fd20;
	neg.f64 	%fd42, %fd41;
	fma.rn.f64 	%fd43, %fd20, %fd20, %fd42;
	{
	.reg .b32 %temp; 
	mov.b64 	{%r22, %temp}, %fd32;
	}
	{
	.reg .b32 %temp; 
	mov.b64 	{%temp, %r23}, %fd32;
	}
	add.s32 	%r24, %r23, 1048576;
	mov.b64 	%fd44, {%r22, %r24};
	fma.rn.f64 	%fd45, %fd20, %fd44, %fd43;
	mul.rn.f64 	%fd46, %fd41, %fd20;
	neg.f64 	%fd47, %fd46;
	fma.rn.f64 	%fd48, %fd41, %fd20, %fd47;
	fma.rn.f64 	%fd49, %fd41, %fd32, %fd48;
	fma.rn.f64 	%fd50, %fd45, %fd20, %fd49;
	mul.rn.f64 	%fd51, %fd38, %fd46;
	neg.f64 	%fd52, %fd51;
	fma.rn.f64 	%fd53, %fd38, %fd46, %fd52;
	fma.rn.f64 	%fd54, %fd38, %fd50, %fd53;
	fma.rn.f64 	%fd55, %fd40, %fd46, %fd54;
	add.f64 	%fd56, %fd51, %fd55;
	sub.f64 	%fd57, %fd51, %fd56;
	add.f64 	%fd58, %fd55, %fd57;
	add.f64 	%fd59, %fd20, %fd56;
	sub.f64 	%fd60, %fd20, %fd59;
	add.f64 	%fd61, %fd56, %fd60;
	add.f64 	%fd62, %fd58, %fd61;
	add.f64 	%fd63, %fd32, %fd62;
	add.f64 	%fd64, %fd59, %fd63;
	sub.f64 	%fd65, %fd59, %fd64;
	add.f64 	%fd66, %fd63, %fd65;
	xor.b32  	%r25, %r48, -2147483648;
	mov.b32 	%r26, 1127219200;
	mov.b64 	%fd67, {%r25, %r26};
	mov.b32 	%r27, -2147483648;
	mov.b64 	%fd68, {%r27, %r26};
	sub.f64 	%fd69, %fd67, %fd68;
	fma.rn.f64 	%fd70, %fd69, 0d3FE62E42FEFA39EF, %fd64;
	fma.rn.f64 	%fd71, %fd69, 0dBFE62E42FEFA39EF, %fd70;
	sub.f64 	%fd72, %fd71, %fd64;
	sub.f64 	%fd73, %fd66, %fd72;
	fma.rn.f64 	%fd74, %fd69, 0d3C7ABC9E3B39803F, %fd73;
	add.f64 	%fd75, %fd70, %fd74;
	sub.f64 	%fd76, %fd70, %fd75;
	add.f64 	%fd77, %fd74, %fd76;
	mov.f64 	%fd78, 0d4000000000000000;
	{
	.reg .b32 %temp; 
	mov.b64 	{%temp, %r28}, %fd78;
	}
	{
	.reg .b32 %temp; 
	mov.b64 	{%r29, %temp}, %fd78;
	}
	shl.b32 	%r30, %r28, 1;
	setp.gt.u32 	%p3, %r30, -33554433;
	and.b32  	%r31, %r28, -15728641;
	selp.b32 	%r32, %r31, %r28, %p3;
	mov.b64 	%fd79, {%r29, %r32};
	mul.rn.f64 	%fd80, %fd75, %fd79;
	neg.f64 	%fd81, %fd80;
	fma.rn.f64 	%fd82, %fd75, %fd79, %fd81;
	fma.rn.f64 	%fd83, %fd77, %fd79, %fd82;
	add.f64 	%fd4, %fd80, %fd83;
	sub.f64 	%fd84, %fd80, %fd4;
	add.f64 	%fd5, %fd83, %fd84;
	fma.rn.f64 	%fd85, %fd4, 0d3FF71547652B82FE, 0d4338000000000000;
	{
	.reg .b32 %temp; 
	mov.b64 	{%r13, %temp}, %fd85;
	}
	mov.f64 	%fd86, 0dC338000000000000;
	add.rn.f64 	%fd87, %fd85, %fd86;
	fma.rn.f64 	%fd88, %fd87, 0dBFE62E42FEFA39EF, %fd4;
	fma.rn.f64 	%fd89, %fd87, 0dBC7ABC9E3B39803F, %fd88;
	fma.rn.f64 	%fd90, %fd89, 0d3E5ADE1569CE2BDF, 0d3E928AF3FCA213EA;
	fma.rn.f64 	%fd91, %fd90, %fd89, 0d3EC71DEE62401315;
	fma.rn.f64 	%fd92, %fd91, %fd89, 0d3EFA01997C89EB71;
	fma.rn.f64 	%fd93, %fd92, %fd89, 0d3F2A01A014761F65;
	fma.rn.f64 	%fd94, %fd93, %fd89, 0d3F56C16C1852B7AF;
	fma.rn.f64 	%fd95, %fd94, %fd89, 0d3F81111111122322;
	fma.rn.f64 	%fd96, %fd95, %fd89, 0d3FA55555555502A1;
	fma.rn.f64 	%fd97, %fd96, %fd89, 0d3FC5555555555511;
	fma.rn.f64 	%fd98, %fd97, %fd89, 0d3FE000000000000B;
	fma.rn.f64 	%fd99, %fd98, %fd89, 0d3FF0000000000000;
	fma.rn.f64 	%fd100, %fd99, %fd89, 0d3FF0000000000000;
	{
	.reg .b32 %temp; 
	mov.b64 	{%r14, %temp}, %fd100;
	}
	{
	.reg .b32 %temp; 
	mov.b64 	{%temp, %r15}, %fd100;
	}
	shl.b32 	%r33, %r13, 20;
	add.s32 	%r34, %r33, %r15;
	mov.b64 	%fd108, {%r14, %r34};
	{
	.reg .b32 %temp; 
	mov.b64 	{%temp, %r35}, %fd4;
	}
	mov.b32 	%f2, %r35;
	abs.f32 	%f1, %f2;
	setp.lt.f32 	%p4, %f1, 0f4086232B;
	@%p4 bra 	$L__BB8_7;
	setp.lt.f64 	%p5, %fd4, 0d0000000000000000;
	add.f64 	%fd101, %fd4, 0d7FF0000000000000;
	selp.f64 	%fd108, 0d0000000000000000, %fd101, %p5;
	setp.geu.f32 	%p6, %f1, 0f40874800;
	@%p6 bra 	$L__BB8_7;
	shr.u32 	%r36, %r13, 31;
	add.s32 	%r37, %r13, %r36;
	shr.s32 	%r38, %r37, 1;
	shl.b32 	%r39, %r38, 20;
	add.s32 	%r40, %r15, %r39;
	mov.b64 	%fd102, {%r14, %r40};
	sub.s32 	%r41, %r13, %r38;
	shl.b32 	%r42, %r41, 20;
	add.s32 	%r43, %r42, 1072693248;
	mov.b32 	%r44, 0;
	mov.b64 	%fd103, {%r44, %r43};
	mul.f64 	%fd108, %fd103, %fd102;
$L__BB8_7:
	abs.f64 	%fd104, %fd108;
	setp.eq.f64 	%p7, %fd104, 0d7FF0000000000000;
	fma.rn.f64 	%fd105, %fd108, %fd5, %fd108;
	selp.f64 	%fd106, %fd108, %fd105, %p7;
	st.param.f64 	[func_retval0], %fd106;
	ret;

}


// ===== COMPILED SASS (sm_100) =====

	.target	sm_100

	.elftype	@"ET_EXEC"


//--------------------- .note.nv.tkinfo           --------------------------
	.section	.note.nv.tkinfo,"",@"SHT_NOTE"
	.sectionflags	@"SHF_NOTE_NV_TKINFO"
	.tkinfo
        /*0018*/ 	.word	0x00000002
        /*0030*/ 	.string	""
        /*0030*/ 	.string	"ptxas"
        /*0030*/ 	.string	"Cuda compilation tools, release 13.0, V13.0.88"
        /*0030*/ 	.string	"Build cuda_13.0.r13.0/compiler.36424714_0"
        /*0030*/ 	.string	"-arch sm_100 -m 64 "



//--------------------- .note.nv.cuinfo           --------------------------
	.section	.note.nv.cuinfo,"",@"SHT_NOTE"
	.sectionflags	@"SHF_NOTE_NV_CUINFO"
        /*0018*/ 	.short	0x0002
        /*001a*/ 	.short	0x0064
        /*001c*/ 	.short	0x0082
	.zero		2


//--------------------- .nv.info                  --------------------------
	.section	.nv.info,"",@"SHT_CUDA_INFO"
	.align	4


	//----- nvinfo : EIATTR_REGCOUNT
	.align		4
        /*0000*/ 	.byte	0x04, 0x2f
        /*0002*/ 	.short	(.L_1 - .L_0)
	.align		4
.L_0:
        /*0004*/ 	.word	index@(_Z4ucInPdS_iiiii)
        /*0008*/ 	.word	0x00000030


	//----- nvinfo : EIATTR_FRAME_SIZE
	.align		4
.L_1:
        /*000c*/ 	.byte	0x04, 0x11
        /*000e*/ 	.short	(.L_3 - .L_2)
	.align		4
.L_2:
        /*0010*/ 	.word	index@(_Z4ucInPdS_iiiii)
        /*0014*/ 	.word	0x00000000


	//----- nvinfo : EIATTR_REGCOUNT
	.align		4
.L_3:
        /*0018*/ 	.byte	0x04, 0x2f
        /*001a*/ 	.short	(.L_5 - .L_4)
	.align		4
.L_4:
        /*001c*/ 	.word	index@(_Z5rhsInPdS_iiiid)
        /*0020*/ 	.word	0x00000028


	//----- nvinfo : EIATTR_FRAME_SIZE
	.align		4
.L_5:
        /*0024*/ 	.byte	0x04, 0x11
        /*0026*/ 	.short	(.L_7 - .L_6)
	.align		4
.L_6:
        /*0028*/ 	.word	index@(_Z5rhsInPdS_iiiid)
        /*002c*/ 	.word	0x00000000


	//----- nvinfo : EIATTR_REGCOUNT
	.align		4
.L_7:
        /*0030*/ 	.byte	0x04, 0x2f
        /*0032*/ 	.short	(.L_9 - .L_8)
	.align		4
.L_8:
        /*0034*/ 	.word	index@(_Z6rhsOutPdS_iiii)
        /*0038*/ 	.word	0x00000036


	//----- nvinfo : EIATTR_FRAME_SIZE
	.align		4
.L_9:
        /*003c*/ 	.byte	0x04, 0x11
        /*003e*/ 	.short	(.L_11 - .L_10)
	.align		4
.L_10:
        /*0040*/ 	.word	index@(_Z6rhsOutPdS_iiii)
        /*0044*/ 	.word	0x00000000


	//----- nvinfo : EIATTR_REGCOUNT
	.align		4
.L_11:
        /*0048*/ 	.byte	0x04, 0x2f
        /*004a*/ 	.short	(.L_13 - .L_12)
	.align		4
.L_12:
        /*004c*/ 	.word	index@(_Z6fx_gpuiiiidPdS_S_S_S_S_S_S_S_S_yyyyyy)
        /*0050*/ 	.word	0x000000a8


	//----- nvinfo : EIATTR_FRAME_SIZE
	.align		4
.L_13:
        /*0054*/ 	.byte	0x04, 0x11
        /*0056*/ 	.short	(.L_15 - .L_14)
	.align		4
.L_14:
        /*0058*/ 	.word	index@($_Z6fx_gpuiiiidPdS_S_S_S_S_S_S_S_S_yyyyyy$__internal_accurate_pow)
        /*005c*/ 	.word	0x00000000


	//----- nvinfo : EIATTR_FRAME_SIZE
	.align		4
.L_15:
        /*0060*/ 	.byte	0x04, 0x11
        /*0062*/ 	.short	(.L_17 - .L_16)
	.align		4
.L_16:
        /*0064*/ 	.word	index@($__internal_8_$__cuda_sm20_dsqrt_rn_f64_mediumpath_v1)
        /*0068*/ 	.word	0x00000000


	//----- nvinfo : EIATTR_FRAME_SIZE
	.align		4
.L_17:
        /*006c*/ 	.byte	0x04, 0x11
        /*006e*/ 	.short	(.L_19 - .L_18)
	.align		4
.L_18:
        /*0070*/ 	.word	index@($__internal_7_$__cuda_sm20_div_rn_f64_full)
        /*0074*/ 	.word	0x00000000


	//----- nvinfo : EIATTR_FRAME_SIZE
	.align		4
.L_19:
        /*0078*/ 	.byte	0x04, 0x11
        /*007a*/ 	.short	(.L_21 - .L_20)
	.align		4
.L_20:
        /*007c*/ 	.word	index@($__internal_6_$__cuda_sm20_dblrcp_rn_slowpath_v3)
        /*0080*/ 	.word	0x00000000


	//----- nvinfo : EIATTR_FRAME_SIZE
	.align		4
.L_21:
        /*0084*/ 	.byte	0x04, 0x11
        /*0086*/ 	.short	(.L_23 - .L_22)
	.align		4
.L_22:
        /*0088*/ 	.word	index@(_Z6fx_gpuiiiidPdS_S_S_S_S_S_S_S_S_yyyyyy)
        /*008c*/ 	.word	0x00000000


	//----- nvinfo : EIATTR_REGCOUNT
	.align		4
.L_23:
        /*0090*/ 	.byte	0x04, 0x2f
        /*0092*/ 	.short	(.L_25 - .L_24)
	.align		4
.L_24:
        /*0094*/ 	.word	index@(_Z6gy_gpuPdiiiidS_S_S_S_S_S_S_S_S_S_yyyyyy)
        /*0098*/ 	.word	0x000000a8


	//----- nvinfo : EIATTR_FRAME_SIZE
	.align		4
.L_25:
        /*009c*/ 	.byte	0x04, 0x11
        /*009e*/ 	.short	(.L_27 - .L_26)
	.align		4
.L_26:
        /*00a0*/ 	.word	index@($_Z6gy_gpuPdiiiidS_S_S_S_S_S_S_S_S_S_yyyyyy$__internal_accurate_pow)
        /*00a4*/ 	.word	0x00000000


	//----- nvinfo : EIATTR_FRAME_SIZE
	.align		4
.L_27:
        /*00a8*/ 	.byte	0x04, 0x11
        /*00aa*/ 	.short	(.L_29 - .L_28)
	.align		4
.L_28:
        /*00ac*/ 	.word	index@($__internal_5_$__cuda_sm20_dsqrt_rn_f64_mediumpath_v1)
        /*00b0*/ 	.word	0x00000000


	//----- nvinfo : EIATTR_FRAME_SIZE
	.align		4
.L_29:
        /*00b4*/ 	.byte	0x04, 0x11
        /*00b6*/ 	.short	(.L_31 - .L_30)
	.align		4
.L_30:
        /*00b8*/ 	.word	index@($__internal_4_$__cuda_sm20_div_rn_f64_full)
        /*00bc*/ 	.word	0x00000000


	//----- nvinfo : EIATTR_FRAME_SIZE
	.align		4
.L_31:
        /*00c0*/ 	.byte	0x04, 0x11
        /*00c2*/ 	.short	(.L_33 - .L_32)
	.align		4
.L_32:
        /*00c4*/ 	.word	index@($__internal_3_$__cuda_sm20_dblrcp_rn_slowpath_v3)
        /*00c8*/ 	.word	0x00000000


	//----- nvinfo : EIATTR_FRAME_SIZE
	.align		4
.L_33:
        /*00cc*/ 	.byte	0x04, 0x11
        /*00ce*/ 	.short	(.L_35 - .L_34)
	.align		4
.L_34:
        /*00d0*/ 	.word	index@(_Z6gy_gpuPdiiiidS_S_S_S_S_S_S_S_S_S_yyyyyy)
        /*00d4*/ 	.word	0x00000000


	//----- nvinfo : EIATTR_REGCOUNT
	.align		4
.L_35:
        /*00d8*/ 	.byte	0x04, 0x2f
        /*00da*/ 	.short	(.L_37 - .L_36)
	.align		4
.L_36:
        /*00dc*/ 	.word	index@(_Z6hz_gpuiiiidPdS_S_S_S_S_S_S_S_S_yyyyyy)
        /*00e0*/ 	.word	0x000000a8


	//----- nvinfo : EIATTR_FRAME_SIZE
	.align		4
.L_37:
        /*00e4*/ 	.byte	0x04, 0x11
        /*00e6*/ 	.short	(.L_39 - .L_38)
	.align		4
.L_38:
        /*00e8*/ 	.word	index@($_Z6hz_gpuiiiidPdS_S_S_S_S_S_S_S_S_yyyyyy$__internal_accurate_pow)
        /*00ec*/ 	.word	0x00000000


	//----- nvinfo : EIATTR_FRAME_SIZE
	.align		4
.L_39:
        /*00f0*/ 	.byte	0x04, 0x11
        /*00f2*/ 	.short	(.L_41 - .L_40)
	.align		4
.L_40:
        /*00f4*/ 	.word	index@($__internal_2_$__cuda_sm20_dsqrt_rn_f64_mediumpath_v1)
        /*00f8*/ 	.word	0x00000000


	//----- nvinfo : EIATTR_FRAME_SIZE
	.align		4
.L_41:
        /*00fc*/ 	.byte	0x04, 0x11
        /*00fe*/ 	.short	(.L_43 - .L_42)
	.align		4
.L_42:
        /*0100*/ 	.word	index@($__internal_1_$__cuda_sm20_div_rn_f64_full)
        /*0104*/ 	.word	0x00000000


	//----- nvinfo : EIATTR_FRAME_SIZE
	.align		4
.L_43:
        /*0108*/ 	.byte	0x04, 0x11
        /*010a*/ 	.short	(.L_45 - .L_44)
	.align		4
.L_44:
        /*010c*/ 	.word	index@($__internal_0_$__cuda_sm20_dblrcp_rn_slowpath_v3)
        /*0110*/ 	.word	0x00000000


	//----- nvinfo : EIATTR_FRAME_SIZE
	.align		4
.L_45:
        /*0114*/ 	.byte	0x04, 0x11
        /*0116*/ 	.short	(.L_47 - .L_46)
	.align		4
.L_46:
        /*0118*/ 	.word	index@(_Z6hz_gpuiiiidPdS_S_S_S_S_S_S_S_S_yyyyyy)
        /*011c*/ 	.word	0x00000000


	//----- nvinfo : EIATTR_REGCOUNT
	.align		4
.L_47:
        /*0120*/ 	.byte	0x04, 0x2f
        /*0122*/ 	.short	(.L_49 - .L_48)
	.align		4
.L_48:
        /*0124*/ 	.word	index@(_Z10hzleft_gpuPdiiiS_)
        /*0128*/ 	.word	0x00000020


	//----- nvinfo : EIATTR_FRAME_SIZE
	.align		4
.L_49:
        /*012c*/ 	.byte	0x04, 0x11
        /*012e*/ 	.short	(.L_51 - .L_50)
	.align		4
.L_50:
        /*0130*/ 	.word	index@(_Z10hzleft_gpuPdiiiS_)
        /*0134*/ 	.word	0x00000000


	//----- nvinfo : EIATTR_REGCOUNT
	.align		4
.L_51:
        /*0138*/ 	.byte	0x04, 0x2f
        /*013a*/ 	.short	(.L_53 - .L_52)
	.align		4
.L_52:
        /*013c*/ 	.word	index@(_Z10fxleft_gpuPdiiiS_)
        /*0140*/ 	.word	0x00000028


	//----- nvinfo : EIATTR_FRAME_SIZE
	.align		4
.L_53:
        /*0144*/ 	.byte	0x04, 0x11
        /*0146*/ 	.short	(.L_55 - .L_54)
	.align		4
.L_54:
        /*0148*/ 	.word	index@(_Z10fxleft_gpuPdiiiS_)
        /*014c*/ 	.word	0x00000000


	//----- nvinfo : EIATTR_MIN_STACK_SIZE
	.align		4
.L_55:
        /*0150*/ 	.byte	0x04, 0x12
        /*0152*/ 	.short	(.L_57 - .L_56)
	.align		4
.L_56:
        /*0154*/ 	.word	index@(_Z10fxleft_gpuPdiiiS_)
        /*0158*/ 	.word	0x00000000


	//----- nvinfo : EIATTR_MIN_STACK_SIZE
	.align		4
.L_57:
        /*015c*/ 	.byte	0x04, 0x12
        /*015e*/ 	.short	(.L_59 - .L_58)
	.align		4
.L_58:
        /*0160*/ 	.word	index@(_Z10hzleft_gpuPdiiiS_)
        /*0164*/ 	.word	0x00000000


	//----- nvinfo : EIATTR_MIN_STACK_SIZE
	.align		4
.L_59:
        /*0168*/ 	.byte	0x04, 0x12
        /*016a*/ 	.short	(.L_61 - .L_60)
	.align		4
.L_60:
        /*016c*/ 	.word	index@(_Z6hz_gpuiiiidPdS_S_S_S_S_S_S_S_S_yyyyyy)
        /*0170*/ 	.word	0x00000000


	//----- nvinfo : EIATTR_MIN_STACK_SIZE
	.align		4
.L_61:
        /*0174*/ 	.byte	0x04, 0x12
        /*0176*/ 	.short	(.L_63 - .L_62)
	.align		4
.L_62:
        /*0178*/ 	.word	index@(_Z6gy_gpuPdiiiidS_S_S_S_S_S_S_S_S_S_yyyyyy)
        /*017c*/ 	.word	0x00000000


	//----- nvinfo : EIATTR_MIN_STACK_SIZE
	.align		4
.L_63:
        /*0180*/ 	.byte	0x04, 0x12
        /*0182*/ 	.short	(.L_65 - .L_64)
	.align		4
.L_64:
        /*0184*/ 	.word	index@(_Z6fx_gpuiiiidPdS_S_S_S_S_S_S_S_S_yyyyyy)
        /*0188*/ 	.word	0x00000000


	//----- nvinfo : EIATTR_MIN_STACK_SIZE
	.align		4
.L_65:
        /*018c*/ 	.byte	0x04, 0x12
        /*018e*/ 	.short	(.L_67 - .L_66)
	.align		4
.L_66:
        /*0190*/ 	.word	index@(_Z6rhsOutPdS_iiii)
        /*0194*/ 	.word	0x00000000


	//----- nvinfo : EIATTR_MIN_STACK_SIZE
	.align		4
.L_67:
        /*0198*/ 	.byte	0x04, 0x12
        /*019a*/ 	.short	(.L_69 - .L_68)
	.align		4
.L_68:
        /*019c*/ 	.word	index@(_Z5rhsInPdS_iiiid)
        /*01a0*/ 	.word	0x00000000


	//----- nvinfo : EIATTR_MIN_STACK_SIZE
	.align		4
.L_69:
        /*01a4*/ 	.byte	0x04, 0x12
        /*01a6*/ 	.short	(.L_71 - .L_70)
	.align		4
.L_70:
        /*01a8*/ 	.word	index@(_Z4ucInPdS_iiiii)
        /*01ac*/ 	.word	0x00000000
.L_71:


//--------------------- .nv.compat                --------------------------
	.section	.nv.compat,"",@"SHT_CUDA_COMPAT_INFO"
	.align	4
        /*0000*/ 	.byte	0x02, 0x09, 0x00, 0x00, 0x02, 0x02, 0x02, 0x00, 0x02, 0x05, 0x05, 0x00, 0x03, 0x07, 0x01, 0x01
        /*0010*/ 	.byte	0x02, 0x03, 0x00, 0x00, 0x02, 0x06, 0x01, 0x00, 0x04, 0x0b, 0x08, 0x00, 0x01, 0x00, 0x00, 0x00
        /*0020*/ 	.byte	0x00, 0x00, 0x00, 0x00


//--------------------- .nv.info._Z10fxleft_gpuPdiiiS_ --------------------------
	.section	.nv.info._Z10fxleft_gpuPdiiiS_,"",@"SHT_CUDA_INFO"
	.sectionflags	@""
	.align	4


	//----- nvinfo : EIATTR_CUDA_API_VERSION
	.align		4
        /*0000*/ 	.byte	0x04, 0x37
        /*0002*/ 	.short	(.L_73 - .L_72)
.L_72:
        /*0004*/ 	.word	0x00000082


	//----- nvinfo : EIATTR_KPARAM_INFO
	.align		4
.L_73:
        /*0008*/ 	.byte	0x04, 0x17
        /*000a*/ 	.short	(.L_75 - .L_74)
.L_74:
        /*000c*/ 	.word	0x00000000
        /*0010*/ 	.short	0x0004
        /*0012*/ 	.short	0x0018
        /*0014*/ 	.byte	0x00, 0xf5, 0x21, 0x00


	//----- nvinfo : EIATTR_KPARAM_INFO
	.align		4
.L_75:
        /*0018*/ 	.byte	0x04, 0x17
        /*001a*/ 	.short	(.L_77 - .L_76)
.L_76:
        /*001c*/ 	.word	0x00000000
        /*0020*/ 	.short	0x0003
        /*0022*/ 	.short	0x0010
        /*0024*/ 	.byte	0x00, 0xf0, 0x11, 0x00


	//----- nvinfo : EIATTR_KPARAM_INFO
	.align		4
.L_77:
        /*0028*/ 	.byte	0x04, 0x17
        /*002a*/ 	.short	(.L_79 - .L_78)
.L_78:
        /*002c*/ 	.word	0x00000000
        /*0030*/ 	.short	0x0002
        /*0032*/ 	.short	0x000c
        /*0034*/ 	.byte	0x00, 0xf0, 0x11, 0x00


	//----- nvinfo : EIATTR_KPARAM_INFO
	.align		4
.L_79:
        /*0038*/ 	.byte	0x04, 0x17
        /*003a*/ 	.short	(.L_81 - .L_80)
.L_80:
        /*003c*/ 	.word	0x00000000
        /*0040*/ 	.short	0x0001
        /*0042*/ 	.short	0x0008
        /*0044*/ 	.byte	0x00, 0xf0, 0x11, 0x00


	//----- nvinfo : EIATTR_KPARAM_INFO
	.align		4
.L_81:
        /*0048*/ 	.byte	0x04, 0x17
        /*004a*/ 	.short	(.L_83 - .L_82)
.L_82:
        /*004c*/ 	.word	0x00000000
        /*0050*/ 	.short	0x0000
        /*0052*/ 	.short	0x0000
        /*0054*/ 	.byte	0x00, 0xf5, 0x21, 0x00


	//----- nvinfo : EIATTR_SPARSE_MMA_MASK
	.align		4
.L_83:
        /*0058*/ 	.byte	0x03, 0x50
        /*005a*/ 	.short	0x0000


	//----- nvinfo : EIATTR_MAXREG_COUNT
	.align		4
        /*005c*/ 	.byte	0x03, 0x1b
        /*005e*/ 	.short	0x00ff


	//----- nvinfo : EIATTR_NUM_BARRIERS
	.align		4
        /*0060*/ 	.byte	0x02, 0x4c
        /*0062*/ 	.byte	0x01
	.zero		1


	//----- nvinfo : EIATTR_MERCURY_ISA_VERSION
	.align		4
        /*0064*/ 	.byte	0x03, 0x5f
        /*0066*/ 	.short	0x0101


	//----- nvinfo : EIATTR_VRC_CTA_INIT_COUNT
	.align		4
        /*0068*/ 	.byte	0x02, 0x4a
	.zero		1
	.zero		1


	//----- nvinfo : EIATTR_EXIT_INSTR_OFFSETS
	.align		4
        /*006c*/ 	.byte	0x04, 0x1c
        /*006e*/ 	.short	(.L_85 - .L_84)


	//   ....[0]....
.L_84:
        /*0070*/ 	.word	0x00004ef0


	//   ....[1]....
        /*0074*/ 	.word	0x00005e70


	//----- nvinfo : EIATTR_CBANK_PARAM_SIZE
	.align		4
.L_85:
        /*0078*/ 	.byte	0x03, 0x19
        /*007a*/ 	.short	0x0020


	//----- nvinfo : EIATTR_PARAM_CBANK
	.align		4
        /*007c*/ 	.byte	0x04, 0x0a
        /*007e*/ 	.short	(.L_87 - .L_86)
	.align		4
.L_86:
        /*0080*/ 	.word	index@(.nv.constant0._Z10fxleft_gpuPdiiiS_)
        /*0084*/ 	.short	0x0380
        /*0086*/ 	.short	0x0020


	//----- nvinfo : EIATTR_SW_WAR
	.align		4
.L_87:
        /*0088*/ 	.byte	0x04, 0x36
        /*008a*/ 	.short	(.L_89 - .L_88)
.L_88:
        /*008c*/ 	.word	0x00000008
.L_89:


//--------------------- .nv.info._Z10hzleft_gpuPdiiiS_ --------------------------
	.section	.nv.info._Z10hzleft_gpuPdiiiS_,"",@"SHT_CUDA_INFO"
	.sectionflags	@""
	.align	4


	//----- nvinfo : EIATTR_CUDA_API_VERSION
	.align		4
        /*0000*/ 	.byte	0x04, 0x37
        /*0002*/ 	.short	(.L_91 - .L_90)
.L_90:
        /*0004*/ 	.word	0x00000082


	//----- nvinfo : EIATTR_KPARAM_INFO
	.align		4
.L_91:
        /*0008*/ 	.byte	0x04, 0x17
        /*000a*/ 	.short	(.L_93 - .L_92)
.L_92:
        /*000c*/ 	.word	0x00000000
        /*0010*/ 	.short	0x0004
        /*0012*/ 	.short	0x0018
        /*0014*/ 	.byte	0x00, 0xf5, 0x21, 0x00


	//----- nvinfo : EIATTR_KPARAM_INFO
	.align		4
.L_93:
        /*0018*/ 	.byte	0x04, 0x17
        /*001a*/ 	.short	(.L_95 - .L_94)
.L_94:
        /*001c*/ 	.word	0x00000000
        /*0020*/ 	.short	0x0003
        /*0022*/ 	.short	0x0010
        /*0024*/ 	.byte	0x00, 0xf0, 0x11, 0x00


	//----- nvinfo : EIATTR_KPARAM_INFO
	.align		4
.L_95:
        /*0028*/ 	.byte	0x04, 0x17
        /*002a*/ 	.short	(.L_97 - .L_96)
.L_96:
        /*002c*/ 	.word	0x00000000
        /*0030*/ 	.short	0x0002
        /*0032*/ 	.short	0x000c
        /*0034*/ 	.byte	0x00, 0xf0, 0x11, 0x00


	//----- nvinfo : EIATTR_KPARAM_INFO
	.align		4
.L_97:
        /*0038*/ 	.byte	0x04, 0x17
        /*003a*/ 	.short	(.L_99 - .L_98)
.L_98:
        /*003c*/ 	.word	0x00000000
        /*0040*/ 	.short	0x0001
        /*0042*/ 	.short	0x0008
        /*0044*/ 	.byte	0x00, 0xf0, 0x11, 0x00


	//----- nvinfo : EIATTR_KPARAM_INFO
	.align		4
.L_99:
        /*0048*/ 	.byte	0x04, 0x17
        /*004a*/ 	.short	(.L_101 - .L_100)
.L_100:
        /*004c*/ 	.word	0x00000000
        /*0050*/ 	.short	0x0000
        /*0052*/ 	.short	0x0000
        /*0054*/ 	.byte	0x00, 0xf5, 0x21, 0x00


	//----- nvinfo : EIATTR_SPARSE_MMA_MASK
	.align		4
.L_101:
        /*0058*/ 	.byte	0x03, 0x50
        /*005a*/ 	.short	0x0000


	//----- nvinfo : EIATTR_MAXREG_COUNT
	.align		4
        /*005c*/ 	.byte	0x03, 0x1b
        /*005e*/ 	.short	0x00ff


	//----- nvinfo : EIATTR_MERCURY_ISA_VERSION
	.align		4
        /*0060*/ 	.byte	0x03, 0x5f
        /*0062*/ 	.short	0x0101


	//----- nvinfo : EIATTR_VRC_CTA_INIT_COUNT
	.align		4
        /*0064*/ 	.byte	0x02, 0x4a
	.zero		1
	.zero		1


	//----- nvinfo : EIATTR_EXIT_INSTR_OFFSETS
	.align		4
        /*0068*/ 	.byte	0x04, 0x1c
        /*006a*/ 	.short	(.L_103 - .L_102)


	//   ....[0]....
.L_102:
        /*006c*/ 	.word	0x000000e0


	//   ....[1]....
        /*0070*/ 	.word	0x00000b10


	//   ....[2]....
        /*0074*/ 	.word	0x00000fe0


	//----- nvinfo : EIATTR_CBANK_PARAM_SIZE
	.align		4
.L_103:
        /*0078*/ 	.byte	0x03, 0x19
        /*007a*/ 	.short	0x0020


	//----- nvinfo : EIATTR_PARAM_CBANK
	.align		4
        /*007c*/ 	.byte	0x04, 0x0a
        /*007e*/ 	.short	(.L_105 - .L_104)
	.align		4
.L_104:
        /*0080*/ 	.word	index@(.nv.constant0._Z10hzleft_gpuPdiiiS_)
        /*0084*/ 	.short	0x0380
        /*0086*/ 	.short	0x0020


	//----- nvinfo : EIATTR_SW_WAR
	.align		4
.L_105:
        /*0088*/ 	.byte	0x04, 0x36
        /*008a*/ 	.short	(.L_107 - .L_106)
.L_106:
        /*008c*/ 	.word	0x00000008
.L_107:


//--------------------- .nv.info._Z6hz_gpuiiiidPdS_S_S_S_S_S_S_S_S_yyyyyy --------------------------
	.section	.nv.info._Z6hz_gpuiiiidPdS_S_S_S_S_S_S_S_S_yyyyyy,"",@"SHT_CUDA_INFO"
	.sectionflags	@""
	.align	4


	//----- nvinfo : EIATTR_CUDA_API_VERSION
	.align		4
        /*0000*/ 	.byte	0x04, 0x37
        /*0002*/ 	.short	(.L_109 - .L_108)
.L_108:
        /*0004*/ 	.word	0x00000082


	//----- nvinfo : EIATTR_KPARAM_INFO
	.align		4
.L_109:
        /*0008*/ 	.byte	0x04, 0x17
        /*000a*/ 	.short	(.L_111 - .L_110)
.L_110:
        /*000c*/ 	.word	0x00000000
        /*0010*/ 	.short	0x0014
        /*0012*/ 	.short	0x0090
        /*0014*/ 	.byte	0x00, 0xf0, 0x21, 0x00


	//----- nvinfo : EIATTR_KPARAM_INFO
	.align		4
.L_111:
        /*0018*/ 	.byte	0x04, 0x17
        /*001a*/ 	.short	(.L_113 - .L_112)
.L_112:
        /*001c*/ 	.word	0x00000000
        /*0020*/ 	.short	0x0013
        /*0022*/ 	.short	0x0088
        /*0024*/ 	.byte	0x00, 0xf0, 0x21, 0x00


	//----- nvinfo : EIATTR_KPARAM_INFO
	.align		4
.L_113:
        /*0028*/ 	.byte	0x04, 0x17
        /*002a*/ 	.short	(.L_115 - .L_114)
.L_114:
        /*002c*/ 	.word	0x00000000
        /*0030*/ 	.short	0x0012
        /*0032*/ 	.short	0x0080
        /*0034*/ 	.byte	0x00, 0xf0, 0x21, 0x00


	//----- nvinfo : EIATTR_KPARAM_INFO
	.align		4
.L_115:
        /*0038*/ 	.byte	0x04, 0x17
        /*003a*/ 	.short	(.L_117 - .L_116)
.L_116:
        /*003c*/ 	.word	0x00000000
        /*0040*/ 	.short	0x0011
        /*0042*/ 	.short	0x0078
        /*0044*/ 	.byte	0x00, 0xf0, 0x21, 0x00


	//----- nvinfo : EIATTR_KPARAM_INFO
	.align		4
.L_117:
        /*0048*/ 	.byte	0x04, 0x17
        /*004a*/ 	.short	(.L_119 - .L_118)
.L_118:
        /*004c*/ 	.word	0x00000000
        /*0050*/ 	.short	0x0010
        /*0052*/ 	.short	0x0070
        /*0054*/ 	.byte	0x00, 0xf0, 0x21, 0x00


	//----- nvinfo : EIATTR_KPARAM_INFO
	.align		4
.L_119:
        /*0058*/ 	.byte	0x04, 0x17
        /*005a*/ 	.short	(.L_121 - .L_120)
.L_120:
        /*005c*/ 	.word	0x00000000
        /*0060*/ 	.short	0x000f
        /*0062*/ 	.short	0x0068
        /*0064*/ 	.byte	0x00, 0xf0, 0x21, 0x00


	//----- nvinfo : EIATTR_KPARAM_INFO
	.align		4
.L_121:
        /*0068*/ 	.byte	0x04, 0x17
        /*006a*/ 	.short	(.L_123 - .L_122)
.L_122:
        /*006c*/ 	.word	0x00000000
        /*0070*/ 	.short	0x000e
        /*0072*/ 	.short	0x0060
        /*0074*/ 	.byte	0x00, 0xf5, 0x21, 0x00


	//----- nvinfo : EIATTR_KPARAM_INFO
	.align		4
.L_123:
        /*0078*/ 	.byte	0x04, 0x17
        /*007a*/ 	.short	(.L_125 - .L_124)
.L_124:
        /*007c*/ 	.word	0x00000000
        /*0080*/ 	.short	0x000d
        /*0082*/ 	.short	0x0058
        /*0084*/ 	.byte	0x00, 0xf5, 0x21, 0x00


	//----- nvinfo : EIATTR_KPARAM_INFO
	.align		4
.L_125:
        /*0088*/ 	.byte	0x04, 0x17
        /*008a*/ 	.short	(.L_127 - .L_126)
.L_126:
        /*008c*/ 	.word	0x00000000
        /*0090*/ 	.short	0x000c
        /*0092*/ 	.short	0x0050
        /*0094*/ 	.byte	0x00, 0xf5, 0x21, 0x00


	//----- nvinfo : EIATTR_KPARAM_INFO
	.align		4
.L_127:
        /*0098*/ 	.byte	0x04, 0x17
        /*009a*/ 	.short	(.L_129 - .L_128)
.L_128:
        /*009c*/ 	.word	0x00000000
        /*00a0*/ 	.short	0x000b
        /*00a2*/ 	.short	0x0048
        /*00a4*/ 	.byte	0x00, 0xf5, 0x21, 0x00


	//----- nvinfo : EIATTR_KPARAM_INFO
	.align		4
.L_129:
        /*00a8*/ 	.byte	0x04, 0x17
        /*00aa*/ 	.short	(.L_131 - .L_130)
.L_130:
        /*00ac*/ 	.word	0x00000000
        /*00b0*/ 	.short	0x000a
        /*00b2*/ 	.short	0x0040
        /*00b4*/ 	.byte	0x00, 0xf5, 0x21, 0x00


	//----- nvinfo : EIATTR_KPARAM_INFO
	.align		4
.L_131:
        /*00b8*/ 	.byte	0x04, 0x17
        /*00ba*/ 	.short	(.L_133 - .L_132)
.L_132:
        /*00bc*/ 	.word	0x00000000
        /*00c0*/ 	.short	0x0009
        /*00c2*/ 	.short	0x0038
        /*00c4*/ 	.byte	0x00, 0xf5, 0x21, 0x00


	//----- nvinfo : EIATTR_KPARAM_INFO
	.align		4
.L_133:
        /*00c8*/ 	.byte	0x04, 0x17
        /*00ca*/ 	.short	(.L_135 - .L_134)
.L_134:
        /*00cc*/ 	.word	0x00000000
        /*00d0*/ 	.short	0x0008
        /*00d2*/ 	.short	0x0030
        /*00d4*/ 	.byte	0x00, 0xf5, 0x21, 0x00


	//----- nvinfo : EIATTR_KPARAM_INFO
	.align		4
.L_135:
        /*00d8*/ 	.byte	0x04, 0x17
        /*00da*/ 	.short	(.L_137 - .L_136)
.L_136:
        /*00dc*/ 	.word	0x00000000
        /*00e0*/ 	.short	0x0007
        /*00e2*/ 	.short	0x0028
        /*00e4*/ 	.byte	0x00, 0xf5, 0x21, 0x00


	//----- nvinfo : EIATTR_KPARAM_INFO
	.align		4
.L_137:
        /*00e8*/ 	.byte	0x04, 0x17
        /*00ea*/ 	.short	(.L_139 - .L_138)
.L_138:
        /*00ec*/ 	.word	0x00000000
        /*00f0*/ 	.short	0x0006
        /*00f2*/ 	.short	0x0020
        /*00f4*/ 	.byte	0x00, 0xf5, 0x21, 0x00


	//----- nvinfo : EIATTR_KPARAM_INFO
	.align		4
.L_139:
        /*00f8*/ 	.byte	0x04, 0x17
        /*00fa*/ 	.short	(.L_141 - .L_140)
.L_140:
        /*00fc*/ 	.word	0x00000000
        /*0100*/ 	.short	0x0005
        /*0102*/ 	.short	0x0018
        /*0104*/ 	.byte	0x00, 0xf5, 0x21, 0x00


	//----- nvinfo : EIATTR_KPARAM_INFO
	.align		4
.L_141:
        /*0108*/ 	.byte	0x04, 0x17
        /*010a*/ 	.short	(.L_143 - .L_142)
.L_142:
        /*010c*/ 	.word	0x00000000
        /*0110*/ 	.short	0x0004
        /*0112*/ 	.short	0x0010
        /*0114*/ 	.byte	0x00, 0xf0, 0x21, 0x00


	//----- nvinfo : EIATTR_KPARAM_INFO
	.align		4
.L_143:
        /*0118*/ 	.byte	0x04, 0x17
        /*011a*/ 	.short	(.L_145 - .L_144)
.L_144:
        /*011c*/ 	.word	0x00000000
        /*0120*/ 	.short	0x0003
        /*0122*/ 	.short	0x000c
        /*0124*/ 	.byte	0x00, 0xf0, 0x11, 0x00


	//----- nvinfo : EIATTR_KPARAM_INFO
	.align		4
.L_145:
        /*0128*/ 	.byte	0x04, 0x17
        /*012a*/ 	.short	(.L_147 - .L_146)
.L_146:
        /*012c*/ 	.word	0x00000000
        /*0130*/ 	.short	0x0002
        /*0132*/ 	.short	0x0008
        /*0134*/ 	.byte	0x00, 0xf0, 0x11, 0x00


	//----- nvinfo : EIATTR_KPARAM_INFO
	.align		4
.L_147:
        /*0138*/ 	.byte	0x04, 0x17
        /*013a*/ 	.short	(.L_149 - .L_148)
.L_148:
        /*013c*/ 	.word	0x00000000
        /*0140*/ 	.short	0x0001
        /*0142*/ 	.short	0x0004
        /*0144*/ 	.byte	0x00, 0xf0, 0x11, 0x00


	//----- nvinfo : EIATTR_KPARAM_INFO
	.align		4
.L_149:
        /*0148*/ 	.byte	0x04, 0x17
        /*014a*/ 	.short	(.L_151 - .L_150)
.L_150:
        /*014c*/ 	.word	0x00000000
        /*0150*/ 	.short	0x0000
        /*0152*/ 	.short	0x0000
        /*0154*/ 	.byte	0x00, 0xf0, 0x11, 0x00


	//----- nvinfo : EIATTR_SPARSE_MMA_MASK
	.align		4
.L_151:
        /*0158*/ 	.byte	0x03, 0x50
        /*015a*/ 	.short	0x0000


	//----- nvinfo : EIATTR_MAXREG_COUNT
	.align		4
        /*015c*/ 	.byte	0x03, 0x1b
        /*015e*/ 	.short	0x00ff


	//----- nvinfo : EIATTR_MERCURY_ISA_VERSION
	.align		4
        /*0160*/ 	.byte	0x03, 0x5f
        /*0162*/ 	.short	0x0101


	//----- nvinfo : EIATTR_VRC_CTA_INIT_COUNT
	.align		4
        /*0164*/ 	.byte	0x02, 0x4a
	.zero		1
	.zero		1


	//----- nvinfo : EIATTR_EXIT_INSTR_OFFSETS
	.align		4
        /*0168*/ 	.byte	0x04, 0x1c
        /*016a*/ 	.short	(.L_153 - .L_152)


	//   ....[0]....
.L_152:
        /*016c*/ 	.word	0x00002c70


	//   ....[1]....
        /*0170*/ 	.word	0x00011530


	//----- nvinfo : EIATTR_CRS_STACK_SIZE
	.align		4
.L_153:
        /*0174*/ 	.byte	0x04, 0x1e
        /*0176*/ 	.short	(.L_155 - .L_154)
.L_154:
        /*0178*/ 	.word	0x00000000


	//----- nvinfo : EIATTR_CBANK_PARAM_SIZE
	.align		4
.L_155:
        /*017c*/ 	.byte	0x03, 0x19
        /*017e*/ 	.short	0x0098


	//----- nvinfo : EIATTR_PARAM_CBANK
	.align		4
        /*0180*/ 	.byte	0x04, 0x0a
        /*0182*/ 	.short	(.L_157 - .L_156)
	.align		4
.L_156:
        /*0184*/ 	.word	index@(.nv.constant0._Z6hz_gpuiiiidPdS_S_S_S_S_S_S_S_S_yyyyyy)
        /*0188*/ 	.short	0x0380
        /*018a*/ 	.short	0x0098


	//----- nvinfo : EIATTR_SW_WAR
	.align		4
.L_157:
        /*018c*/ 	.byte	0x04, 0x36
        /*018e*/ 	.short	(.L_159 - .L_158)
.L_158:
        /*0190*/ 	.word	0x00000008
.L_159:


//--------------------- .nv.info._Z6gy_gpuPdiiiidS_S_S_S_S_S_S_S_S_S_yyyyyy --------------------------
	.section	.nv.info._Z6gy_gpuPdiiiidS_S_S_S_S_S_S_S_S_S_yyyyyy,"",@"SHT_CUDA_INFO"
	.sectionflags	@""
	.align	4


	//----- nvinfo : EIATTR_CUDA_API_VERSION
	.align		4
        /*0000*/ 	.byte	0x04, 0x37
        /*0002*/ 	.short	(.L_161 - .L_160)
.L_160:
        /*0004*/ 	.word	0x00000082


	//----- nvinfo : EIATTR_KPARAM_INFO
	.align		4
.L_161:
        /*0008*/ 	.byte	0x04, 0x17
        /*000a*/ 	.short	(.L_163 - .L_162)
.L_162:
        /*000c*/ 	.word	0x00000000
        /*0010*/ 	.short	0x0015
        /*0012*/ 	.short	0x0098
        /*0014*/ 	.byte	0x00, 0xf0, 0x21, 0x00


	//----- nvinfo : EIATTR_KPARAM_INFO
	.align		4
.L_163:
        /*0018*/ 	.byte	0x04, 0x17
        /*001a*/ 	.short	(.L_165 - .L_164)
.L_164:
        /*001c*/ 	.word	0x00000000
        /*0020*/ 	.short	0x0014
        /*0022*/ 	.short	0x0090
        /*0024*/ 	.byte	0x00, 0xf0, 0x21, 0x00


	//----- nvinfo : EIATTR_KPARAM_INFO
	.align		4
.L_165:
        /*0028*/ 	.byte	0x04, 0x17
        /*002a*/ 	.short	(.L_167 - .L_166)
.L_166:
        /*002c*/ 	.word	0x00000000
        /*0030*/ 	.short	0x0013
        /*0032*/ 	.short	0x0088
        /*0034*/ 	.byte	0x00, 0xf0, 0x21, 0x00


	//----- nvinfo : EIATTR_KPARAM_INFO
	.align		4
.L_167:
        /*0038*/ 	.byte	0x04, 0x17
        /*003a*/ 	.short	(.L_169 - .L_168)
.L_168:
        /*003c*/ 	.word	0x00000000
        /*0040*/ 	.short	0x0012
        /*0042*/ 	.short	0x0080
        /*0044*/ 	.byte	0x00, 0xf0, 0x21, 0x00


	//----- nvinfo : EIATTR_KPARAM_INFO
	.align		4
.L_169:
        /*0048*/ 	.byte	0x04, 0x17
        /*004a*/ 	.short	(.L_171 - .L_170)
.L_170:
        /*004c*/ 	.word	0x00000000
        /*0050*/ 	.short	0x0011
        /*0052*/ 	.short	0x0078
        /*0054*/ 	.byte	0x00, 0xf0, 0x21, 0x00


	//----- nvinfo : EIATTR_KPARAM_INFO
	.align		4
.L_171:
        /*0058*/ 	.byte	0x04, 0x17
        /*005a*/ 	.short	(.L_173 - .L_172)
.L_172:
        /*005c*/ 	.word	0x00000000
        /*0060*/ 	.short	0x0010
        /*0062*/ 	.short	0x0070
        /*0064*/ 	.byte	0x00, 0xf0, 0x21, 0x00


	//----- nvinfo : EIATTR_KPARAM_INFO
	.align		4
.L_173:
        /*0068*/ 	.byte	0x04, 0x17
        /*006a*/ 	.short	(.L_175 - .L_174)
.L_174:
        /*006c*/ 	.word	0x00000000
        /*0070*/ 	.short	0x000f
        /*0072*/ 	.short	0x0068
        /*0074*/ 	.byte	0x00, 0xf5, 0x21, 0x00


	//----- nvinfo : EIATTR_KPARAM_INFO
	.align		4
.L_175:
        /*0078*/ 	.byte	0x04, 0x17
        /*007a*/ 	.short	(.L_177 - .L_176)
.L_176:
        /*007c*/ 	.word	0x00000000
        /*0080*/ 	.short	0x000e
        /*0082*/ 	.short	0x0060
        /*0084*/ 	.byte	0x00, 0xf5, 0x21, 0x00


	//----- nvinfo : EIATTR_KPARAM_INFO
	.align		4
.L_177:
        /*0088*/ 	.byte	0x04, 0x17
        /*008a*/ 	.short	(.L_179 - .L_178)
.L_178:
        /*008c*/ 	.word	0x00000000
        /*0090*/ 	.short	0x000d
        /*0092*/ 	.short	0x0058
        /*0094*/ 	.byte	0x00, 0xf5, 0x21, 0x00


	//----- nvinfo : EIATTR_KPARAM_INFO
	.align		4
.L_179:
        /*0098*/ 	.byte	0x04, 0x17
        /*009a*/ 	.short	(.L_181 - .L_180)
.L_180:
        /*009c*/ 	.word	0x00000000
        /*00a0*/ 	.short	0x000c
        /*00a2*/ 	.short	0x0050
        /*00a4*/ 	.byte	0x00, 0xf5, 0x21, 0x00


	//----- nvinfo : EIATTR_KPARAM_INFO
	.align		4
.L_181:
        /*00a8*/ 	.byte	0x04, 0x17
        /*00aa*/ 	.short	(.L_183 - .L_182)
.L_182:
        /*00ac*/ 	.word	0x00000000
        /*00b0*/ 	.short	0x000b
        /*00b2*/ 	.short	0x0048
        /*00b4*/ 	.byte	0x00, 0xf5, 0x21, 0x00


	//----- nvinfo : EIATTR_KPARAM_INFO
	.align		4
.L_183:
        /*00b8*/ 	.byte	0x04, 0x17
        /*00ba*/ 	.short	(.L_185 - .L_184)
.L_184:
        /*00bc*/ 	.word	0x00000000
        /*00c0*/ 	.short	0x000a
        /*00c2*/ 	.short	0x0040
        /*00c4*/ 	.byte	0x00, 0xf5, 0x21, 0x00


	//----- nvinfo : EIATTR_KPARAM_INFO
	.align		4
.L_185:
        /*00c8*/ 	.byte	0x04, 0x17
        /*00ca*/ 	.short	(.L_187 - .L_186)
.L_186:
        /*00cc*/ 	.word	0x00000000
        /*00d0*/ 	.short	0x0009
        /*00d2*/ 	.short	0x0038
        /*00d4*/ 	.byte	0x00, 0xf5, 0x21, 0x00


	//----- nvinfo : EIATTR_KPARAM_INFO
	.align		4
.L_187:
        /*00d8*/ 	.byte	0x04, 0x17
        /*00da*/ 	.short	(.L_189 - .L_188)
.L_188:
        /*00dc*/ 	.word	0x00000000
        /*00e0*/ 	.short	0x0008
        /*00e2*/ 	.short	0x0030
        /*00e4*/ 	.byte	0x00, 0xf5, 0x21, 0x00


	//----- nvinfo : EIATTR_KPARAM_INFO
	.align		4
.L_189:
        /*00e8*/ 	.byte	0x04, 0x17
        /*00ea*/ 	.short	(.L_191 - .L_190)
.L_190:
        /*00ec*/ 	.word	0x00000000
        /*00f0*/ 	.short	0x0007
        /*00f2*/ 	.short	0x0028
        /*00f4*/ 	.byte	0x00, 0xf5, 0x21, 0x00


	//----- nvinfo : EIATTR_KPARAM_INFO
	.align		4
.L_191:
        /*00f8*/ 	.byte	0x04, 0x17
        /*00fa*/ 	.short	(.L_193 - .L_192)
.L_192:
        /*00fc*/ 	.word	0x00000000
        /*0100*/ 	.short	0x0006
        /*0102*/ 	.short	0x0020
        /*0104*/ 	.byte	0x00, 0xf5, 0x21, 0x00


	//----- nvinfo : EIATTR_KPARAM_INFO
	.align		4
.L_193:
        /*0108*/ 	.byte	0x04, 0x17
        /*010a*/ 	.short	(.L_195 - .L_194)
.L_194:
        /*010c*/ 	.word	0x00000000
        /*0110*/ 	.short	0x0005
        /*0112*/ 	.short	0x0018
        /*0114*/ 	.byte	0x00, 0xf0, 0x21, 0x00


	//----- nvinfo : EIATTR_KPARAM_INFO
	.align		4
.L_195:
        /*0118*/ 	.byte	0x04, 0x17
        /*011a*/ 	.short	(.L_197 - .L_196)
.L_196:
        /*011c*/ 	.word	0x00000000
        /*0120*/ 	.short	0x0004
        /*0122*/ 	.short	0x0014
        /*0124*/ 	.byte	0x00, 0xf0, 0x11, 0x00


	//----- nvinfo : EIATTR_KPARAM_INFO
	.align		4
.L_197:
        /*0128*/ 	.byte	0x04, 0x17
        /*012a*/ 	.short	(.L_199 - .L_198)
.L_198:
        /*012c*/ 	.word	0x00000000
        /*0130*/ 	.short	0x0003
        /*0132*/ 	.short	0x0010
        /*0134*/ 	.byte	0x00, 0xf0, 0x11, 0x00


	//----- nvinfo : EIATTR_KPARAM_INFO
	.align		4
.L_199:
        /*0138*/ 	.byte	0x04, 0x17
        /*013a*/ 	.short	(.L_201 - .L_200)
.L_200:
        /*013c*/ 	.word	0x00000000
        /*0140*/ 	.short	0x0002
        /*0142*/ 	.short	0x000c
        /*0144*/ 	.byte	0x00, 0xf0, 0x11, 0x00


	//----- nvinfo : EIATTR_KPARAM_INFO
	.align		4
.L_201:
        /*0148*/ 	.byte	0x04, 0x17
        /*014a*/ 	.short	(.L_203 - .L_202)
.L_202:
        /*014c*/ 	.word	0x00000000
        /*0150*/ 	.short	0x0001
        /*0152*/ 	.short	0x0008
        /*0154*/ 	.byte	0x00, 0xf0, 0x11, 0x00


	//----- nvinfo : EIATTR_KPARAM_INFO
	.align		4
.L_203:
        /*0158*/ 	.byte	0x04, 0x17
        /*015a*/ 	.short	(.L_205 - .L_204)
.L_204:
        /*015c*/ 	.word	0x00000000
        /*0160*/ 	.short	0x0000
        /*0162*/ 	.short	0x0000
        /*0164*/ 	.byte	0x00, 0xf5, 0x21, 0x00


	//----- nvinfo : EIATTR_SPARSE_MMA_MASK
	.align		4
.L_205:
        /*0168*/ 	.byte	0x03, 0x50
        /*016a*/ 	.short	0x0000


	//----- nvinfo : EIATTR_MAXREG_COUNT
	.align		4
        /*016c*/ 	.byte	0x03, 0x1b
        /*016e*/ 	.short	0x00ff


	//----- nvinfo : EIATTR_MERCURY_ISA_VERSION
	.align		4
        /*0170*/ 	.byte	0x03, 0x5f
        /*0172*/ 	.short	0x0101


	//----- nvinfo : EIATTR_VRC_CTA_INIT_COUNT
	.align		4
        /*0174*/ 	.byte	0x02, 0x4a
	.zero		1
	.zero		1


	//----- nvinfo : EIATTR_EXIT_INSTR_OFFSETS
	.align		4
        /*0178*/ 	.byte	0x04, 0x1c
        /*017a*/ 	.short	(.L_207 - .L_206)


	//   ....[0]....
.L_206:
        /*017c*/ 	.word	0x00011d90


	//   ....[1]....
        /*0180*/ 	.word	0x00012630


	//   ....[2]....
        /*0184*/ 	.word	0x00012ab0


	//----- nvinfo : EIATTR_CRS_STACK_SIZE
	.align		4
.L_207:
        /*0188*/ 	.byte	0x04, 0x1e
        /*018a*/ 	.short	(.L_209 - .L_208)
.L_208:
        /*018c*/ 	.word	0x00000000


	//----- nvinfo : EIATTR_CBANK_PARAM_SIZE
	.align		4
.L_209:
        /*0190*/ 	.byte	0x03, 0x19
        /*0192*/ 	.short	0x00a0


	//----- nvinfo : EIATTR_PARAM_CBANK
	.align		4
        /*0194*/ 	.byte	0x04, 0x0a
        /*0196*/ 	.short	(.L_211 - .L_210)
	.align		4
.L_210:
        /*0198*/ 	.word	index@(.nv.constant0._Z6gy_gpuPdiiiidS_S_S_S_S_S_S_S_S_S_yyyyyy)
        /*019c*/ 	.short	0x0380
        /*019e*/ 	.short	0x00a0


	//----- nvinfo : EIATTR_SW_WAR
	.align		4
.L_211:
        /*01a0*/ 	.byte	0x04, 0x36
        /*01a2*/ 	.short	(.L_213 - .L_212)
.L_212:
        /*01a4*/ 	.word	0x00000008
.L_213:


//--------------------- .nv.info._Z6fx_gpuiiiidPdS_S_S_S_S_S_S_S_S_yyyyyy --------------------------
	.section	.nv.info._Z6fx_gpuiiiidPdS_S_S_S_S_S_S_S_S_yyyyyy,"",@"SHT_CUDA_INFO"
	.sectionflags	@""
	.align	4


	//----- nvinfo : EIATTR_CUDA_API_VERSION
	.align		4
        /*0000*/ 	.byte	0x04, 0x37
        /*0002*/ 	.short	(.L_215 - .L_214)
.L_214:
        /*0004*/ 	.word	0x00000082


	//----- nvinfo : EIATTR_KPARAM_INFO
	.align		4
.L_215:
        /*0008*/ 	.byte	0x04, 0x17
        /*000a*/ 	.short	(.L_217 - .L_216)
.L_216:
        /*000c*/ 	.word	0x00000000
        /*0010*/ 	.short	0x0014
        /*0012*/ 	.short	0x0090
        /*0014*/ 	.byte	0x00, 0xf0, 0x21, 0x00


	//----- nvinfo : EIATTR_KPARAM_INFO
	.align		4
.L_217:
        /*0018*/ 	.byte	0x04, 0x17
        /*001a*/ 	.short	(.L_219 - .L_218)
.L_218:
        /*001c*/ 	.word	0x00000000
        /*0020*/ 	.short	0x0013
        /*0022*/ 	.short	0x0088
        /*0024*/ 	.byte	0x00, 0xf0, 0x21, 0x00


	//----- nvinfo : EIATTR_KPARAM_INFO
	.align		4
.L_219:
        /*0028*/ 	.byte	0x04, 0x17
        /*002a*/ 	.short	(.L_221 - .L_220)
.L_220:
        /*002c*/ 	.word	0x00000000
        /*0030*/ 	.short	0x0012
        /*0032*/ 	.short	0x0080
        /*0034*/ 	.byte	0x00, 0xf0, 0x21, 0x00


	//----- nvinfo : EIATTR_KPARAM_INFO
	.align		4
.L_221:
        /*0038*/ 	.byte	0x04, 0x17
        /*003a*/ 	.short	(.L_223 - .L_222)
.L_222:
        /*003c*/ 	.word	0x00000000
        /*0040*/ 	.short	0x0011
        /*0042*/ 	.short	0x0078
        /*0044*/ 	.byte	0x00, 0xf0, 0x21, 0x00


	//----- nvinfo : EIATTR_KPARAM_INFO
	.align		4
.L_223:
        /*0048*/ 	.byte	0x04, 0x17
        /*004a*/ 	.short	(.L_225 - .L_224)
.L_224:
        /*004c*/ 	.word	0x00000000
        /*0050*/ 	.short	0x0010
        /*0052*/ 	.short	0x0070
        /*0054*/ 	.byte	0x00, 0xf0, 0x21, 0x00


	//----- nvinfo : EIATTR_KPARAM_INFO
	.align		4
.L_225:
        /*0058*/ 	.byte	0x04, 0x17
        /*005a*/ 	.short	(.L_227 - .L_226)
.L_226:
        /*005c*/ 	.word	0x00000000
        /*0060*/ 	.short	0x000f
        /*0062*/ 	.short	0x0068
        /*0064*/ 	.byte	0x00, 0xf0, 0x21, 0x00


	//----- nvinfo : EIATTR_KPARAM_INFO
	.align		4
.L_227:
        /*0068*/ 	.byte	0x04, 0x17
        /*006a*/ 	.short	(.L_229 - .L_228)
.L_228:
        /*006c*/ 	.word	0x00000000
        /*0070*/ 	.short	0x000e
        /*0072*/ 	.short	0x0060
        /*0074*/ 	.byte	0x00, 0xf5, 0x21, 0x00


	//----- nvinfo : EIATTR_KPARAM_INFO
	.align		4
.L_229:
        /*0078*/ 	.byte	0x04, 0x17
        /*007a*/ 	.short	(.L_231 - .L_230)
.L_230:
        /*007c*/ 	.word	0x00000000
        /*0080*/ 	.short	0x000d
        /*0082*/ 	.short	0x0058
        /*0084*/ 	.byte	0x00, 0xf5, 0x21, 0x00


	//----- nvinfo : EIATTR_KPARAM_INFO
	.align		4
.L_231:
        /*0088*/ 	.byte	0x04, 0x17
        /*008a*/ 	.short	(.L_233 - .L_232)
.L_232:
        /*008c*/ 	.word	0x00000000
        /*0090*/ 	.short	0x000c
        /*0092*/ 	.short	0x0050
        /*0094*/ 	.byte	0x00, 0xf5, 0x21, 0x00


	//----- nvinfo : EIATTR_KPARAM_INFO
	.align		4
.L_233:
        /*0098*/ 	.byte	0x04, 0x17
        /*009a*/ 	.short	(.L_235 - .L_234)
.L_234:
        /*009c*/ 	.word	0x00000000
        /*00a0*/ 	.short	0x000b
        /*00a2*/ 	.short	0x0048
        /*00a4*/ 	.byte	0x00, 0xf5, 0x21, 0x00


	//----- nvinfo : EIATTR_KPARAM_INFO
	.align		4
.L_235:
        /*00a8*/ 	.byte	0x04, 0x17
        /*00aa*/ 	.short	(.L_237 - .L_236)
.L_236:
        /*00ac*/ 	.word	0x00000000
        /*00b0*/ 	.short	0x000a
        /*00b2*/ 	.short	0x0040
        /*00b4*/ 	.byte	0x00, 0xf5, 0x21, 0x00


	//----- nvinfo : EIATTR_KPARAM_INFO
	.align		4
.L_237:
        /*00b8*/ 	.byte	0x04, 0x17
        /*00ba*/ 	.short	(.L_239 - .L_238)
.L_238:
        /*00bc*/ 	.word	0x00000000
        /*00c0*/ 	.short	0x0009
        /*00c2*/ 	.short	0x0038
        /*00c4*/ 	.byte	0x00, 0xf5, 0x21, 0x00


	//----- nvinfo : EIATTR_KPARAM_INFO
	.align		4
.L_239:
        /*00c8*/ 	.byte	0x04, 0x17
        /*00ca*/ 	.short	(.L_241 - .L_240)
.L_240:
        /*00cc*/ 	.word	0x00000000
        /*00d0*/ 	.short	0x0008
        /*00d2*/ 	.short	0x0030
        /*00d4*/ 	.byte	0x00, 0xf5, 0x21, 0x00


	//----- nvinfo : EIATTR_KPARAM_INFO
	.align		4
.L_241:
        /*00d8*/ 	.byte	0x04, 0x17
        /*00da*/ 	.short	(.L_243 - .L_242)
.L_242:
        /*00dc*/ 	.word	0x00000000
        /*00e0*/ 	.short	0x0007
        /*00e2*/ 	.short	0x0028
        /*00e4*/ 	.byte	0x00, 0xf5, 0x21, 0x00


	//----- nvinfo : EIATTR_KPARAM_INFO
	.align		4
.L_243:
        /*00e8*/ 	.byte	0x04, 0x17
        /*00ea*/ 	.short	(.L_245 - .L_244)
.L_244:
        /*00ec*/ 	.word	0x00000000
        /*00f0*/ 	.short	0x0006
        /*00f2*/ 	.short	0x0020
        /*00f4*/ 	.byte	0x00, 0xf5, 0x21, 0x00


	//----- nvinfo : EIATTR_KPARAM_INFO
	.align		4
.L_245:
        /*00f8*/ 	.byte	0x04, 0x17
        /*00fa*/ 	.short	(.L_247 - .L_246)
.L_246:
        /*00fc*/ 	.word	0x00000000
        /*0100*/ 	.short	0x0005
        /*0102*/ 	.short	0x0018
        /*0104*/ 	.byte	0x00, 0xf5, 0x21, 0x00


	//----- nvinfo : EIATTR_KPARAM_INFO
	.align		4
.L_247:
        /*0108*/ 	.byte	0x04, 0x17
        /*010a*/ 	.short	(.L_249 - .L_248)
.L_248:
        /*010c*/ 	.word	0x00000000
        /*0110*/ 	.short	0x0004
        /*0112*/ 	.short	0x0010
        /*0114*/ 	.byte	0x00, 0xf0, 0x21, 0x00


	//----- nvinfo : EIATTR_KPARAM_INFO
	.align		4
.L_249:
        /*0118*/ 	.byte	0x04, 0x17
        /*011a*/ 	.short	(.L_251 - .L_250)
.L_250:
        /*011c*/ 	.word	0x00000000
        /*0120*/ 	.short	0x0003
        /*0122*/ 	.short	0x000c
        /*0124*/ 	.byte	0x00, 0xf0, 0x11, 0x00


	//----- nvinfo : EIATTR_KPARAM_INFO
	.align		4
.L_251:
        /*0128*/ 	.byte	0x04, 0x17
        /*012a*/ 	.short	(.L_253 - .L_252)
.L_252:
        /*012c*/ 	.word	0x00000000
        /*0130*/ 	.short	0x0002
        /*0132*/ 	.short	0x0008
        /*0134*/ 	.byte	0x00, 0xf0, 0x11, 0x00


	//----- nvinfo : EIATTR_KPARAM_INFO
	.align		4
.L_253:
        /*0138*/ 	.byte	0x04, 0x17
        /*013a*/ 	.short	(.L_255 - .L_254)
.L_254:
        /*013c*/ 	.word	0x00000000
        /*0140*/ 	.short	0x0001
        /*0142*/ 	.short	0x0004
        /*0144*/ 	.byte	0x00, 0xf0, 0x11, 0x00


	//----- nvinfo : EIATTR_KPARAM_INFO
	.align		4
.L_255:
        /*0148*/ 	.byte	0x04, 0x17
        /*014a*/ 	.short	(.L_257 - .L_256)
.L_256:
        /*014c*/ 	.word	0x00000000
        /*0150*/ 	.short	0x0000
        /*0152*/ 	.short	0x0000
        /*0154*/ 	.byte	0x00, 0xf0, 0x11, 0x00


	//----- nvinfo : EIATTR_SPARSE_MMA_MASK
	.align		4
.L_257:
        /*0158*/ 	.byte	0x03, 0x50
        /*015a*/ 	.short	0x0000


	//----- nvinfo : EIATTR_MAXREG_COUNT
	.align		4
        /*015c*/ 	.byte	0x03, 0x1b
        /*015e*/ 	.short	0x00ff


	//----- nvinfo : EIATTR_MERCURY_ISA_VERSION
	.align		4
        /*0160*/ 	.byte	0x03, 0x5f
        /*0162*/ 	.short	0x0101


	//----- nvinfo : EIATTR_VRC_CTA_INIT_COUNT
	.align		4
        /*0164*/ 	.byte	0x02, 0x4a
	.zero		1
	.zero		1


	//----- nvinfo : EIATTR_EXIT_INSTR_OFFSETS
	.align		4
        /*0168*/ 	.byte	0x04, 0x1c
        /*016a*/ 	.short	(.L_259 - .L_258)


	//   ....[0]....
.L_258:
        /*016c*/ 	.word	0x000039d0


	//   ....[1]....
        /*0170*/ 	.word	0x00012580


	//----- nvinfo : EIATTR_CRS_STACK_SIZE
	.align		4
.L_259:
        /*0174*/ 	.byte	0x04, 0x1e
        /*0176*/ 	.short	(.L_261 - .L_260)
.L_260:
        /*0178*/ 	.word	0x00000000


	//----- nvinfo : EIATTR_CBANK_PARAM_SIZE
	.align		4
.L_261:
        /*017c*/ 	.byte	0x03, 0x19
        /*017e*/ 	.short	0x0098


	//----- nvinfo : EIATTR_PARAM_CBANK
	.align		4
        /*0180*/ 	.byte	0x04, 0x0a
        /*0182*/ 	.short	(.L_263 - .L_262)
	.align		4
.L_262:
        /*0184*/ 	.word	index@(.nv.constant0._Z6fx_gpuiiiidPdS_S_S_S_S_S_S_S_S_yyyyyy)
        /*0188*/ 	.short	0x0380
        /*018a*/ 	.short	0x0098


	//----- nvinfo : EIATTR_SW_WAR
	.align		4
.L_263:
        /*018c*/ 	.byte	0x04, 0x36
        /*018e*/ 	.short	(.L_265 - .L_264)
.L_264:
        /*0190*/ 	.word	0x00000008
.L_265:


//--------------------- .nv.info._Z6rhsOutPdS_iiii --------------------------
	.section	.nv.info._Z6rhsOutPdS_iiii,"",@"SHT_CUDA_INFO"
	.sectionflags	@""
	.align	4


	//----- nvinfo : EIATTR_CUDA_API_VERSION
	.align		4
        /*0000*/ 	.byte	0x04, 0x37
        /*0002*/ 	.short	(.L_267 - .L_266)
.L_266:
        /*0004*/ 	.word	0x00000082


	//----- nvinfo : EIATTR_KPARAM_INFO
	.align		4
.L_267:
        /*0008*/ 	.byte	0x04, 0x17
        /*000a*/ 	.short	(.L_269 - .L_268)
.L_268:
        /*000c*/ 	.word	0x00000000
        /*0010*/ 	.short	0x0005
        /*0012*/ 	.short	0x001c
        /*0014*/ 	.byte	0x00, 0xf0, 0x11, 0x00


	//----- nvinfo : EIATTR_KPARAM_INFO
	.align		4
.L_269:
        /*0018*/ 	.byte	0x04, 0x17
        /*001a*/ 	.short	(.L_271 - .L_270)
.L_270:
        /*001c*/ 	.word	0x00000000
        /*0020*/ 	.short	0x0004
        /*0022*/ 	.short	0x0018
        /*0024*/ 	.byte	0x00, 0xf0, 0x11, 0x00


	//----- nvinfo : EIATTR_KPARAM_INFO
	.align		4
.L_271:
        /*0028*/ 	.byte	0x04, 0x17
        /*002a*/ 	.short	(.L_273 - .L_272)
.L_272:
        /*002c*/ 	.word	0x00000000
        /*0030*/ 	.short	0x0003
        /*0032*/ 	.short	0x0014
        /*0034*/ 	.byte	0x00, 0xf0, 0x11, 0x00


	//----- nvinfo : EIATTR_KPARAM_INFO
	.align		4
.L_273:
        /*0038*/ 	.byte	0x04, 0x17
        /*003a*/ 	.short	(.L_275 - .L_274)
.L_274:
        /*003c*/ 	.word	0x00000000
        /*0040*/ 	.short	0x0002
        /*0042*/ 	.short	0x0010
        /*0044*/ 	.byte	0x00, 0xf0, 0x11, 0x00


	//----- nvinfo : EIATTR_KPARAM_INFO
	.align		4
.L_275:
        /*0048*/ 	.byte	0x04, 0x17
        /*004a*/ 	.short	(.L_277 - .L_276)
.L_276:
        /*004c*/ 	.word	0x00000000
        /*0050*/ 	.short	0x0001
        /*0052*/ 	.short	0x0008
        /*0054*/ 	.byte	0x00, 0xf5, 0x21, 0x00


	//----- nvinfo : EIATTR_KPARAM_INFO
	.align		4
.L_277:
        /*0058*/ 	.byte	0x04, 0x17
        /*005a*/ 	.short	(.L_279 - .L_278)
.L_278:
        /*005c*/ 	.word	0x00000000
        /*0060*/ 	.short	0x0000
        /*0062*/ 	.short	0x0000
        /*0064*/ 	.byte	0x00, 0xf5, 0x21, 0x00


	//----- nvinfo : EIATTR_SPARSE_MMA_MASK
	.align		4
.L_279:
        /*0068*/ 	.byte	0x03, 0x50
        /*006a*/ 	.short	0x0000


	//----- nvinfo : EIATTR_MAXREG_COUNT
	.align		4
        /*006c*/ 	.byte	0x03, 0x1b
        /*006e*/ 	.short	0x00ff


	//----- nvinfo : EIATTR_NUM_BARRIERS
	.align		4
        /*0070*/ 	.byte	0x02, 0x4c
        /*0072*/ 	.byte	0x01
	.zero		1


	//----- nvinfo : EIATTR_MERCURY_ISA_VERSION
	.align		4
        /*0074*/ 	.byte	0x03, 0x5f
        /*0076*/ 	.short	0x0101


	//----- nvinfo : EIATTR_VRC_CTA_INIT_COUNT
	.align		4
        /*0078*/ 	.byte	0x02, 0x4a
	.zero		1
	.zero		1


	//----- nvinfo : EIATTR_EXIT_INSTR_OFFSETS
	.align		4
        /*007c*/ 	.byte	0x04, 0x1c
        /*007e*/ 	.short	(.L_281 - .L_280)


	//   ....[0]....
.L_280:
        /*0080*/ 	.word	0x00000030


	//   ....[1]....
        /*0084*/ 	.word	0x00000b40


	//   ....[2]....
        /*0088*/ 	.word	0x00000ec0


	//----- nvinfo : EIATTR_CBANK_PARAM_SIZE
	.align		4
.L_281:
        /*008c*/ 	.byte	0x03, 0x19
        /*008e*/ 	.short	0x0020


	//----- nvinfo : EIATTR_PARAM_CBANK
	.align		4
        /*0090*/ 	.byte	0x04, 0x0a
        /*0092*/ 	.short	(.L_283 - .L_282)
	.align		4
.L_282:
        /*0094*/ 	.word	index@(.nv.constant0._Z6rhsOutPdS_iiii)
        /*0098*/ 	.short	0x0380
        /*009a*/ 	.short	0x0020


	//----- nvinfo : EIATTR_SW_WAR
	.align		4
.L_283:
        /*009c*/ 	.byte	0x04, 0x36
        /*009e*/ 	.short	(.L_285 - .L_284)
.L_284:
        /*00a0*/ 	.word	0x00000008
.L_285:


//--------------------- .nv.info._Z5rhsInPdS_iiiid --------------------------
	.section	.nv.info._Z5rhsInPdS_iiiid,"",@"SHT_CUDA_INFO"
	.sectionflags	@""
	.align	4


	//----- nvinfo : EIATTR_CUDA_API_VERSION
	.align		4
        /*0000*/ 	.byte	0x04, 0x37
        /*0002*/ 	.short	(.L_287 - .L_286)
.L_286:
        /*0004*/ 	.word	0x00000082


	//----- nvinfo : EIATTR_KPARAM_INFO
	.align		4
.L_287:
        /*0008*/ 	.byte	0x04, 0x17
        /*000a*/ 	.short	(.L_289 - .L_288)
.L_288:
        /*000c*/ 	.word	0x00000000
        /*0010*/ 	.short	0x0006
        /*0012*/ 	.short	0x0020
        /*0014*/ 	.byte	0x00, 0xf0, 0x21, 0x00


	//----- nvinfo : EIATTR_KPARAM_INFO
	.align		4
.L_289:
        /*0018*/ 	.byte	0x04, 0x17
        /*001a*/ 	.short	(.L_291 - .L_290)
.L_290:
        /*001c*/ 	.word	0x00000000
        /*0020*/ 	.short	0x0005
        /*0022*/ 	.short	0x001c
        /*0024*/ 	.byte	0x00, 0xf0, 0x11, 0x00


	//----- nvinfo : EIATTR_KPARAM_INFO
	.align		4
.L_291:
        /*0028*/ 	.byte	0x04, 0x17
        /*002a*/ 	.short	(.L_293 - .L_292)
.L_292:
        /*002c*/ 	.word	0x00000000
        /*0030*/ 	.short	0x0004
        /*0032*/ 	.short	0x0018
        /*0034*/ 	.byte	0x00, 0xf0, 0x11, 0x00


	//----- nvinfo : EIATTR_KPARAM_INFO
	.align		4
.L_293:
        /*0038*/ 	.byte	0x04, 0x17
        /*003a*/ 	.short	(.L_295 - .L_294)
.L_294:
        /*003c*/ 	.word	0x00000000
        /*0040*/ 	.short	0x0003
        /*0042*/ 	.short	0x0014
        /*0044*/ 	.byte	0x00, 0xf0, 0x11, 0x00


	//----- nvinfo : EIATTR_KPARAM_INFO
	.align		4
.L_295:
        /*0048*/ 	.byte	0x04, 0x17
        /*004a*/ 	.short	(.L_297 - .L_296)
.L_296:
        /*004c*/ 	.word	0x00000000
        /*0050*/ 	.short	0x0002
        /*0052*/ 	.short	0x0010
        /*0054*/ 	.byte	0x00, 0xf0, 0x11, 0x00


	//----- nvinfo : EIATTR_KPARAM_INFO
	.align		4
.L_297:
        /*0058*/ 	.byte	0x04, 0x17
        /*005a*/ 	.short	(.L_299 - .L_298)
.L_298:
        /*005c*/ 	.word	0x00000000
        /*0060*/ 	.short	0x0001
        /*0062*/ 	.short	0x0008
        /*0064*/ 	.byte	0x00, 0xf5, 0x21, 0x00


	//----- nvinfo : EIATTR_KPARAM_INFO
	.align		4
.L_299:
        /*0068*/ 	.byte	0x04, 0x17
        /*006a*/ 	.short	(.L_301 - .L_300)
.L_300:
        /*006c*/ 	.word	0x00000000
        /*0070*/ 	.short	0x0000
        /*0072*/ 	.short	0x0000
        /*0074*/ 	.byte	0x00, 0xf5, 0x21, 0x00


	//----- nvinfo : EIATTR_SPARSE_MMA_MASK
	.align		4
.L_301:
        /*0078*/ 	.byte	0x03, 0x50
        /*007a*/ 	.short	0x0000


	//----- nvinfo : EIATTR_MAXREG_COUNT
	.align		4
        /*007c*/ 	.byte	0x03, 0x1b
        /*007e*/ 	.short	0x00ff


	//----- nvinfo : EIATTR_NUM_BARRIERS
	.align		4
        /*0080*/ 	.byte	0x02, 0x4c
        /*0082*/ 	.byte	0x01
	.zero		1


	//----- nvinfo : EIATTR_MERCURY_ISA_VERSION
	.align		4
        /*0084*/ 	.byte	0x03, 0x5f
        /*0086*/ 	.short	0x0101


	//----- nvinfo : EIATTR_VRC_CTA_INIT_COUNT
	.align		4
        /*0088*/ 	.byte	0x02, 0x4a
	.zero		1
	.zero		1


	//----- nvinfo : EIATTR_EXIT_INSTR_OFFSETS
	.align		4
        /*008c*/ 	.byte	0x04, 0x1c
        /*008e*/ 	.short	(.L_303 - .L_302)


	//   ....[0]....
.L_302:
        /*0090*/ 	.word	0x00000030


	//   ....[1]....
        /*0094*/ 	.word	0x00000c40


	//----- nvinfo : EIATTR_CBANK_PARAM_SIZE
	.align		4
.L_303:
        /*0098*/ 	.byte	0x03, 0x19
        /*009a*/ 	.short	0x0028


	//----- nvinfo : EIATTR_PARAM_CBANK
	.align		4
        /*009c*/ 	.byte	0x04, 0x0a
        /*009e*/ 	.short	(.L_305 - .L_304)
	.align		4
.L_304:
        /*00a0*/ 	.word	index@(.nv.constant0._Z5rhsInPdS_iiiid)
        /*00a4*/ 	.short	0x0380
        /*00a6*/ 	.short	0x0028


	//----- nvinfo : EIATTR_SW_WAR
	.align		4
.L_305:
        /*00a8*/ 	.byte	0x04, 0x36
        /*00aa*/ 	.short	(.L_307 - .L_306)
.L_306:
        /*00ac*/ 	.word	0x00000008
.L_307:


//--------------------- .nv.info._Z4ucInPdS_iiiii --------------------------
	.section	.nv.info._Z4ucInPdS_iiiii,"",@"SHT_CUDA_INFO"
	.sectionflags	@""
	.align	4


	//----- nvinfo : EIATTR_CUDA_API_VERSION
	.align		4
        /*0000*/ 	.byte	0x04, 0x37
        /*0002*/ 	.short	(.L_309 - .L_308)
.L_308:
        /*0004*/ 	.word	0x00000082


	//----- nvinfo : EIATTR_KPARAM_INFO
	.align		4
.L_309:
        /*0008*/ 	.byte	0x04, 0x17
        /*000a*/ 	.short	(.L_311 - .L_310)
.L_310:
        /*000c*/ 	.word	0x00000000
        /*0010*/ 	.short	0x0006
        /*0012*/ 	.short	0x0020
        /*0014*/ 	.byte	0x00, 0xf0, 0x11, 0x00


	//----- nvinfo : EIATTR_KPARAM_INFO
	.align		4
.L_311:
        /*0018*/ 	.byte	0x04, 0x17
        /*001a*/ 	.short	(.L_313 - .L_312)
.L_312:
        /*001c*/ 	.word	0x00000000
        /*0020*/ 	.short	0x0005
        /*0022*/ 	.short	0x001c
        /*0024*/ 	.byte	0x00, 0xf0, 0x11, 0x00


	//----- nvinfo : EIATTR_KPARAM_INFO
	.align		4
.L_313:
        /*0028*/ 	.byte	0x04, 0x17
        /*002a*/ 	.short	(.L_315 - .L_314)
.L_314:
        /*002c*/ 	.word	0x00000000
        /*0030*/ 	.short	0x0004
        /*0032*/ 	.short	0x0018
        /*0034*/ 	.byte	0x00, 0xf0, 0x11, 0x00


	//----- nvinfo : EIATTR_KPARAM_INFO
	.align		4
.L_315:
        /*0038*/ 	.byte	0x04, 0x17
        /*003a*/ 	.short	(.L_317 - .L_316)
.L_316:
        /*003c*/ 	.word	0x00000000
        /*0040*/ 	.short	0x0003
        /*0042*/ 	.short	0x0014
        /*0044*/ 	.byte	0x00, 0xf0, 0x11, 0x00


	//----- nvinfo : EIATTR_KPARAM_INFO
	.align		4
.L_317:
        /*0048*/ 	.byte	0x04, 0x17
        /*004a*/ 	.short	(.L_319 - .L_318)
.L_318:
        /*004c*/ 	.word	0x00000000
        /*0050*/ 	.short	0x0002
        /*0052*/ 	.short	0x0010
        /*0054*/ 	.byte	0x00, 0xf0, 0x11, 0x00


	//----- nvinfo : EIATTR_KPARAM_INFO
	.align		4
.L_319:
        /*0058*/ 	.byte	0x04, 0x17
        /*005a*/ 	.short	(.L_321 - .L_320)
.L_320:
        /*005c*/ 	.word	0x00000000
        /*0060*/ 	.short	0x0001
        /*0062*/ 	.short	0x0008
        /*0064*/ 	.byte	0x00, 0xf5, 0x21, 0x00


	//----- nvinfo : EIATTR_KPARAM_INFO
	.align		4
.L_321:
        /*0068*/ 	.byte	0x04, 0x17
        /*006a*/ 	.short	(.L_323 - .L_322)
.L_322:
        /*006c*/ 	.word	0x00000000
        /*0070*/ 	.short	0x0000
        /*0072*/ 	.short	0x0000
        /*0074*/ 	.byte	0x00, 0xf5, 0x21, 0x00


	//----- nvinfo : EIATTR_SPARSE_MMA_MASK
	.align		4
.L_323:
        /*0078*/ 	.byte	0x03, 0x50
        /*007a*/ 	.short	0x0000


	//----- nvinfo : EIATTR_MAXREG_COUNT
	.align		4
        /*007c*/ 	.byte	0x03, 0x1b
        /*007e*/ 	.short	0x00ff


	//----- nvinfo : EIATTR_NUM_BARRIERS
	.align		4
        /*0080*/ 	.byte	0x02, 0x4c
        /*0082*/ 	.byte	0x01
	.zero		1


	//----- nvinfo : EIATTR_MERCURY_ISA_VERSION
	.align		4
        /*0084*/ 	.byte	0x03, 0x5f
        /*0086*/ 	.short	0x0101


	//----- nvinfo : EIATTR_VRC_CTA_INIT_COUNT
	.align		4
        /*0088*/ 	.byte	0x02, 0x4a
	.zero		1
	.zero		1


	//----- nvinfo : EIATTR_EXIT_INSTR_OFFSETS
	.align		4
        /*008c*/ 	.byte	0x04, 0x1c
        /*008e*/ 	.short	(.L_325 - .L_324)


	//   ....[0]....
.L_324:
        /*0090*/ 	.word	0x00000030


	//   ....[1]....
        /*0094*/ 	.word	0x00000be0


	//----- nvinfo : EIATTR_CBANK_PARAM_SIZE
	.align		4
.L_325:
        /*0098*/ 	.byte	0x03, 0x19
        /*009a*/ 	.short	0x0024


	//----- nvinfo : EIATTR_PARAM_CBANK
	.align		4
        /*009c*/ 	.byte	0x04, 0x0a
        /*009e*/ 	.short	(.L_327 - .L_326)
	.align		4
.L_326:
        /*00a0*/ 	.word	index@(.nv.constant0._Z4ucInPdS_iiiii)
        /*00a4*/ 	.short	0x0380
        /*00a6*/ 	.short	0x0024


	//----- nvinfo : EIATTR_SW_WAR
	.align		4
.L_327:
        /*00a8*/ 	.byte	0x04, 0x36
        /*00aa*/ 	.short	(.L_329 - .L_328)
.L_328:
        /*00ac*/ 	.word	0x00000008
.L_329:


//--------------------- .nv.callgraph             --------------------------
	.section	.nv.callgraph,"",@"SHT_CUDA_CALLGRAPH"
	.align	4
	.sectionentsize	8
	.align		4
        /*0000*/ 	.word	0x00000000
	.align		4
        /*0004*/ 	.word	0xffffffff
	.align		4
        /*0008*/ 	.word	0x00000000
	.align		4
        /*000c*/ 	.word	0xfffffffe
	.align		4
        /*0010*/ 	.word	0x00000000
	.align		4
        /*0014*/ 	.word	0xfffffffd
	.align		4
        /*0018*/ 	.word	0x00000000
	.align		4
        /*001c*/ 	.word	0xfffffffc


//--------------------- .text._Z10fxleft_gpuPdiiiS_ --------------------------
	.section	.text._Z10fxleft_gpuPdiiiS_,"ax",@progbits
	.align	128
        .global         _Z10fxleft_gpuPdiiiS_
        .type           _Z10fxleft_gpuPdiiiS_,@function
        .size           _Z10fxleft_gpuPdiiiS_,(.L_x_790 - _Z10fxleft_gpuPdiiiS_)
        .other          _Z10fxleft_gpuPdiiiS_,@"STO_CUDA_ENTRY STV_DEFAULT"
_Z10fxleft_gpuPdiiiS_:
.text._Z10fxleft_gpuPdiiiS_:
[----:B------:R-:W-:Y:S08]  /*0000*/  LDC R1, c[0x0][0x37c] ;  /* 0x0000df00ff017b82 */ /* 0x000ff00000000800 */
[----:B------:R-:W0:Y:S01]  /*0010*/  LDC.64 R2, c[0x0][0x388] ;  /* 0x0000e200ff027b82 */ /* 0x000e220000000a00 */
[----:B------:R-:W1:Y:S01]  /*0020*/  S2R R9, SR_TID.Y ;  /* 0x0000000000097919 */ /* 0x000e620000002200 */
[----:B------:R-:W2:Y:S01]  /*0030*/  LDCU UR4, c[0x0][0x390] ;  /* 0x00007200ff0477ac */ /* 0x000ea20008000800 */
[----:B------:R-:W-:Y:S01]  /*0040*/  MOV R4, 0x400 ;  /* 0x0000040000047802 */ /* 0x000fe20000000f00 */
[----:B------:R-:W1:Y:S01]  /*0050*/  S2R R0, SR_CTAID.Y ;  /* 0x0000000000007919 */ /* 0x000e620000002600 */
[----:B------:R-:W3:Y:S03]  /*0060*/  LDCU.64 UR18, c[0x0][0x358] ;  /* 0x00006b00ff1277ac */ /* 0x000ee60008000a00 */
[----:B------:R-:W4:Y:S01]  /*0070*/  LDC.64 R14, c[0x0][0x398] ;  /* 0x0000e600ff0e7b82 */ /* 0x000f220000000a00 */
[----:B------:R-:W5:Y:S01]  /*0080*/  S2R R7, SR_CgaCtaId ;  /* 0x0000000000077919 */ /* 0x000f620000008800 */
[----:B------:R-:W0:Y:S01]  /*0090*/  LDCU UR9, c[0x0][0x38c] ;  /* 0x00007180ff0977ac */ /* 0x000e220008000800 */
[----:B------:R-:W3:Y:S01]  /*00a0*/  S2R R8, SR_TID.X ;  /* 0x0000000000087919 */ /* 0x000ee20000002100 */
[----:B------:R-:W0:Y:S04]  /*00b0*/  LDCU UR24, c[0x0][0x390] ;  /* 0x00007200ff1877ac */ /* 0x000e280008000800 */
[----:B------:R-:W4:Y:S01]  /*00c0*/  LDC.64 R16, c[0x0][0x380] ;  /* 0x0000e000ff107b82 */ /* 0x000f220000000a00 */
[----:B------:R-:W3:Y:S01]  /*00d0*/  S2R R6, SR_CTAID.X ;  /* 0x0000000000067919 */ /* 0x000ee20000002500 */
[----:B0-----:R-:W-:Y:S01]  /*00e0*/  R2UR UR10, R3 ;  /* 0x00000000030a72ca */ /* 0x001fe200000e0000 */
[C---:B------:R-:W-:Y:S01]  /*00f0*/  IMAD R10, R2.reuse, 0xf, RZ ;  /* 0x0000000f020a7824 */ /* 0x040fe200078e02ff */
[C---:B------:R-:W-:Y:S01]  /*0100*/  ISETP.NE.AND P0, PT, R2.reuse, RZ, PT ;  /* 0x000000ff0200720c */ /* 0x040fe20003f05270 */
[----:B------:R-:W-:-:S02]  /*0110*/  IMAD.SHL.U32 R11, R2, 0x2, RZ ;  /* 0x00000002020b7824 */ /* 0x000fc400078e00ff */
[C---:B------:R-:W-:Y:S02]  /*0120*/  IMAD R12, R2.reuse, 0x3, RZ ;  /* 0x00000003020c7824 */ /* 0x040fe400078e02ff */
[C---:B------:R-:W-:Y:S02]  /*0130*/  IMAD.SHL.U32 R13, R2.reuse, 0x4, RZ ;  /* 0x00000004020d7824 */ /* 0x040fe400078e00ff */
[----:B------:R-:W-:Y:S02]  /*0140*/  IMAD R24, R2, 0xe, RZ ;  /* 0x0000000e02187824 */ /* 0x000fe400078e02ff */
[----:B-1----:R-:W-:Y:S02]  /*0150*/  IMAD R0, R0, 0x4, R9 ;  /* 0x0000000400007824 */ /* 0x002fe400078e0209 */
[----:B------:R-:W-:Y:S02]  /*0160*/  USHF.L.U32 UR6, UR10, 0x4, URZ ;  /* 0x000000040a067899 */ /* 0x000fe400080006ff */
[----:B------:R-:W-:Y:S01]  /*0170*/  IMAD R25, R2, UR10, RZ ;  /* 0x0000000a02197c24 */ /* 0x000fe2000f8e02ff */
[----:B------:R-:W-:-:S02]  /*0180*/  USHF.L.U32 UR8, UR10, 0x1, URZ ;  /* 0x000000010a087899 */ /* 0x000fc400080006ff */
[----:B------:R-:W-:Y:S01]  /*0190*/  IMAD R3, R0, UR10, RZ ;  /* 0x0000000a00037c24 */ /* 0x000fe2000f8e02ff */
[----:B-----5:R-:W-:Y:S01]  /*01a0*/  LEA R7, R7, R4, 0x18 ;  /* 0x0000000407077211 */ /* 0x020fe200078ec0ff */
[----:B--2---:R-:W-:Y:S01]  /*01b0*/  IMAD R25, R25, UR4, RZ ;  /* 0x0000000419197c24 */ /* 0x004fe2000f8e02ff */
[----:B------:R-:W-:Y:S01]  /*01c0*/  UIMAD UR7, UR10, 0x3, URZ ;  /* 0x000000030a0778a4 */ /* 0x000fe2000f8e02ff */
[--C-:B------:R-:W-:Y:S01]  /*01d0*/  IMAD R0, R3, R2, R3.reuse ;  /* 0x0000000203007224 */ /* 0x100fe200078e0203 */
[----:B------:R-:W-:Y:S01]  /*01e0*/  USHF.L.U32 UR12, UR10, 0x2, URZ ;  /* 0x000000020a0c7899 */ /* 0x000fe200080006ff */
[--C-:B---3--:R-:W-:Y:S01]  /*01f0*/  IMAD R4, R9, 0x10, R8.reuse ;  /* 0x0000001009047824 */ /* 0x108fe200078e0208 */
[----:B------:R-:W-:Y:S01]  /*0200*/  UIMAD UR11, UR10, 0x5, URZ ;  /* 0x000000050a0b78a4 */ /* 0x000fe2000f8e02ff */
[C---:B------:R-:W-:Y:S01]  /*0210*/  IMAD R5, R6.reuse, 0x10, R8 ;  /* 0x0000001006057824 */ /* 0x040fe200078e0208 */
[----:B------:R-:W-:Y:S01]  /*0220*/  UIMAD UR4, UR10, 0x6, URZ ;  /* 0x000000060a0478a4 */ /* 0x000fe2000f8e02ff */
[----:B------:R-:W-:-:S02]  /*0230*/  IMAD R3, R6, 0x10, R3 ;  /* 0x0000001006037824 */ /* 0x000fc400078e0203 */
[----:B------:R-:W-:Y:S02]  /*0240*/  IMAD.IADD R5, R0, 0x1, R5 ;  /* 0x0000000100057824 */ /* 0x000fe400078e0205 */
[--C-:B------:R-:W-:Y:S02]  /*0250*/  IMAD R6, R8, 0x8, R7.reuse ;  /* 0x0000000808067824 */ /* 0x100fe400078e0207 */
[----:B------:R-:W-:Y:S02]  /*0260*/  IMAD R0, R4, 0x88, R7 ;  /* 0x0000008804007824 */ /* 0x000fe400078e0207 */
[----:B------:R-:W-:Y:S02]  /*0270*/  IMAD R7, R3, R2, R8 ;  /* 0x0000000203077224 */ /* 0x000fe400078e0208 */
[----:B------:R-:W-:Y:S02]  /*0280*/  IMAD R3, R9, 0x880, R6 ;  /* 0x0000088009037824 */ /* 0x000fe400078e0206 */
[----:B----4-:R-:W-:-:S04]  /*0290*/  IMAD.WIDE.U32 R14, R5, 0x8, R14 ;  /* 0x00000008050e7825 */ /* 0x010fc800078e000e */
[----:B------:R-:W-:-:S04]  /*02a0*/  IMAD.WIDE.U32 R16, R7, 0x8, R16 ;  /* 0x0000000807107825 */ /* 0x000fc800078e0010 */
[C---:B------:R-:W-:Y:S02]  /*02b0*/  IMAD R4, R2.reuse, 0x5, RZ ;  /* 0x0000000502047824 */ /* 0x040fe400078e02ff */
[C---:B------:R-:W-:Y:S02]  /*02c0*/  IMAD R5, R2.reuse, 0x9, RZ ;  /* 0x0000000902057824 */ /* 0x040fe400078e02ff */
[C---:B------:R-:W-:Y:S02]  /*02d0*/  IMAD R6, R2.reuse, 0xa, RZ ;  /* 0x0000000a02067824 */ /* 0x040fe400078e02ff */
[C---:B------:R-:W-:Y:S02]  /*02e0*/  IMAD R7, R2.reuse, 0xb, RZ ;  /* 0x0000000b02077824 */ /* 0x040fe400078e02ff */
[C---:B------:R-:W-:Y:S02]  /*02f0*/  IMAD R8, R2.reuse, 0xc, RZ ;  /* 0x0000000c02087824 */ /* 0x040fe400078e02ff */
[----:B------:R-:W-:Y:S01]  /*0300*/  IMAD R9, R2, 0xd, RZ ;  /* 0x0000000d02097824 */ /* 0x000fe200078e02ff */
[----:B------:R-:W-:Y:S06]  /*0310*/  @!P0 BRA `(.L_x_0) ;  /* 0x0000000c00308947 */ /* 0x000fec0003800000 */
[----:B------:R-:W-:Y:S01]  /*0320*/  MOV R32, UR8 ;  /* 0x0000000800207c02 */ /* 0x000fe20008000f00 */
[----:B------:R-:W-:Y:S01]  /*0330*/  IMAD.U32 R26, RZ, RZ, UR7 ;  /* 0x00000007ff1a7e24 */ /* 0x000fe2000f8e00ff */
[----:B------:R-:W-:Y:S01]  /*0340*/  MOV R34, R17 ;  /* 0x0000001100227202 */ /* 0x000fe20000000f00 */
[----:B------:R-:W-:Y:S01]  /*0350*/  IMAD.U32 R27, RZ, RZ, UR12 ;  /* 0x0000000cff1b7e24 */ /* 0x000fe2000f8e00ff */
[----:B------:R-:W-:Y:S01]  /*0360*/  UMOV UR5, UR4 ;  /* 0x0000000400057c82 */ /* 0x000fe20008000000 */
[----:B------:R-:W-:Y:S01]  /*0370*/  IMAD.U32 R28, RZ, RZ, UR11 ;  /* 0x0000000bff1c7e24 */ /* 0x000fe2000f8e00ff */
[----:B------:R-:W-:Y:S01]  /*0380*/  UIMAD UR13, UR10, 0x7, URZ ;  /* 0x000000070a0d78a4 */ /* 0x000fe2000f8e02ff */
[----:B------:R-:W-:Y:S01]  /*0390*/  IMAD.MOV.U32 R31, RZ, RZ, RZ ;  /* 0x000000ffff1f7224 */ /* 0x000fe200078e00ff */
[----:B------:R-:W-:Y:S01]  /*03a0*/  USHF.L.U32 UR14, UR10, 0x3, URZ ;  /* 0x000000030a0e7899 */ /* 0x000fe200080006ff */
[----:B------:R-:W-:Y:S01]  /*03b0*/  IMAD.U32 R29, RZ, RZ, UR6 ;  /* 0x00000006ff1d7e24 */ /* 0x000fe2000f8e00ff */
[----:B------:R-:W-:Y:S01]  /*03c0*/  UIMAD UR15, UR10, 0x9, URZ ;  /* 0x000000090a0f78a4 */ /* 0x000fe2000f8e02ff */
[----:B------:R-:W-:Y:S01]  /*03d0*/  IMAD.U32 R30, RZ, RZ, UR9 ;  /* 0x00000009ff1e7e24 */ /* 0x000fe2000f8e00ff */
[----:B------:R-:W-:Y:S01]  /*03e0*/  UIMAD UR16, UR10, 0xa, URZ ;  /* 0x0000000a0a1078a4 */ /* 0x000fe2000f8e02ff */
[----:B------:R-:W-:Y:S01]  /*03f0*/  IMAD.MOV.U32 R33, RZ, RZ, R16 ;  /* 0x000000ffff217224 */ /* 0x000fe200078e0010 */
[----:B------:R-:W-:-:S02]  /*0400*/  UIMAD UR17, UR10, 0xb, URZ ;  /* 0x0000000b0a1178a4 */ /* 0x000fc4000f8e02ff */
[----:B------:R-:W-:Y:S02]  /*0410*/  UIMAD UR20, UR10, 0xc, URZ ;  /* 0x0000000c0a1478a4 */ /* 0x000fe4000f8e02ff */
[----:B------:R-:W-:Y:S02]  /*0420*/  UIMAD UR21, UR10, 0xd, URZ ;  /* 0x0000000d0a1578a4 */ /* 0x000fe4000f8e02ff */
[----:B------:R-:W-:Y:S02]  /*0430*/  UIMAD UR22, UR10, 0xe, URZ ;  /* 0x0000000e0a1678a4 */ /* 0x000fe4000f8e02ff */
[----:B------:R-:W-:Y:S01]  /*0440*/  UIMAD UR23, UR10, 0xf, URZ ;  /* 0x0000000f0a1778a4 */ /* 0x000fe2000f8e02ff */
[----:B------:R-:W-:-:S11]  /*0450*/  UMOV UR4, URZ ;  /* 0x000000ff00047c82 */ /* 0x000fd60008000000 */
.L_x_1:
[----:B0-----:R-:W-:-:S04]  /*0460*/  IMAD.WIDE.U32 R22, R31, 0x8, R14 ;  /* 0x000000081f167825 */ /* 0x001fc800078e000e */
[--C-:B------:R-:W-:Y:S02]  /*0470*/  IMAD.WIDE.U32 R18, R30, 0x8, R14.reuse ;  /* 0x000000081e127825 */ /* 0x100fe400078e000e */
[----:B------:R-:W2:Y:S02]  /*0480*/  LDG.E.64 R22, desc[UR18][R22.64] ;  /* 0x0000001216167981 */ /* 0x000ea4000c1e1b00 */
[----:B------:R-:W-:Y:S02]  /*0490*/  IMAD.WIDE.U32 R20, R32, 0x8, R14 ;  /* 0x0000000820147825 */ /* 0x000fe400078e000e */
[----:B------:R-:W2:Y:S04]  /*04a0*/  LDG.E.64 R18, desc[UR18][R18.64] ;  /* 0x0000001212127981 */ /* 0x000ea8000c1e1b00 */
[----:B------:R-:W3:Y:S01]  /*04b0*/  LDG.E.64 R20, desc[UR18][R20.64] ;  /* 0x0000001214147981 */ /* 0x000ee2000c1e1b00 */
[----:B--2---:R-:W-:-:S02]  /*04c0*/  DADD R22, R22, -R18 ;  /* 0x0000000016167229 */ /* 0x004fc40000000812 */
[----:B---3--:R-:W-:-:S05]  /*04d0*/  DADD R18, R18, -R20 ;  /* 0x0000000012127229 */ /* 0x008fca0000000814 */
[----:B------:R0:W-:Y:S04]  /*04e0*/  STS.64 [R0], R22 ;  /* 0x0000001600007388 */ /* 0x0001e80000000a00 */
[----:B------:R1:W-:Y:S01]  /*04f0*/  STS.64 [R0+0x8], R18 ;  /* 0x0000081200007388 */ /* 0x0003e20000000a00 */
[----:B0-----:R-:W-:-:S04]  /*0500*/  IMAD.WIDE.U32 R22, R27, 0x8, R14 ;  /* 0x000000081b167825 */ /* 0x001fc800078e000e */
[----:B-1----:R-:W-:Y:S02]  /*0510*/  IMAD.WIDE.U32 R18, R26, 0x8, R14 ;  /* 0x000000081a127825 */ /* 0x002fe400078e000e */
[----:B------:R-:W2:Y:S04]  /*0520*/  LDG.E.64 R22, desc[UR18][R22.64] ;  /* 0x0000001216167981 */ /* 0x000ea8000c1e1b00 */
[----:B------:R-:W3:Y:S01]  /*0530*/  LDG.E.64 R18, desc[UR18][R18.64] ;  /* 0x0000001212127981 */ /* 0x000ee2000c1e1b00 */
[----:B------:R-:W-:Y:S01]  /*0540*/  IMAD.U32 R35, RZ, RZ, UR5 ;  /* 0x00000005ff237e24 */ /* 0x000fe2000f8e00ff */
[----:B---3--:R-:W-:Y:S02]  /*0550*/  DADD R20, R20, -R18 ;  /* 0x0000000014147229 */ /* 0x008fe40000000812 */
[----:B--2---:R-:W-:-:S05]  /*0560*/  DADD R18, R18, -R22 ;  /* 0x0000000012127229 */ /* 0x004fca0000000816 */
[----:B------:R0:W-:Y:S04]  /*0570*/  STS.64 [R0+0x10], R20 ;  /* 0x0000101400007388 */ /* 0x0001e80000000a00 */
[----:B------:R1:W-:Y:S01]  /*0580*/  STS.64 [R0+0x18], R18 ;  /* 0x0000181200007388 */ /* 0x0003e20000000a00 */
[----:B0-----:R-:W-:-:S04]  /*0590*/  IMAD.WIDE.U32 R20, R35, 0x8, R14 ;  /* 0x0000000823147825 */ /* 0x001fc800078e000e */
[----:B-1----:R-:W-:Y:S02]  /*05a0*/  IMAD.WIDE.U32 R18, R28, 0x8, R14 ;  /* 0x000000081c127825 */ /* 0x002fe400078e000e */
[----:B------:R-:W2:Y:S04]  /*05b0*/  LDG.E.64 R20, desc[UR18][R20.64] ;  /* 0x0000001214147981 */ /* 0x000ea8000c1e1b00 */
[----:B------:R-:W3:Y:S01]  /*05c0*/  LDG.E.64 R18, desc[UR18][R18.64] ;  /* 0x0000001212127981 */ /* 0x000ee2000c1e1b00 */
[----:B------:R-:W-:Y:S01]  /*05d0*/  IMAD.U32 R35, RZ, RZ, UR13 ;  /* 0x0000000dff237e24 */ /* 0x000fe2000f8e00ff */
[----:B---3--:R-:W-:Y:S02]  /*05e0*/  DADD R22, R22, -R18 ;  /* 0x0000000016167229 */ /* 0x008fe40000000812 */
[----:B--2---:R-:W-:-:S07]  /*05f0*/  DADD R18, R18, -R20 ;  /* 0x0000000012127229 */ /* 0x004fce0000000814 */
[----:B------:R0:W-:Y:S04]  /*0600*/  STS.64 [R0+0x28], R18 ;  /* 0x0000281200007388 */ /* 0x0001e80000000a00 */
[----:B------:R1:W-:Y:S01]  /*0610*/  STS.64 [R0+0x20], R22 ;  /* 0x0000201600007388 */ /* 0x0003e20000000a00 */
[----:B0-----:R-:W-:-:S04]  /*0620*/  IMAD.WIDE.U32 R18, R35, 0x8, R14 ;  /* 0x0000000823127825 */ /* 0x001fc800078e000e */
[----:B------:R-:W-:Y:S02]  /*0630*/  IMAD.U32 R35, RZ, RZ, UR14 ;  /* 0x0000000eff237e24 */ /* 0x000fe4000f8e00ff */
[----:B------:R-:W2:Y:S02]  /*0640*/  LDG.E.64 R18, desc[UR18][R18.64] ;  /* 0x0000001212127981 */ /* 0x000ea4000c1e1b00 */
[----:B-1----:R-:W-:-:S06]  /*0650*/  IMAD.WIDE.U32 R22, R35, 0x8, R14 ;  /* 0x0000000823167825 */ /* 0x002fcc00078e000e */
[----:B------:R-:W3:Y:S01]  /*0660*/  LDG.E.64 R22, desc[UR18][R22.64] ;  /* 0x0000001216167981 */ /* 0x000ee2000c1e1b00 */
[----:B------:R-:W-:Y:S01]  /*0670*/  IMAD.U32 R35, RZ, RZ, UR15 ;  /* 0x0000000fff237e24 */ /* 0x000fe2000f8e00ff */
[----:B--2---:R-:W-:Y:S02]  /*0680*/  DADD R20, R20, -R18 ;  /* 0x0000000014147229 */ /* 0x004fe40000000812 */
[----:B---3--:R-:W-:-:S05]  /*0690*/  DADD R18, R18, -R22 ;  /* 0x0000000012127229 */ /* 0x008fca0000000816 */
[----:B------:R-:W-:Y:S04]  /*06a0*/  STS.64 [R0+0x30], R20 ;  /* 0x0000301400007388 */ /* 0x000fe80000000a00 */
[----:B------:R0:W-:Y:S02]  /*06b0*/  STS.64 [R0+0x38], R18 ;  /* 0x0000381200007388 */ /* 0x0001e40000000a00 */
[----:B0-----:R-:W-:-:S04]  /*06c0*/  IMAD.WIDE.U32 R18, R35, 0x8, R14 ;  /* 0x0000000823127825 */ /* 0x001fc800078e000e */
[----:B------:R-:W-:Y:S02]  /*06d0*/  IMAD.U32 R35, RZ, RZ, UR16 ;  /* 0x00000010ff237e24 */ /* 0x000fe4000f8e00ff */
[----:B------:R-:W2:Y:S02]  /*06e0*/  LDG.E.64 R18, desc[UR18][R18.64] ;  /* 0x0000001212127981 */ /* 0x000ea4000c1e1b00 */
[----:B------:R-:W-:-:S06]  /*06f0*/  IMAD.WIDE.U32 R20, R35, 0x8, R14 ;  /* 0x0000000823147825 */ /* 0x000fcc00078e000e */
        /* <DEDUP_REMOVED lines=11> */
[----:B------:R-:W-:Y:S01]  /*07b0*/  MOV R35, UR21 ;  /* 0x0000001500237c02 */ /* 0x000fe20008000f00 */
        /* <DEDUP_REMOVED lines=12> */
[----:B------:R0:W-:Y:S04]  /*0880*/  STS.64 [R0+0x60], R22 ;  /* 0x0000601600007388 */ /* 0x0001e80000000a00 */
[----:B------:R1:W-:Y:S01]  /*0890*/  STS.64 [R0+0x68], R18 ;  /* 0x0000681200007388 */ /* 0x0003e20000000a00 */
[----:B0-----:R-:W-:-:S04]  /*08a0*/  IMAD.WIDE.U32 R22, R29, 0x8, R14 ;  /* 0x000000081d167825 */ /* 0x001fc800078e000e */
[----:B-1----:R-:W-:Y:S02]  /*08b0*/  IMAD.WIDE.U32 R18, R35, 0x8, R14 ;  /* 0x0000000823127825 */ /* 0x002fe400078e000e */
[----:B------:R-:W2:Y:S04]  /*08c0*/  LDG.E.64 R22, desc[UR18][R22.64] ;  /* 0x0000001216167981 */ /* 0x000ea8000c1e1b00 */
[----:B------:R-:W3:Y:S02]  /*08d0*/  LDG.E.64 R18, desc[UR18][R18.64] ;  /* 0x0000001212127981 */ /* 0x000ee4000c1e1b00 */
[----:B---3--:R-:W-:Y:S02]  /*08e0*/  DADD R20, R20, -R18 ;  /* 0x0000000014147229 */ /* 0x008fe40000000812 */
[----:B--2---:R-:W-:-:S05]  /*08f0*/  DADD R22, R18, -R22 ;  /* 0x0000000012167229 */ /* 0x004fca0000000816 */
[----:B------:R0:W-:Y:S04]  /*0900*/  STS.64 [R0+0x70], R20 ;  /* 0x0000701400007388 */ /* 0x0001e80000000a00 */
[----:B------:R-:W-:Y:S01]  /*0910*/  STS.64 [R0+0x78], R22 ;  /* 0x0000781600007388 */ /* 0x000fe20000000a00 */
[----:B------:R-:W-:Y:S01]  /*0920*/  BAR.SYNC.DEFER_BLOCKING 0x0 ;  /* 0x0000000000007b1d */ /* 0x000fe20000010000 */
[----:B------:R-:W-:Y:S02]  /*0930*/  IMAD.MOV.U32 R18, RZ, RZ, R33 ;  /* 0x000000ffff127224 */ /* 0x000fe400078e0021 */
[----:B------:R-:W-:-:S05]  /*0940*/  IMAD.MOV.U32 R19, RZ, RZ, R34 ;  /* 0x000000ffff137224 */ /* 0x000fca00078e0022 */
[----:B0-----:R-:W2:Y:S04]  /*0950*/  LDG.E.64 R20, desc[UR18][R18.64] ;  /* 0x0000001212147981 */ /* 0x001ea8000c1e1b00 */
[----:B------:R-:W2:Y:S04]  /*0960*/  LDS.64 R22, [R3] ;  /* 0x0000000003167984 */ /* 0x000ea80000000a00 */
[----:B------:R-:W0:Y:S01]  /*0970*/  LDS.64 R34, [R3+0x88] ;  /* 0x0000880003227984 */ /* 0x000e220000000a00 */
[----:B--2---:R-:W-:Y:S01]  /*0980*/  DADD R20, R22, R20 ;  /* 0x0000000016147229 */ /* 0x004fe20000000014 */
[----:B------:R-:W-:-:S06]  /*0990*/  IMAD.WIDE.U32 R22, R2, 0x8, R18 ;  /* 0x0000000802167825 */ /* 0x000fcc00078e0012 */
[----:B------:R1:W-:Y:S04]  /*09a0*/  STG.E.64 desc[UR18][R18.64], R20 ;  /* 0x0000001412007986 */ /* 0x0003e8000c101b12 */
[----:B-1----:R-:W0:Y:S02]  /*09b0*/  LDG.E.64 R20, desc[UR18][R22.64] ;  /* 0x0000001216147981 */ /* 0x002e24000c1e1b00 */
[----:B0-----:R-:W-:Y:S02]  /*09c0*/  DADD R20, R34, R20 ;  /* 0x0000000022147229 */ /* 0x001fe40000000014 */
[----:B------:R-:W0:Y:S05]  /*09d0*/  LDS.64 R34, [R3+0x110] ;  /* 0x0001100003227984 */ /* 0x000e2a0000000a00 */
[----:B------:R1:W-:Y:S02]  /*09e0*/  STG.E.64 desc[UR18][R22.64], R20 ;  /* 0x0000001416007986 */ /* 0x0003e4000c101b12 */
[----:B-1----:R-:W-:-:S05]  /*09f0*/  IMAD.WIDE.U32 R22, R11, 0x8, R18 ;  /* 0x000000080b167825 */ /* 0x002fca00078e0012 */
[----:B------:R-:W0:Y:S02]  /*0a00*/  LDG.E.64 R20, desc[UR18][R22.64] ;  /* 0x0000001216147981 */ /* 0x000e24000c1e1b00 */
        /* <DEDUP_REMOVED lines=14> */
[----:B------:R-:W0:Y:S01]  /*0af0*/  LDG.E.64 R20, desc[UR18][R22.64] ;  /* 0x0000001216147981 */ /* 0x000e22000c1e1b00 */
[----:B------:R-:W-:Y:S01]  /*0b00*/  IMAD R33, R2, 0x6, RZ ;  /* 0x0000000602217824 */ /* 0x000fe200078e02ff */
        /* <DEDUP_REMOVED lines=11> */
[----:B------:R-:W-:Y:S01]  /*0bc0*/  IMAD.SHL.U32 R33, R2, 0x8, RZ ;  /* 0x0000000802217824 */ /* 0x000fe200078e00ff */
        /* <DEDUP_REMOVED lines=40> */
[----:B------:R-:W-:Y:S01]  /*0e50*/  UIADD3 UR4, UPT, UPT, UR4, 0x10, URZ ;  /* 0x0000001004047890 */ /* 0x000fe2000fffe0ff */
[----:B------:R-:W-:Y:S01]  /*0e60*/  IADD3 R33, P1, PT, R18, 0x80, RZ ;  /* 0x0000008012217810 */ /* 0x000fe20007f3e0ff */
[----:B------:R-:W-:Y:S02]  /*0e70*/  UIADD3 UR5, UPT, UPT, UR6, UR5, URZ ;  /* 0x0000000506057290 */ /* 0x000fe4000fffe0ff */
[----:B------:R-:W-:Y:S01]  /*0e80*/  VIADD R30, R30, UR6 ;  /* 0x000000061e1e7c36 */ /* 0x000fe20008000000 */
[----:B------:R-:W-:Y:S02]  /*0e90*/  UIADD3 UR13, UPT, UPT, UR6, UR13, URZ ;  /* 0x0000000d060d7290 */ /* 0x000fe4000fffe0ff */
[----:B------:R-:W-:Y:S01]  /*0ea0*/  IADD3 R32, PT, PT, R32, UR6, RZ ;  /* 0x0000000620207c10 */ /* 0x000fe2000fffe0ff */
[----:B------:R-:W-:Y:S02]  /*0eb0*/  UIADD3 UR14, UPT, UPT, UR6, UR14, URZ ;  /* 0x0000000e060e7290 */ /* 0x000fe4000fffe0ff */
[----:B------:R-:W-:Y:S01]  /*0ec0*/  VIADD R26, R26, UR6 ;  /* 0x000000061a1a7c36 */ /* 0x000fe20008000000 */
[----:B------:R-:W-:-:S02]  /*0ed0*/  UIADD3 UR15, UPT, UPT, UR6, UR15, URZ ;  /* 0x0000000f060f7290 */ /* 0x000fc4000fffe0ff */
[----:B------:R-:W-:Y:S01]  /*0ee0*/  VIADD R27, R27, UR6 ;  /* 0x000000061b1b7c36 */ /* 0x000fe20008000000 */
[----:B------:R-:W-:Y:S02]  /*0ef0*/  UIADD3 UR16, UPT, UPT, UR6, UR16, URZ ;  /* 0x0000001006107290 */ /* 0x000fe4000fffe0ff */
[----:B------:R-:W-:Y:S01]  /*0f00*/  VIADD R28, R28, UR6 ;  /* 0x000000061c1c7c36 */ /* 0x000fe20008000000 */
[----:B------:R-:W-:Y:S02]  /*0f10*/  UIADD3 UR17, UPT, UPT, UR6, UR17, URZ ;  /* 0x0000001106117290 */ /* 0x000fe4000fffe0ff */
[----:B------:R-:W-:Y:S01]  /*0f20*/  VIADD R29, R29, UR6 ;  /* 0x000000061d1d7c36 */ /* 0x000fe20008000000 */
[----:B------:R-:W-:Y:S02]  /*0f30*/  UIADD3 UR20, UPT, UPT, UR6, UR20, URZ ;  /* 0x0000001406147290 */ /* 0x000fe4000fffe0ff */
[----:B------:R-:W-:Y:S01]  /*0f40*/  VIADD R31, R31, UR6 ;  /* 0x000000061f1f7c36 */ /* 0x000fe20008000000 */
[----:B------:R-:W-:-:S02]  /*0f50*/  UIADD3 UR21, UPT, UPT, UR6, UR21, URZ ;  /* 0x0000001506157290 */ /* 0x000fc4000fffe0ff */
[----:B------:R-:W-:Y:S02]  /*0f60*/  UIADD3 UR22, UPT, UPT, UR6, UR22, URZ ;  /* 0x0000001606167290 */ /* 0x000fe4000fffe0ff */
[----:B------:R-:W-:Y:S01]  /*0f70*/  UIADD3 UR23, UPT, UPT, UR6, UR23, URZ ;  /* 0x0000001706177290 */ /* 0x000fe2000fffe0ff */
[----:B0-----:R-:W-:Y:S01]  /*0f80*/  DADD R20, R34, R20 ;  /* 0x0000000022147229 */ /* 0x001fe20000000014 */
[----:B------:R-:W-:Y:S01]  /*0f90*/  IMAD.X R34, RZ, RZ, R19, P1 ;  /* 0x000000ffff227224 */ /* 0x000fe200008e0613 */
[----:B------:R-:W-:-:S05]  /*0fa0*/  ISETP.LE.U32.AND P1, PT, R2, UR4, PT ;  /* 0x0000000402007c0c */ /* 0x000fca000bf23070 */
[----:B------:R0:W-:Y:S01]  /*0fb0*/  STG.E.64 desc[UR18][R22.64], R20 ;  /* 0x0000001416007986 */ /* 0x0001e2000c101b12 */
[----:B------:R-:W-:Y:S07]  /*0fc0*/  BAR.SYNC.DEFER_BLOCKING 0x0 ;  /* 0x0000000000007b1d */ /* 0x000fee0000010000 */
[----:B------:R-:W-:Y:S05]  /*0fd0*/  @!P1 BRA `(.L_x_1) ;  /* 0xfffffff400209947 */ /* 0x000fea000383ffff */
.L_x_0:
[----:B0-----:R-:W-:Y:S02]  /*0fe0*/  IMAD.U32 R21, RZ, RZ, UR10 ;  /* 0x0000000aff157e24 */ /* 0x001fe4000f8e00ff */
[----:B------:R-:W-:-:S04]  /*0ff0*/  IMAD.WIDE R18, R25, 0x8, R16 ;  /* 0x0000000819127825 */ /* 0x000fc800078e0210 */
[----:B------:R-:W-:Y:S02]  /*1000*/  IMAD R26, R2, R21, UR10 ;  /* 0x0000000a021a7e24 */ /* 0x000fe4000f8e0215 */
[----:B------:R-:W-:-:S04]  /*1010*/  IMAD.WIDE R16, R25, 0x8, R18 ;  /* 0x0000000819107825 */ /* 0x000fc800078e0212 */
[----:B------:R-:W-:Y:S01]  /*1020*/  IMAD R26, R26, UR24, RZ ;  /* 0x000000181a1a7c24 */ /* 0x000fe2000f8e02ff */
[----:B------:R-:W-:Y:S06]  /*1030*/  @!P0 BRA `(.L_x_2) ;  /* 0x0000000c00dc8947 */ /* 0x000fec0003800000 */
[----:B------:R-:W-:Y:S01]  /*1040*/  IMAD.MOV.U32 R4, RZ, RZ, R18 ;  /* 0x000000ffff047224 */ /* 0x000fe200078e0012 */
[----:B------:R-:W-:Y:S01]  /*1050*/  MOV R27, R19 ;  /* 0x00000013001b7202 */ /* 0x000fe20000000f00 */
[----:B------:R-:W-:Y:S02]  /*1060*/  UIMAD UR20, UR10, 0x6, URZ ;  /* 0x000000060a1478a4 */ /* 0x000fe4000f8e02ff */
[----:B------:R-:W-:Y:S02]  /*1070*/  UIMAD UR21, UR10, 0x7, URZ ;  /* 0x000000070a1578a4 */ /* 0x000fe4000f8e02ff */
[----:B------:R-:W-:Y:S02]  /*1080*/  USHF.L.U32 UR22, UR10, 0x3, URZ ;  /* 0x000000030a167899 */ /* 0x000fe400080006ff */
[----:B------:R-:W-:Y:S02]  /*1090*/  UIMAD UR23, UR10, 0x9, URZ ;  /* 0x000000090a1778a4 */ /* 0x000fe4000f8e02ff */
[----:B------:R-:W-:-:S02]  /*10a0*/  UIMAD UR24, UR10, 0xa, URZ ;  /* 0x0000000a0a1878a4 */ /* 0x000fc4000f8e02ff */
[----:B------:R-:W-:Y:S02]  /*10b0*/  UIMAD UR25, UR10, 0xb, URZ ;  /* 0x0000000b0a1978a4 */ /* 0x000fe4000f8e02ff */
[----:B------:R-:W-:Y:S01]  /*10c0*/  UIMAD UR26, UR10, 0xc, URZ ;  /* 0x0000000c0a1a78a4 */ /* 0x000fe2000f8e02ff */
[----:B------:R-:W0:Y:S01]  /*10d0*/  LDCU UR30, c[0x0][0x38c] ;  /* 0x00007180ff1e77ac */ /* 0x000e220008000800 */
[----:B------:R-:W-:Y:S02]  /*10e0*/  UIMAD UR27, UR10, 0xd, URZ ;  /* 0x0000000d0a1b78a4 */ /* 0x000fe4000f8e02ff */
[----:B------:R-:W-:Y:S02]  /*10f0*/  UIMAD UR28, UR10, 0xe, URZ ;  /* 0x0000000e0a1c78a4 */ /* 0x000fe4000f8e02ff */
[----:B------:R-:W-:Y:S01]  /*1100*/  UIMAD UR29, UR10, 0xf, URZ ;  /* 0x0000000f0a1d78a4 */ /* 0x000fe2000f8e02ff */
[----:B------:R-:W-:Y:S01]  /*1110*/  UMOV UR13, UR8 ;  /* 0x00000008000d7c82 */ /* 0x000fe20008000000 */
[----:B------:R-:W-:Y:S01]  /*1120*/  UMOV UR14, UR7 ;  /* 0x00000007000e7c82 */ /* 0x000fe20008000000 */
[----:B------:R-:W-:Y:S01]  /*1130*/  UMOV UR15, UR12 ;  /* 0x0000000c000f7c82 */ /* 0x000fe20008000000 */
[----:B------:R-:W-:Y:S01]  /*1140*/  UMOV UR16, UR11 ;  /* 0x0000000b00107c82 */ /* 0x000fe20008000000 */
[----:B------:R-:W-:Y:S01]  /*1150*/  UMOV UR4, URZ ;  /* 0x000000ff00047c82 */ /* 0x000fe20008000000 */
[----:B------:R-:W-:Y:S01]  /*1160*/  UMOV UR17, UR6 ;  /* 0x0000000600117c82 */ /* 0x000fe20008000000 */
[----:B------:R-:W-:-:S05]  /*1170*/  UMOV UR5, URZ ;  /* 0x000000ff00057c82 */ /* 0x000fca0008000000 */
.L_x_3:
[C---:B-1----:R-:W-:Y:S02]  /*1180*/  IADD3 R23, P2, PT, R26.reuse, UR4, RZ ;  /* 0x000000041a177c10 */ /* 0x042fe4000ff5e0ff */
[----:B------:R-:W-:Y:S02]  /*1190*/  SHF.R.S32.HI R34, RZ, 0x1f, R26 ;  /* 0x0000001fff227819 */ /* 0x000fe4000001141a */
[C---:B0-----:R-:W-:Y:S02]  /*11a0*/  IADD3 R21, P3, PT, R26.reuse, UR30, RZ ;  /* 0x0000001e1a157c10 */ /* 0x041fe4000ff7e0ff */
[----:B------:R-:W-:Y:S01]  /*11b0*/  IADD3 R19, P1, PT, R26, UR13, RZ ;  /* 0x0000000d1a137c10 */ /* 0x000fe2000ff3e0ff */
[--C-:B------:R-:W-:Y:S01]  /*11c0*/  IMAD.X R28, RZ, RZ, R34.reuse, P2 ;  /* 0x000000ffff1c7224 */ /* 0x100fe200010e0622 */
[-C--:B------:R-:W-:Y:S01]  /*11d0*/  LEA R22, P2, R23, R14.reuse, 0x3 ;  /* 0x0000000e17167211 */ /* 0x080fe200078418ff */
[--C-:B------:R-:W-:Y:S01]  /*11e0*/  IMAD.X R30, RZ, RZ, R34.reuse, P3 ;  /* 0x000000ffff1e7224 */ /* 0x100fe200018e0622 */
[-C--:B------:R-:W-:Y:S01]  /*11f0*/  LEA R20, P3, R21, R14.reuse, 0x3 ;  /* 0x0000000e15147211 */ /* 0x080fe200078618ff */
[----:B------:R-:W-:Y:S01]  /*1200*/  IMAD.X R29, RZ, RZ, R34, P1 ;  /* 0x000000ffff1d7224 */ /* 0x000fe200008e0622 */
[----:B------:R-:W-:-:S02]  /*1210*/  LEA R18, P1, R19, R14, 0x3 ;  /* 0x0000000e13127211 */ /* 0x000fc400078218ff */
[-C--:B------:R-:W-:Y:S02]  /*1220*/  LEA.HI.X R23, R23, R15.reuse, R28, 0x3, P2 ;  /* 0x0000000f17177211 */ /* 0x080fe400010f1c1c */
[-C--:B------:R-:W-:Y:S02]  /*1230*/  LEA.HI.X R21, R21, R15.reuse, R30, 0x3, P3 ;  /* 0x0000000f15157211 */ /* 0x080fe400018f1c1e */
[----:B------:R-:W-:Y:S02]  /*1240*/  IADD3 R28, P2, PT, R26, UR14, RZ ;  /* 0x0000000e1a1c7c10 */ /* 0x000fe4000ff5e0ff */
[-C--:B------:R-:W-:Y:S01]  /*1250*/  LEA.HI.X R19, R19, R15.reuse, R29, 0x3, P1 ;  /* 0x0000000f13137211 */ /* 0x080fe200008f1c1d */
[----:B------:R-:W2:Y:S01]  /*1260*/  LDG.E.64 R22, desc[UR18][R22.64] ;  /* 0x0000001216167981 */ /* 0x000ea2000c1e1b00 */
[C---:B------:R-:W-:Y:S01]  /*1270*/  LEA R30, P1, R28.reuse, R14, 0x3 ;  /* 0x0000000e1c1e7211 */ /* 0x040fe200078218ff */
[----:B------:R-:W-:Y:S02]  /*1280*/  IMAD.X R29, RZ, RZ, R34, P2 ;  /* 0x000000ffff1d7224 */ /* 0x000fe400010e0622 */
[----:B------:R-:W2:Y:S03]  /*1290*/  LDG.E.64 R20, desc[UR18][R20.64] ;  /* 0x0000001214147981 */ /* 0x000ea6000c1e1b00 */
[----:B------:R-:W-:Y:S01]  /*12a0*/  LEA.HI.X R31, R28, R15, R29, 0x3, P1 ;  /* 0x0000000f1c1f7211 */ /* 0x000fe200008f1c1d */
[----:B------:R-:W3:Y:S05]  /*12b0*/  LDG.E.64 R18, desc[UR18][R18.64] ;  /* 0x0000001212127981 */ /* 0x000eea000c1e1b00 */
[----:B------:R-:W4:Y:S01]  /*12c0*/  LDG.E.64 R30, desc[UR18][R30.64] ;  /* 0x000000121e1e7981 */ /* 0x000f22000c1e1b00 */
[----:B------:R-:W-:-:S02]  /*12d0*/  IADD3 R29, P1, PT, R26, UR15, RZ ;  /* 0x0000000f1a1d7c10 */ /* 0x000fc4000ff3e0ff */
[----:B------:R-:W-:-:S03]  /*12e0*/  IADD3 R35, P2, PT, R26, UR16, RZ ;  /* 0x000000101a237c10 */ /* 0x000fc6000ff5e0ff */
[--C-:B------:R-:W-:Y:S02]  /*12f0*/  IMAD.X R32, RZ, RZ, R34.reuse, P1 ;  /* 0x000000ffff207224 */ /* 0x100fe400008e0622 */
[----:B------:R-:W-:Y:S01]  /*1300*/  IMAD.X R28, RZ, RZ, R34, P2 ;  /* 0x000000ffff1c7224 */ /* 0x000fe200010e0622 */
[----:B--2---:R-:W-:Y:S02]  /*1310*/  DADD R22, R22, -R20 ;  /* 0x0000000016167229 */ /* 0x004fe40000000814 */
[----:B---3--:R-:W-:-:S05]  /*1320*/  DADD R20, R20, -R18 ;  /* 0x0000000014147229 */ /* 0x008fca0000000812 */
[----:B------:R0:W-:Y:S01]  /*1330*/  STS.64 [R0], R22 ;  /* 0x0000001600007388 */ /* 0x0001e20000000a00 */
[----:B----4-:R-:W-:-:S03]  /*1340*/  DADD R18, R18, -R30 ;  /* 0x0000000012127229 */ /* 0x010fc6000000081e */
[----:B------:R1:W-:Y:S01]  /*1350*/  STS.64 [R0+0x8], R20 ;  /* 0x0000081400007388 */ /* 0x0003e20000000a00 */
[-C--:B0-----:R-:W-:Y:S02]  /*1360*/  LEA R22, P1, R29, R14.reuse, 0x3 ;  /* 0x0000000e1d167211 */ /* 0x081fe400078218ff */
[-C--:B-1----:R-:W-:Y:S02]  /*1370*/  LEA R20, P2, R35, R14.reuse, 0x3 ;  /* 0x0000000e23147211 */ /* 0x082fe400078418ff */
[-C--:B------:R-:W-:Y:S02]  /*1380*/  LEA.HI.X R23, R29, R15.reuse, R32, 0x3, P1 ;  /* 0x0000000f1d177211 */ /* 0x080fe400008f1c20 */
[C---:B------:R-:W-:Y:S02]  /*1390*/  IADD3 R33, P1, PT, R26.reuse, UR20, RZ ;  /* 0x000000141a217c10 */ /* 0x040fe4000ff3e0ff */
[----:B------:R-:W-:Y:S01]  /*13a0*/  LEA.HI.X R21, R35, R15, R28, 0x3, P2 ;  /* 0x0000000f23157211 */ /* 0x000fe200010f1c1c */
[----:B------:R0:W-:Y:S02]  /*13b0*/  STS.64 [R0+0x10], R18 ;  /* 0x0000101200007388 */ /* 0x0001e40000000a00 */
[----:B------:R-:W-:Y:S01]  /*13c0*/  IMAD.X R28, RZ, RZ, R34, P1 ;  /* 0x000000ffff1c7224 */ /* 0x000fe200008e0622 */
[----:B------:R-:W-:Y:S01]  /*13d0*/  IADD3 R29, P2, PT, R26, UR21, RZ ;  /* 0x000000151a1d7c10 */ /* 0x000fe2000ff5e0ff */
[----:B------:R-:W2:Y:S04]  /*13e0*/  LDG.E.64 R22, desc[UR18][R22.64] ;  /* 0x0000001216167981 */ /* 0x000ea8000c1e1b00 */
[----:B------:R-:W3:Y:S01]  /*13f0*/  LDG.E.64 R20, desc[UR18][R20.64] ;  /* 0x0000001214147981 */ /* 0x000ee2000c1e1b00 */
[----:B0-----:R-:W-:-:S02]  /*1400*/  LEA R18, P1, R33, R14, 0x3 ;  /* 0x0000000e21127211 */ /* 0x001fc400078218ff */
[----:B------:R-:W-:Y:S02]  /*1410*/  IADD3.X R32, PT, PT, RZ, R34, RZ, P2, !PT ;  /* 0x00000022ff207210 */ /* 0x000fe400017fe4ff */
[----:B------:R-:W-:Y:S02]  /*1420*/  LEA.HI.X R19, R33, R15, R28, 0x3, P1 ;  /* 0x0000000f21137211 */ /* 0x000fe400008f1c1c */
[----:B------:R-:W-:-:S04]  /*1430*/  LEA R28, P1, R29, R14, 0x3 ;  /* 0x0000000e1d1c7211 */ /* 0x000fc800078218ff */
[----:B------:R-:W-:Y:S01]  /*1440*/  LEA.HI.X R29, R29, R15, R32, 0x3, P1 ;  /* 0x0000000f1d1d7211 */ /* 0x000fe200008f1c20 */
[----:B------:R-:W4:Y:S05]  /*1450*/  LDG.E.64 R18, desc[UR18][R18.64] ;  /* 0x0000001212127981 */ /* 0x000f2a000c1e1b00 */
[----:B------:R-:W5:Y:S01]  /*1460*/  LDG.E.64 R28, desc[UR18][R28.64] ;  /* 0x000000121c1c7981 */ /* 0x000f62000c1e1b00 */
[----:B------:R-:W-:-:S05]  /*1470*/  IADD3 R33, P1, PT, R26, UR22, RZ ;  /* 0x000000161a217c10 */ /* 0x000fca000ff3e0ff */
[----:B------:R-:W-:Y:S01]  /*1480*/  IMAD.X R32, RZ, RZ, R34, P1 ;  /* 0x000000ffff207224 */ /* 0x000fe200008e0622 */
[----:B------:R-:W-:Y:S01]  /*1490*/  IADD3 R35, P2, PT, R26, UR24, RZ ;  /* 0x000000181a237c10 */ /* 0x000fe2000ff5e0ff */
[----:B--2---:R-:W-:Y:S02]  /*14a0*/  DADD R30, R30, -R22 ;  /* 0x000000001e1e7229 */ /* 0x004fe40000000816 */
[----:B---3--:R-:W-:-:S07]  /*14b0*/  DADD R22, R22, -R20 ;  /* 0x0000000016167229 */ /* 0x008fce0000000814 */
[----:B------:R0:W-:Y:S01]  /*14c0*/  STS.64 [R0+0x20], R22 ;  /* 0x0000201600007388 */ /* 0x0001e20000000a00 */
[----:B----4-:R-:W-:Y:S01]  /*14d0*/  DADD R20, R20, -R18 ;  /* 0x0000000014147229 */ /* 0x010fe20000000812 */
[----:B0-----:R-:W-:Y:S01]  /*14e0*/  LEA R22, P1, R33, R14, 0x3 ;  /* 0x0000000e21167211 */ /* 0x001fe200078218ff */
[----:B-----5:R-:W-:-:S03]  /*14f0*/  DADD R18, R18, -R28 ;  /* 0x0000000012127229 */ /* 0x020fc6000000081c */
[----:B------:R-:W-:Y:S02]  /*1500*/  LEA.HI.X R23, R33, R15, R32, 0x3, P1 ;  /* 0x0000000f21177211 */ /* 0x000fe400008f1c20 */
[----:B------:R-:W-:Y:S01]  /*1510*/  IADD3 R33, P1, PT, R26, UR23, RZ ;  /* 0x000000171a217c10 */ /* 0x000fe2000ff3e0ff */
[----:B------:R0:W-:Y:S04]  /*1520*/  STS.64 [R0+0x18], R30 ;  /* 0x0000181e00007388 */ /* 0x0001e80000000a00 */
[----:B------:R1:W-:Y:S04]  /*1530*/  STS.64 [R0+0x28], R20 ;  /* 0x0000281400007388 */ /* 0x0003e80000000a00 */
[----:B------:R2:W-:Y:S01]  /*1540*/  STS.64 [R0+0x30], R18 ;  /* 0x0000301200007388 */ /* 0x0005e20000000a00 */
[----:B0-----:R-:W-:-:S03]  /*1550*/  IMAD.X R31, RZ, RZ, R34, P1 ;  /* 0x000000ffff1f7224 */ /* 0x001fc600008e0622 */
[----:B------:R-:W3:Y:S01]  /*1560*/  LDG.E.64 R22, desc[UR18][R22.64] ;  /* 0x0000001216167981 */ /* 0x000ee2000c1e1b00 */
[----:B------:R-:W-:Y:S01]  /*1570*/  IMAD.X R30, RZ, RZ, R34, P2 ;  /* 0x000000ffff1e7224 */ /* 0x000fe200010e0622 */
[-C--:B-1----:R-:W-:Y:S02]  /*1580*/  LEA R20, P1, R33, R14.reuse, 0x3 ;  /* 0x0000000e21147211 */ /* 0x082fe400078218ff */
[----:B--2---:R-:W-:Y:S02]  /*1590*/  LEA R18, P2, R35, R14, 0x3 ;  /* 0x0000000e23127211 */ /* 0x004fe400078418ff */
[-C--:B------:R-:W-:Y:S02]  /*15a0*/  LEA.HI.X R21, R33, R15.reuse, R31, 0x3, P1 ;  /* 0x0000000f21157211 */ /* 0x080fe400008f1c1f */
[----:B------:R-:W-:Y:S02]  /*15b0*/  LEA.HI.X R19, R35, R15, R30, 0x3, P2 ;  /* 0x0000000f23137211 */ /* 0x000fe400010f1c1e */
[----:B------:R-:W-:-:S02]  /*15c0*/  IADD3 R30, P1, PT, R26, UR25, RZ ;  /* 0x000000191a1e7c10 */ /* 0x000fc4000ff3e0ff */
[----:B------:R-:W2:Y:S04]  /*15d0*/  LDG.E.64 R20, desc[UR18][R20.64] ;  /* 0x0000001214147981 */ /* 0x000ea8000c1e1b00 */
[----:B------:R-:W4:Y:S01]  /*15e0*/  LDG.E.64 R18, desc[UR18][R18.64] ;  /* 0x0000001212127981 */ /* 0x000f22000c1e1b00 */
[----:B------:R-:W-:Y:S01]  /*15f0*/  IMAD.X R31, RZ, RZ, R34, P1 ;  /* 0x000000ffff1f7224 */ /* 0x000fe200008e0622 */
[----:B------:R-:W-:-:S04]  /*1600*/  LEA R32, P1, R30, R14, 0x3 ;  /* 0x0000000e1e207211 */ /* 0x000fc800078218ff */
[----:B------:R-:W-:-:S06]  /*1610*/  LEA.HI.X R33, R30, R15, R31, 0x3, P1 ;  /* 0x0000000f1e217211 */ /* 0x000fcc00008f1c1f */
[----:B------:R-:W5:Y:S01]  /*1620*/  LDG.E.64 R32, desc[UR18][R32.64] ;  /* 0x0000001220207981 */ /* 0x000f62000c1e1b00 */
[C---:B------:R-:W-:Y:S02]  /*1630*/  IADD3 R31, P1, PT, R26.reuse, UR26, RZ ;  /* 0x0000001a1a1f7c10 */ /* 0x040fe4000ff3e0ff */
[----:B------:R-:W-:-:S03]  /*1640*/  IADD3 R37, P2, PT, R26, UR27, RZ ;  /* 0x0000001b1a257c10 */ /* 0x000fc6000ff5e0ff */
[--C-:B------:R-:W-:Y:S01]  /*1650*/  IMAD.X R35, RZ, RZ, R34.reuse, P1 ;  /* 0x000000ffff237224 */ /* 0x100fe200008e0622 */
[----:B------:R-:W-:Y:S01]  /*1660*/  LEA R30, P1, R31, R14, 0x3 ;  /* 0x0000000e1f1e7211 */ /* 0x000fe200078218ff */
[----:B------:R-:W-:-:S03]  /*1670*/  IMAD.X R36, RZ, RZ, R34, P2 ;  /* 0x000000ffff247224 */ /* 0x000fc600010e0622 */
[----:B------:R-:W-:Y:S02]  /*1680*/  LEA.HI.X R31, R31, R15, R35, 0x3, P1 ;  /* 0x0000000f1f1f7211 */ /* 0x000fe400008f1c23 */
[----:B------:R-:W-:-:S04]  /*1690*/  IADD3 R35, P1, PT, R26, UR28, RZ ;  /* 0x0000001c1a237c10 */ /* 0x000fc8000ff3e0ff */
[----:B------:R-:W5:Y:S01]  /*16a0*/  LDG.E.64 R30, desc[UR18][R30.64] ;  /* 0x000000121e1e7981 */ /* 0x000f62000c1e1b00 */
[----:B---3--:R-:W-:-:S07]  /*16b0*/  DADD R28, R28, -R22 ;  /* 0x000000001c1c7229 */ /* 0x008fce0000000816 */
[----:B------:R0:W-:Y:S01]  /*16c0*/  STS.64 [R0+0x38], R28 ;  /* 0x0000381c00007388 */ /* 0x0001e20000000a00 */
[----:B--2---:R-:W-:Y:S02]  /*16d0*/  DADD R22, R22, -R20 ;  /* 0x0000000016167229 */ /* 0x004fe40000000814 */
[----:B----4-:R-:W-:Y:S01]  /*16e0*/  DADD R20, R20, -R18 ;  /* 0x0000000014147229 */ /* 0x010fe20000000812 */
[----:B0-----:R-:W-:-:S04]  /*16f0*/  LEA R28, P2, R37, R14, 0x3 ;  /* 0x0000000e251c7211 */ /* 0x001fc800078418ff */
[----:B------:R-:W-:Y:S01]  /*1700*/  STS.64 [R0+0x40], R22 ;  /* 0x0000401600007388 */ /* 0x000fe20000000a00 */
[----:B------:R-:W-:-:S03]  /*1710*/  LEA.HI.X R29, R37, R15, R36, 0x3, P2 ;  /* 0x0000000f251d7211 */ /* 0x000fc600010f1c24 */
[----:B------:R0:W-:Y:S04]  /*1720*/  STS.64 [R0+0x48], R20 ;  /* 0x0000481400007388 */ /* 0x0001e80000000a00 */
[----:B------:R-:W2:Y:S01]  /*1730*/  LDG.E.64 R28, desc[UR18][R28.64] ;  /* 0x000000121c1c7981 */ /* 0x000ea2000c1e1b00 */
[----:B0-----:R-:W-:Y:S01]  /*1740*/  IMAD.X R20, RZ, RZ, R34, P1 ;  /* 0x000000ffff147224 */ /* 0x001fe200008e0622 */
[C---:B------:R-:W-:Y:S02]  /*1750*/  LEA R22, P1, R35.reuse, R14, 0x3 ;  /* 0x0000000e23167211 */ /* 0x040fe400078218ff */
[----:B------:R-:W-:Y:S02]  /*1760*/  IADD3 R21, P2, PT, R26, UR29, RZ ;  /* 0x0000001d1a157c10 */ /* 0x000fe4000ff5e0ff */
[----:B------:R-:W-:-:S02]  /*1770*/  LEA.HI.X R23, R35, R15, R20, 0x3, P1 ;  /* 0x0000000f23177211 */ /* 0x000fc400008f1c14 */
[----:B------:R-:W-:Y:S02]  /*1780*/  IADD3.X R35, PT, PT, RZ, R34, RZ, P2, !PT ;  /* 0x00000022ff237210 */ /* 0x000fe400017fe4ff */
[CC--:B------:R-:W-:Y:S01]  /*1790*/  LEA R20, P1, R21.reuse, R14.reuse, 0x3 ;  /* 0x0000000e15147211 */ /* 0x0c0fe200078218ff */
[----:B-----5:R-:W-:Y:S01]  /*17a0*/  DADD R18, R18, -R32 ;  /* 0x0000000012127229 */ /* 0x020fe20000000820 */
[----:B------:R-:W3:Y:S02]  /*17b0*/  LDG.E.64 R22, desc[UR18][R22.64] ;  /* 0x0000001216167981 */ /* 0x000ee4000c1e1b00 */
[----:B------:R-:W-:Y:S02]  /*17c0*/  LEA.HI.X R21, R21, R15, R35, 0x3, P1 ;  /* 0x0000000f15157211 */ /* 0x000fe400008f1c23 */
[----:B------:R-:W-:Y:S02]  /*17d0*/  IADD3 R35, P1, PT, R26, UR17, RZ ;  /* 0x000000111a237c10 */ /* 0x000fe4000ff3e0ff */
[----:B------:R0:W-:Y:S03]  /*17e0*/  STS.64 [R0+0x50], R18 ;  /* 0x0000501200007388 */ /* 0x0001e60000000a00 */
[----:B------:R-:W-:Y:S01]  /*17f0*/  IMAD.X R34, RZ, RZ, R34, P1 ;  /* 0x000000ffff227224 */ /* 0x000fe200008e0622 */
[----:B------:R-:W4:Y:S01]  /*1800*/  LDG.E.64 R20, desc[UR18][R20.64] ;  /* 0x0000001214147981 */ /* 0x000f22000c1e1b00 */
[----:B0-----:R-:W-:-:S04]  /*1810*/  LEA R18, P1, R35, R14, 0x3 ;  /* 0x0000000e23127211 */ /* 0x001fc800078218ff */
[----:B------:R-:W-:-:S06]  /*1820*/  LEA.HI.X R19, R35, R15, R34, 0x3, P1 ;  /* 0x0000000f23137211 */ /* 0x000fcc00008f1c22 */
[----:B------:R-:W5:Y:S01]  /*1830*/  LDG.E.64 R18, desc[UR18][R18.64] ;  /* 0x0000001212127981 */ /* 0x000f62000c1e1b00 */
[----:B------:R-:W-:-:S07]  /*1840*/  DADD R32, R32, -R30 ;  /* 0x0000000020207229 */ /* 0x000fce000000081e */
[----:B------:R-:W-:Y:S01]  /*1850*/  STS.64 [R0+0x58], R32 ;  /* 0x0000582000007388 */ /* 0x000fe20000000a00 */
[----:B--2---:R-:W-:-:S07]  /*1860*/  DADD R30, R30, -R28 ;  /* 0x000000001e1e7229 */ /* 0x004fce000000081c */
[----:B------:R-:W-:Y:S01]  /*1870*/  STS.64 [R0+0x60], R30 ;  /* 0x0000601e00007388 */ /* 0x000fe20000000a00 */
[----:B---3--:R-:W-:Y:S02]  /*1880*/  DADD R28, R28, -R22 ;  /* 0x000000001c1c7229 */ /* 0x008fe40000000816 */
[----:B----4-:R-:W-:-:S05]  /*1890*/  DADD R22, R22, -R20 ;  /* 0x0000000016167229 */ /* 0x010fca0000000814 */
[----:B------:R-:W-:Y:S04]  /*18a0*/  STS.64 [R0+0x68], R28 ;  /* 0x0000681c00007388 */ /* 0x000fe80000000a00 */
[----:B------:R-:W-:Y:S01]  /*18b0*/  STS.64 [R0+0x70], R22 ;  /* 0x0000701600007388 */ /* 0x000fe20000000a00 */
[----:B-----5:R-:W-:-:S07]  /*18c0*/  DADD R18, R20, -R18 ;  /* 0x0000000014127229 */ /* 0x020fce0000000812 */
[----:B------:R0:W-:Y:S01]  /*18d0*/  STS.64 [R0+0x78], R18 ;  /* 0x0000781200007388 */ /* 0x0001e20000000a00 */
[----:B------:R-:W-:Y:S01]  /*18e0*/  BAR.SYNC.DEFER_BLOCKING 0x0 ;  /* 0x0000000000007b1d */ /* 0x000fe20000010000 */
[----:B0-----:R-:W-:Y:S02]  /*18f0*/  IMAD.MOV.U32 R18, RZ, RZ, R4 ;  /* 0x000000ffff127224 */ /* 0x001fe400078e0004 */
[----:B------:R-:W-:-:S05]  /*1900*/  IMAD.MOV.U32 R19, RZ, RZ, R27 ;  /* 0x000000ffff137224 */ /* 0x000fca00078e001b */
[----:B------:R-:W2:Y:S04]  /*1910*/  LDG.E.64 R20, desc[UR18][R18.64] ;  /* 0x0000001212147981 */ /* 0x000ea8000c1e1b00 */
[----:B------:R-:W2:Y:S04]  /*1920*/  LDS.64 R22, [R3] ;  /* 0x0000000003167984 */ /* 0x000ea80000000a00 */
[----:B------:R-:W0:Y:S01]  /*1930*/  LDS.64 R28, [R3+0x88] ;  /* 0x00008800031c7984 */ /* 0x000e220000000a00 */
[----:B--2---:R-:W-:Y:S01]  /*1940*/  DADD R20, R22, R20 ;  /* 0x0000000016147229 */ /* 0x004fe20000000014 */
[----:B------:R-:W-:-:S06]  /*1950*/  IMAD.WIDE.U32 R22, R2, 0x8, R18 ;  /* 0x0000000802167825 */ /* 0x000fcc00078e0012 */
[----:B------:R1:W-:Y:S04]  /*1960*/  STG.E.64 desc[UR18][R18.64], R20 ;  /* 0x0000001412007986 */ /* 0x0003e8000c101b12 */
[----:B-1----:R-:W0:Y:S02]  /*1970*/  LDG.E.64 R20, desc[UR18][R22.64] ;  /* 0x0000001216147981 */ /* 0x002e24000c1e1b00 */
[----:B0-----:R-:W-:Y:S01]  /*1980*/  DADD R20, R28, R20 ;  /* 0x000000001c147229 */ /* 0x001fe20000000014 */
[----:B------:R-:W-:-:S06]  /*1990*/  IMAD.WIDE.U32 R28, R11, 0x8, R18 ;  /* 0x000000080b1c7825 */ /* 0x000fcc00078e0012 */
[----:B------:R0:W-:Y:S04]  /*19a0*/  STG.E.64 desc[UR18][R22.64], R20 ;  /* 0x0000001416007986 */ /* 0x0001e8000c101b12 */
[----:B------:R-:W1:Y:S04]  /*19b0*/  LDS.64 R22, [R3+0x110] ;  /* 0x0001100003167984 */ /* 0x000e680000000a00 */
[----:B0-----:R-:W1:Y:S02]  /*19c0*/  LDG.E.64 R20, desc[UR18][R28.64] ;  /* 0x000000121c147981 */ /* 0x001e64000c1e1b00 */
[----:B-1----:R-:W-:Y:S01]  /*19d0*/  DADD R20, R22, R20 ;  /* 0x0000000016147229 */ /* 0x002fe20000000014 */
        /* <DEDUP_REMOVED lines=8> */
[----:B0-----:R-:W1:Y:S01]  /*1a60*/  LDG.E.64 R20, desc[UR18][R28.64] ;  /* 0x000000121c147981 */ /* 0x001e62000c1e1b00 */
[----:B------:R-:W-:Y:S01]  /*1a70*/  IMAD R27, R2, 0x5, RZ ;  /* 0x00000005021b7824 */ /* 0x000fe200078e02ff */
[----:B-1----:R-:W-:-:S03]  /*1a80*/  DADD R20, R22, R20 ;  /* 0x0000000016147229 */ /* 0x002fc60000000014 */
[----:B------:R-:W-:-:S04]  /*1a90*/  IMAD.WIDE.U32 R22, R27, 0x8, R18 ;  /* 0x000000081b167825 */ /* 0x000fc800078e0012 */
        /* <DEDUP_REMOVED lines=15> */
[----:B------:R-:W-:Y:S01]  /*1b90*/  IMAD.SHL.U32 R27, R2, 0x8, RZ ;  /* 0x00000008021b7824 */ /* 0x000fe200078e00ff */
[----:B-1----:R-:W-:-:S03]  /*1ba0*/  DADD R20, R28, R20 ;  /* 0x000000001c147229 */ /* 0x002fc60000000014 */
[----:B------:R-:W-:-:S04]  /*1bb0*/  IMAD.WIDE.U32 R28, R27, 0x8, R18 ;  /* 0x000000081b1c7825 */ /* 0x000fc800078e0012 */
        /* <DEDUP_REMOVED lines=38> */
[----:B------:R-:W-:-:S06]  /*1e20*/  UIADD3 UR5, UPT, UPT, UR5, 0x10, URZ ;  /* 0x0000001005057890 */ /* 0x000fcc000fffe0ff */
[----:B------:R-:W-:Y:S02]  /*1e30*/  ISETP.LE.U32.AND P1, PT, R2, UR5, PT ;  /* 0x0000000502007c0c */ /* 0x000fe4000bf23070 */
[----:B------:R-:W-:Y:S01]  /*1e40*/  IADD3 R4, P2, PT, R18, 0x80, RZ ;  /* 0x0000008012047810 */ /* 0x000fe20007f5e0ff */
[----:B------:R-:W-:Y:S02]  /*1e50*/  UIADD3 UR30, UPT, UPT, UR6, UR30, URZ ;  /* 0x0000001e061e7290 */ /* 0x000fe4000fffe0ff */
[----:B------:R-:W-:Y:S02]  /*1e60*/  UIADD3 UR13, UPT, UPT, UR6, UR13, URZ ;  /* 0x0000000d060d7290 */ /* 0x000fe4000fffe0ff */
[----:B------:R-:W-:Y:S02]  /*1e70*/  UIADD3 UR14, UPT, UPT, UR6, UR14, URZ ;  /* 0x0000000e060e7290 */ /* 0x000fe4000fffe0ff */
[----:B------:R-:W-:Y:S02]  /*1e80*/  UIADD3 UR15, UPT, UPT, UR6, UR15, URZ ;  /* 0x0000000f060f7290 */ /* 0x000fe4000fffe0ff */
[----:B------:R-:W-:-:S02]  /*1e90*/  UIADD3 UR16, UPT, UPT, UR6, UR16, URZ ;  /* 0x0000001006107290 */ /* 0x000fc4000fffe0ff */
[----:B------:R-:W-:Y:S02]  /*1ea0*/  UIADD3 UR20, UPT, UPT, UR6, UR20, URZ ;  /* 0x0000001406147290 */ /* 0x000fe4000fffe0ff */
        /* <DEDUP_REMOVED lines=10> */
[----:B------:R-:W-:Y:S01]  /*1f50*/  UIADD3 UR4, UPT, UPT, UR6, UR4, URZ ;  /* 0x0000000406047290 */ /* 0x000fe2000fffe0ff */
[----:B------:R-:W-:Y:S01]  /*1f60*/  IMAD.X R27, RZ, RZ, R19, P2 ;  /* 0x000000ffff1b7224 */ /* 0x000fe200010e0613 */
[----:B-1----:R-:W-:-:S07]  /*1f70*/  DADD R20, R28, R20 ;  /* 0x000000001c147229 */ /* 0x002fce0000000014 */
[----:B------:R1:W-:Y:S01]  /*1f80*/  STG.E.64 desc[UR18][R22.64], R20 ;  /* 0x0000001416007986 */ /* 0x0003e2000c101b12 */
[----:B------:R-:W-:Y:S06]  /*1f90*/  BAR.SYNC.DEFER_BLOCKING 0x0 ;  /* 0x0000000000007b1d */ /* 0x000fec0000010000 */
[----:B------:R-:W-:Y:S05]  /*1fa0*/  @!P1 BRA `(.L_x_3) ;  /* 0xfffffff000749947 */ /* 0x000fea000383ffff */
.L_x_2:
[----:B------:R-:W-:Y:S01]  /*1fb0*/  IMAD.WIDE R4, R25, 0x8, R16 ;  /* 0x0000000819047825 */ /* 0x000fe200078e0210 */
[----:B------:R-:W-:Y:S06]  /*1fc0*/  @!P0 BRA `(.L_x_4) ;  /* 0x0000000c00e48947 */ /* 0x000fec0003800000 */
[----:B------:R-:W-:Y:S01]  /*1fd0*/  IMAD.MOV.U32 R27, RZ, RZ, R16 ;  /* 0x000000ffff1b7224 */ /* 0x000fe200078e0010 */
[----:B------:R-:W-:Y:S01]  /*1fe0*/  UIMAD UR20, UR10, 0x6, URZ ;  /* 0x000000060a1478a4 */ /* 0x000fe2000f8e02ff */
[----:B------:R-:W-:Y:S01]  /*1ff0*/  IMAD.MOV.U32 R28, RZ, RZ, R17 ;  /* 0x000000ffff1c7224 */ /* 0x000fe200078e0011 */
[----:B------:R-:W-:Y:S02]  /*2000*/  UIMAD UR21, UR10, 0x7, URZ ;  /* 0x000000070a1578a4 */ /* 0x000fe4000f8e02ff */
[----:B------:R-:W-:Y:S02]  /*2010*/  USHF.L.U32 UR22, UR10, 0x3, URZ ;  /* 0x000000030a167899 */ /* 0x000fe400080006ff */
[----:B------:R-:W-:Y:S02]  /*2020*/  UIMAD UR23, UR10, 0x9, URZ ;  /* 0x000000090a1778a4 */ /* 0x000fe4000f8e02ff */
[----:B------:R-:W-:Y:S02]  /*2030*/  UIMAD UR24, UR10, 0xa, URZ ;  /* 0x0000000a0a1878a4 */ /* 0x000fe4000f8e02ff */
[----:B------:R-:W-:-:S02]  /*2040*/  UIMAD UR25, UR10, 0xb, URZ ;  /* 0x0000000b0a1978a4 */ /* 0x000fc4000f8e02ff */
        /* <DEDUP_REMOVED lines=12> */
.L_x_5:
[----:B------:R-:W-:-:S04]  /*2110*/  SHF.L.U32 R29, R26, 0x1, RZ ;  /* 0x000000011a1d7819 */ /* 0x000fc800000006ff */
[----:B------:R-:W-:Y:S02]  /*2120*/  SHF.R.S32.HI R30, RZ, 0x1f, R29 ;  /* 0x0000001fff1e7819 */ /* 0x000fe4000001141d */
[C---:B--2---:R-:W-:Y:S02]  /*2130*/  IADD3 R19, P1, PT, R29.reuse, UR4, RZ ;  /* 0x000000041d137c10 */ /* 0x044fe4000ff3e0ff */
[----:B01----:R-:W-:Y:S02]  /*2140*/  IADD3 R21, P2, PT, R29, UR30, RZ ;  /* 0x0000001e1d157c10 */ /* 0x003fe4000ff5e0ff */
[-C--:B------:R-:W-:Y:S01]  /*2150*/  LEA R22, P3, R19, R14.reuse, 0x3 ;  /* 0x0000000e13167211 */ /* 0x080fe200078618ff */
[--C-:B------:R-:W-:Y:S01]  /*2160*/  IMAD.X R18, RZ, RZ, R30.reuse, P1 ;  /* 0x000000ffff127224 */ /* 0x100fe200008e061e */
[----:B------:R-:W-:Y:S01]  /*2170*/  IADD3 R17, P1, PT, R29, UR13, RZ ;  /* 0x0000000d1d117c10 */ /* 0x000fe2000ff3e0ff */
[----:B------:R-:W-:Y:S01]  /*2180*/  IMAD.X R16, RZ, RZ, R30, P2 ;  /* 0x000000ffff107224 */ /* 0x000fe200010e061e */
[----:B------:R-:W-:-:S02]  /*2190*/  LEA R20, P2, R21, R14, 0x3 ;  /* 0x0000000e15147211 */ /* 0x000fc400078418ff */
[-C--:B------:R-:W-:Y:S01]  /*21a0*/  LEA.HI.X R23, R19, R15.reuse, R18, 0x3, P3 ;  /* 0x0000000f13177211 */ /* 0x080fe200018f1c12 */
[----:B------:R-:W-:Y:S01]  /*21b0*/  IMAD.X R31, RZ, RZ, R30, P1 ;  /* 0x000000ffff1f7224 */ /* 0x000fe200008e061e */
[----:B------:R-:W-:Y:S02]  /*21c0*/  IADD3 R19, P3, PT, R29, UR14, RZ ;  /* 0x0000000e1d137c10 */ /* 0x000fe4000ff7e0ff */
[-C--:B------:R-:W-:Y:S02]  /*21d0*/  LEA.HI.X R21, R21, R15.reuse, R16, 0x3, P2 ;  /* 0x0000000f15157211 */ /* 0x080fe400010f1c10 */
[-C--:B------:R-:W-:Y:S01]  /*21e0*/  LEA R16, P1, R17, R14.reuse, 0x3 ;  /* 0x0000000e11107211 */ /* 0x080fe200078218ff */
[----:B------:R-:W-:Y:S01]  /*21f0*/  IMAD.X R32, RZ, RZ, R30, P3 ;  /* 0x000000ffff207224 */ /* 0x000fe200018e061e */
[----:B------:R-:W-:Y:S01]  /*2200*/  LEA R18, P2, R19, R14, 0x3 ;  /* 0x0000000e13127211 */ /* 0x000fe200078418ff */
[----:B------:R-:W2:Y:S01]  /*2210*/  LDG.E.64 R22, desc[UR18][R22.64] ;  /* 0x0000001216167981 */ /* 0x000ea2000c1e1b00 */
[----:B------:R-:W-:-:S02]  /*2220*/  LEA.HI.X R17, R17, R15, R31, 0x3, P1 ;  /* 0x0000000f11117211 */ /* 0x000fc400008f1c1f */
[----:B------:R-:W-:Y:S01]  /*2230*/  LEA.HI.X R19, R19, R15, R32, 0x3, P2 ;  /* 0x0000000f13137211 */ /* 0x000fe200010f1c20 */
[----:B------:R-:W2:Y:S04]  /*2240*/  LDG.E.64 R20, desc[UR18][R20.64] ;  /* 0x0000001214147981 */ /* 0x000ea8000c1e1b00 */
[----:B------:R-:W3:Y:S04]  /*2250*/  LDG.E.64 R16, desc[UR18][R16.64] ;  /* 0x0000001210107981 */ /* 0x000ee8000c1e1b00 */
[----:B------:R-:W4:Y:S01]  /*2260*/  LDG.E.64 R18, desc[UR18][R18.64] ;  /* 0x0000001212127981 */ /* 0x000f22000c1e1b00 */
[----:B------:R-:W-:-:S02]  /*2270*/  IADD3 R31, P1, PT, R29, UR15, RZ ;  /* 0x0000000f1d1f7c10 */ /* 0x000fc4000ff3e0ff */
[----:B------:R-:W-:-:S03]  /*2280*/  IADD3 R35, P2, PT, R29, UR20, RZ ;  /* 0x000000141d237c10 */ /* 0x000fc6000ff5e0ff */
[--C-:B------:R-:W-:Y:S01]  /*2290*/  IMAD.X R33, RZ, RZ, R30.reuse, P1 ;  /* 0x000000ffff217224 */ /* 0x100fe200008e061e */
[----:B------:R-:W-:Y:S01]  /*22a0*/  LEA R32, P1, R31, R14, 0x3 ;  /* 0x0000000e1f207211 */ /* 0x000fe200078218ff */
[----:B------:R-:W-:-:S03]  /*22b0*/  IMAD.X R34, RZ, RZ, R30, P2 ;  /* 0x000000ffff227224 */ /* 0x000fc600010e061e */
[----:B------:R-:W-:Y:S02]  /*22c0*/  LEA.HI.X R33, R31, R15, R33, 0x3, P1 ;  /* 0x0000000f1f217211 */ /* 0x000fe400008f1c21 */
[----:B------:R-:W-:-:S04]  /*22d0*/  IADD3 R31, P1, PT, R29, UR16, RZ ;  /* 0x000000101d1f7c10 */ /* 0x000fc8000ff3e0ff */
[----:B------:R-:W5:Y:S01]  /*22e0*/  LDG.E.64 R32, desc[UR18][R32.64] ;  /* 0x0000001220207981 */ /* 0x000f62000c1e1b00 */
[----:B------:R-:W-:Y:S01]  /*22f0*/  IMAD.X R36, RZ, RZ, R30, P1 ;  /* 0x000000ffff247224 */ /* 0x000fe200008e061e */
[----:B--2---:R-:W-:Y:S02]  /*2300*/  DADD R22, R22, -R20 ;  /* 0x0000000016167229 */ /* 0x004fe40000000814 */
[----:B---3--:R-:W-:-:S05]  /*2310*/  DADD R20, R20, -R16 ;  /* 0x0000000014147229 */ /* 0x008fca0000000810 */
[----:B------:R0:W-:Y:S01]  /*2320*/  STS.64 [R0], R22 ;  /* 0x0000001600007388 */ /* 0x0001e20000000a00 */
[----:B----4-:R-:W-:-:S03]  /*2330*/  DADD R16, R16, -R18 ;  /* 0x0000000010107229 */ /* 0x010fc60000000812 */
[----:B------:R1:W-:Y:S04]  /*2340*/  STS.64 [R0+0x8], R20 ;  /* 0x0000081400007388 */ /* 0x0003e80000000a00 */
[----:B------:R2:W-:Y:S01]  /*2350*/  STS.64 [R0+0x10], R16 ;  /* 0x0000101000007388 */ /* 0x0005e20000000a00 */
[----:B0-----:R-:W-:-:S04]  /*2360*/  LEA R22, P1, R31, R14, 0x3 ;  /* 0x0000000e1f167211 */ /* 0x001fc800078218ff */
[-C--:B------:R-:W-:Y:S02]  /*2370*/  LEA.HI.X R23, R31, R15.reuse, R36, 0x3, P1 ;  /* 0x0000000f1f177211 */ /* 0x080fe400008f1c24 */
[----:B-1----:R-:W-:Y:S02]  /*2380*/  LEA R20, P2, R35, R14, 0x3 ;  /* 0x0000000e23147211 */ /* 0x002fe400078418ff */
[----:B--2---:R-:W-:Y:S02]  /*2390*/  IADD3 R17, P1, PT, R29, UR21, RZ ;  /* 0x000000151d117c10 */ /* 0x004fe4000ff3e0ff */
[----:B------:R-:W-:Y:S01]  /*23a0*/  LEA.HI.X R21, R35, R15, R34, 0x3, P2 ;  /* 0x0000000f23157211 */ /* 0x000fe200010f1c22 */
[----:B------:R-:W2:Y:S01]  /*23b0*/  LDG.E.64 R22, desc[UR18][R22.64] ;  /* 0x0000001216167981 */ /* 0x000ea2000c1e1b00 */
[----:B------:R-:W-:Y:S02]  /*23c0*/  IADD3.X R31, PT, PT, RZ, R30, RZ, P1, !PT ;  /* 0x0000001eff1f7210 */ /* 0x000fe40000ffe4ff */
[----:B------:R-:W-:-:S02]  /*23d0*/  LEA R16, P1, R17, R14, 0x3 ;  /* 0x0000000e11107211 */ /* 0x000fc400078218ff */
[----:B------:R-:W3:Y:S02]  /*23e0*/  LDG.E.64 R20, desc[UR18][R20.64] ;  /* 0x0000001214147981 */ /* 0x000ee4000c1e1b00 */
[----:B------:R-:W-:-:S06]  /*23f0*/  LEA.HI.X R17, R17, R15, R31, 0x3, P1 ;  /* 0x0000000f11117211 */ /* 0x000fcc00008f1c1f */
[----:B------:R-:W4:Y:S01]  /*2400*/  LDG.E.64 R16, desc[UR18][R16.64] ;  /* 0x0000001210107981 */ /* 0x000f22000c1e1b00 */
[----:B-----5:R-:W-:Y:S01]  /*2410*/  DADD R18, R18, -R32 ;  /* 0x0000000012127229 */ /* 0x020fe20000000820 */
[C---:B------:R-:W-:Y:S02]  /*2420*/  IADD3 R31, P1, PT, R29.reuse, UR22, RZ ;  /* 0x000000161d1f7c10 */ /* 0x040fe4000ff3e0ff */
[----:B------:R-:W-:-:S03]  /*2430*/  IADD3 R37, P2, PT, R29, UR23, RZ ;  /* 0x000000171d257c10 */ /* 0x000fc6000ff5e0ff */
[--C-:B------:R-:W-:Y:S01]  /*2440*/  IMAD.X R35, RZ, RZ, R30.reuse, P1 ;  /* 0x000000ffff237224 */ /* 0x100fe200008e061e */
[----:B------:R0:W-:Y:S01]  /*2450*/  STS.64 [R0+0x18], R18 ;  /* 0x0000181200007388 */ /* 0x0001e20000000a00 */
[----:B------:R-:W-:Y:S01]  /*2460*/  IMAD.X R34, RZ, RZ, R30, P2 ;  /* 0x000000ffff227224 */ /* 0x000fe200010e061e */
[----:B0-----:R-:W-:-:S04]  /*2470*/  LEA R18, P1, R31, R14, 0x3 ;  /* 0x0000000e1f127211 */ /* 0x001fc800078218ff */
[----:B------:R-:W-:Y:S02]  /*2480*/  LEA.HI.X R19, R31, R15, R35, 0x3, P1 ;  /* 0x0000000f1f137211 */ /* 0x000fe400008f1c23 */
[----:B------:R-:W-:-:S04]  /*2490*/  IADD3 R35, P1, PT, R29, UR24, RZ ;  /* 0x000000181d237c10 */ /* 0x000fc8000ff3e0ff */
[----:B------:R-:W5:Y:S01]  /*24a0*/  LDG.E.64 R18, desc[UR18][R18.64] ;  /* 0x0000001212127981 */ /* 0x000f62000c1e1b00 */
[----:B--2---:R-:W-:Y:S02]  /*24b0*/  DADD R32, R32, -R22 ;  /* 0x0000000020207229 */ /* 0x004fe40000000816 */
[----:B---3--:R-:W-:-:S05]  /*24c0*/  DADD R22, R22, -R20 ;  /* 0x0000000016167229 */ /* 0x008fca0000000814 */
[----:B------:R0:W-:Y:S04]  /*24d0*/  STS.64 [R0+0x20], R32 ;  /* 0x0000202000007388 */ /* 0x0001e80000000a00 */
[----:B------:R1:W-:Y:S01]  /*24e0*/  STS.64 [R0+0x28], R22 ;  /* 0x0000281600007388 */ /* 0x0003e20000000a00 */
[----:B----4-:R-:W-:Y:S01]  /*24f0*/  DADD R20, R20, -R16 ;  /* 0x0000000014147229 */ /* 0x010fe20000000810 */
[----:B0-----:R-:W-:-:S04]  /*2500*/  LEA R32, P2, R37, R14, 0x3 ;  /* 0x0000000e25207211 */ /* 0x001fc800078418ff */
[-C--:B------:R-:W-:Y:S01]  /*2510*/  LEA.HI.X R33, R37, R15.reuse, R34, 0x3, P2 ;  /* 0x0000000f25217211 */ /* 0x080fe200010f1c22 */
[--C-:B-1----:R-:W-:Y:S01]  /*2520*/  IMAD.X R23, RZ, RZ, R30.reuse, P1 ;  /* 0x000000ffff177224 */ /* 0x102fe200008e061e */
[----:B------:R-:W-:Y:S02]  /*2530*/  IADD3 R31, P2, PT, R29, UR25, RZ ;  /* 0x000000191d1f7c10 */ /* 0x000fe4000ff5e0ff */
[CC--:B------:R-:W-:Y:S01]  /*2540*/  LEA R22, P1, R35.reuse, R14.reuse, 0x3 ;  /* 0x0000000e23167211 */ /* 0x0c0fe200078218ff */
[----:B------:R0:W-:Y:S02]  /*2550*/  STS.64 [R0+0x30], R20 ;  /* 0x0000301400007388 */ /* 0x0001e40000000a00 */
[----:B------:R-:W-:Y:S01]  /*2560*/  IMAD.X R34, RZ, RZ, R30, P2 ;  /* 0x000000ffff227224 */ /* 0x000fe200010e061e */
[----:B------:R-:W-:Y:S01]  /*2570*/  LEA.HI.X R23, R35, R15, R23, 0x3, P1 ;  /* 0x0000000f23177211 */ /* 0x000fe200008f1c17 */
[----:B------:R-:W2:Y:S05]  /*2580*/  LDG.E.64 R32, desc[UR18][R32.64] ;  /* 0x0000001220207981 */ /* 0x000eaa000c1e1b00 */
[----:B------:R-:W3:Y:S01]  /*2590*/  LDG.E.64 R22, desc[UR18][R22.64] ;  /* 0x0000001216167981 */ /* 0x000ee2000c1e1b00 */
[----:B0-----:R-:W-:-:S04]  /*25a0*/  LEA R20, P1, R31, R14, 0x3 ;  /* 0x0000000e1f147211 */ /* 0x001fc800078218ff */
[----:B------:R-:W-:-:S06]  /*25b0*/  LEA.HI.X R21, R31, R15, R34, 0x3, P1 ;  /* 0x0000000f1f157211 */ /* 0x000fcc00008f1c22 */
[----:B------:R-:W4:Y:S01]  /*25c0*/  LDG.E.64 R20, desc[UR18][R20.64] ;  /* 0x0000001214147981 */ /* 0x000f22000c1e1b00 */
[----:B-----5:R-:W-:Y:S01]  /*25d0*/  DADD R16, R16, -R18 ;  /* 0x0000000010107229 */ /* 0x020fe20000000812 */
[C---:B------:R-:W-:Y:S02]  /*25e0*/  IADD3 R37, P1, PT, R29.reuse, UR26, RZ ;  /* 0x0000001a1d257c10 */ /* 0x040fe4000ff3e0ff */
[----:B------:R-:W-:-:S03]  /*25f0*/  IADD3 R31, P3, PT, R29, UR27, RZ ;  /* 0x0000001b1d1f7c10 */ /* 0x000fc6000ff7e0ff */
[--C-:B------:R-:W-:Y:S01]  /*2600*/  IMAD.X R36, RZ, RZ, R30.reuse, P1 ;  /* 0x000000ffff247224 */ /* 0x100fe200008e061e */
[----:B------:R-:W-:Y:S01]  /*2610*/  IADD3 R35, P1, PT, R29, UR28, RZ ;  /* 0x0000001c1d237c10 */ /* 0x000fe2000ff3e0ff */
[--C-:B------:R-:W-:Y:S01]  /*2620*/  IMAD.X R34, RZ, RZ, R30.reuse, P3 ;  /* 0x000000ffff227224 */ /* 0x100fe200018e061e */
[----:B------:R0:W-:Y:S03]  /*2630*/  STS.64 [R0+0x38], R16 ;  /* 0x0000381000007388 */ /* 0x0001e60000000a00 */
[----:B0-----:R-:W-:Y:S01]  /*2640*/  IMAD.X R17, RZ, RZ, R30, P1 ;  /* 0x000000ffff117224 */ /* 0x001fe200008e061e */
[----:B------:R-:W-:-:S04]  /*2650*/  LEA R16, P1, R35, R14, 0x3 ;  /* 0x0000000e23107211 */ /* 0x000fc800078218ff */
[----:B------:R-:W-:-:S06]  /*2660*/  LEA.HI.X R17, R35, R15, R17, 0x3, P1 ;  /* 0x0000000f23117211 */ /* 0x000fcc00008f1c11 */
[----:B------:R-:W5:Y:S01]  /*2670*/  LDG.E.64 R16, desc[UR18][R16.64] ;  /* 0x0000001210107981 */ /* 0x000f62000c1e1b00 */
[----:B--2---:R-:W-:Y:S02]  /*2680*/  DADD R18, R18, -R32 ;  /* 0x0000000012127229 */ /* 0x004fe40000000820 */
[----:B---3--:R-:W-:-:S05]  /*2690*/  DADD R32, R32, -R22 ;  /* 0x0000000020207229 */ /* 0x008fca0000000816 */
[----:B------:R0:W-:Y:S01]  /*26a0*/  STS.64 [R0+0x40], R18 ;  /* 0x0000401200007388 */ /* 0x0001e20000000a00 */
[----:B----4-:R-:W-:Y:S01]  /*26b0*/  DADD R22, R22, -R20 ;  /* 0x0000000016167229 */ /* 0x010fe20000000814 */
[----:B0-----:R-:W-:-:S06]  /*26c0*/  LEA R18, P3, R31, R14, 0x3 ;  /* 0x0000000e1f127211 */ /* 0x001fcc00078618ff */
[----:B------:R0:W-:Y:S01]  /*26d0*/  STS.64 [R0+0x50], R22 ;  /* 0x0000501600007388 */ /* 0x0001e20000000a00 */
[----:B------:R-:W-:-:S03]  /*26e0*/  LEA.HI.X R19, R31, R15, R34, 0x3, P3 ;  /* 0x0000000f1f137211 */ /* 0x000fc600018f1c22 */
[----:B------:R1:W-:Y:S04]  /*26f0*/  STS.64 [R0+0x48], R32 ;  /* 0x0000482000007388 */ /* 0x0003e80000000a00 */
[----:B------:R-:W2:Y:S01]  /*2700*/  LDG.E.64 R18, desc[UR18][R18.64] ;  /* 0x0000001212127981 */ /* 0x000ea2000c1e1b00 */
[----:B0-----:R-:W-:-:S04]  /*2710*/  LEA R22, P2, R37, R14, 0x3 ;  /* 0x0000000e25167211 */ /* 0x001fc800078418ff */
[----:B------:R-:W-:Y:S02]  /*2720*/  LEA.HI.X R23, R37, R15, R36, 0x3, P2 ;  /* 0x0000000f25177211 */ /* 0x000fe400010f1c24 */
[C---:B------:R-:W-:Y:S02]  /*2730*/  IADD3 R31, P2, PT, R29.reuse, UR29, RZ ;  /* 0x0000001d1d1f7c10 */ /* 0x040fe4000ff5e0ff */
[----:B------:R-:W-:Y:S02]  /*2740*/  IADD3 R29, P3, PT, R29, UR17, RZ ;  /* 0x000000111d1d7c10 */ /* 0x000fe4000ff7e0ff */
[----:B-1----:R-:W-:Y:S01]  /*2750*/  IADD3.X R33, PT, PT, RZ, R30, RZ, P2, !PT ;  /* 0x0000001eff217210 */ /* 0x002fe200017fe4ff */
[----:B------:R-:W3:Y:S01]  /*2760*/  LDG.E.64 R22, desc[UR18][R22.64] ;  /* 0x0000001216167981 */ /* 0x000ee2000c1e1b00 */
[----:B------:R-:W-:-:S04]  /*2770*/  LEA R32, P1, R31, R14, 0x3 ;  /* 0x0000000e1f207211 */ /* 0x000fc800078218ff */
[----:B------:R-:W-:Y:S01]  /*2780*/  LEA.HI.X R33, R31, R15, R33, 0x3, P1 ;  /* 0x0000000f1f217211 */ /* 0x000fe200008f1c21 */
[----:B------:R-:W-:Y:S01]  /*2790*/  IMAD.X R31, RZ, RZ, R30, P3 ;  /* 0x000000ffff1f7224 */ /* 0x000fe200018e061e */
[----:B------:R-:W-:-:S04]  /*27a0*/  LEA R30, P1, R29, R14, 0x3 ;  /* 0x0000000e1d1e7211 */ /* 0x000fc800078218ff */
[----:B------:R-:W-:Y:S01]  /*27b0*/  LEA.HI.X R31, R29, R15, R31, 0x3, P1 ;  /* 0x0000000f1d1f7211 */ /* 0x000fe200008f1c1f */
[----:B------:R-:W4:Y:S05]  /*27c0*/  LDG.E.64 R32, desc[UR18][R32.64] ;  /* 0x0000001220207981 */ /* 0x000f2a000c1e1b00 */
[----:B------:R-:W4:Y:S01]  /*27d0*/  LDG.E.64 R30, desc[UR18][R30.64] ;  /* 0x000000121e1e7981 */ /* 0x000f22000c1e1b00 */
[----:B------:R-:W-:Y:S02]  /*27e0*/  IMAD.MOV.U32 R29, RZ, RZ, R28 ;  /* 0x000000ffff1d7224 */ /* 0x000fe400078e001c */
[----:B------:R-:W-:Y:S01]  /*27f0*/  IMAD.MOV.U32 R28, RZ, RZ, R27 ;  /* 0x000000ffff1c7224 */ /* 0x000fe200078e001b */
[----:B---3--:R-:W-:-:S02]  /*2800*/  DADD R20, R20, -R22 ;  /* 0x0000000014147229 */ /* 0x008fc40000000816 */
[----:B--2---:R-:W-:Y:S02]  /*2810*/  DADD R22, R22, -R18 ;  /* 0x0000000016167229 */ /* 0x004fe40000000812 */
[----:B-----5:R-:W-:Y:S02]  /*2820*/  DADD R18, R18, -R16 ;  /* 0x0000000012127229 */ /* 0x020fe40000000810 */
[----:B----4-:R-:W-:Y:S02]  /*2830*/  DADD R16, R16, -R32 ;  /* 0x0000000010107229 */ /* 0x010fe40000000820 */
[----:B------:R-:W-:Y:S01]  /*2840*/  DADD R30, R32, -R30 ;  /* 0x00000000201e7229 */ /* 0x000fe2000000081e */
[----:B------:R-:W-:Y:S04]  /*2850*/  STS.64 [R0+0x58], R20 ;  /* 0x0000581400007388 */ /* 0x000fe80000000a00 */
[----:B------:R-:W-:Y:S04]  /*2860*/  STS.64 [R0+0x60], R22 ;  /* 0x0000601600007388 */ /* 0x000fe80000000a00 */
[----:B------:R-:W-:Y:S04]  /*2870*/  STS.64 [R0+0x68], R18 ;  /* 0x0000681200007388 */ /* 0x000fe80000000a00 */
[----:B------:R0:W-:Y:S04]  /*2880*/  STS.64 [R0+0x70], R16 ;  /* 0x0000701000007388 */ /* 0x0001e80000000a00 */
[----:B------:R-:W-:Y:S01]  /*2890*/  STS.64 [R0+0x78], R30 ;  /* 0x0000781e00007388 */ /* 0x000fe20000000a00 */
[----:B------:R-:W-:Y:S06]  /*28a0*/  BAR.SYNC.DEFER_BLOCKING 0x0 ;  /* 0x0000000000007b1d */ /* 0x000fec0000010000 */
[----:B0-----:R-:W2:Y:S04]  /*28b0*/  LDG.E.64 R16, desc[UR18][R28.64] ;  /* 0x000000121c107981 */ /* 0x001ea8000c1e1b00 */
        /* <DEDUP_REMOVED lines=106> */
.L_x_4:
[----:B-1----:R-:W-:Y:S01]  /*2f60*/  IMAD.WIDE R22, R25, 0x8, R4 ;  /* 0x0000000819167825 */ /* 0x002fe200078e0204 */
[----:B------:R-:W-:Y:S06]  /*2f70*/  @!P0 BRA `(.L_x_6) ;  /* 0x0000000c00f48947 */ /* 0x000fec0003800000 */
[----:B------:R-:W-:Y:S01]  /*2f80*/  USHF.L.U32 UR8, UR10, 0x1, URZ ;  /* 0x000000010a087899 */ /* 0x000fe200080006ff */
[----:B------:R-:W-:Y:S01]  /*2f90*/  IMAD.MOV.U32 R27, RZ, RZ, R4 ;  /* 0x000000ffff1b7224 */ /* 0x000fe200078e0004 */
[----:B------:R-:W-:Y:S01]  /*2fa0*/  UIMAD UR7, UR10, 0x3, URZ ;  /* 0x000000030a0778a4 */ /* 0x000fe2000f8e02ff */
[----:B------:R-:W-:Y:S01]  /*2fb0*/  IMAD.MOV.U32 R28, RZ, RZ, R5 ;  /* 0x000000ffff1c7224 */ /* 0x000fe200078e0005 */
[----:B------:R-:W-:Y:S02]  /*2fc0*/  USHF.L.U32 UR12, UR10, 0x2, URZ ;  /* 0x000000020a0c7899 */ /* 0x000fe400080006ff */
[----:B------:R-:W-:Y:S02]  /*2fd0*/  UIMAD UR11, UR10, 0x5, URZ ;  /* 0x000000050a0b78a4 */ /* 0x000fe4000f8e02ff */
[----:B------:R-:W-:Y:S02]  /*2fe0*/  UIMAD UR20, UR10, 0x6, URZ ;  /* 0x000000060a1478a4 */ /* 0x000fe4000f8e02ff */
[----:B------:R-:W-:-:S02]  /*2ff0*/  UIMAD UR21, UR10, 0x7, URZ ;  /* 0x000000070a1578a4 */ /* 0x000fc4000f8e02ff */
[----:B------:R-:W-:Y:S02]  /*3000*/  USHF.L.U32 UR22, UR10, 0x3, URZ ;  /* 0x000000030a167899 */ /* 0x000fe400080006ff */
[----:B------:R-:W-:Y:S02]  /*3010*/  UIMAD UR23, UR10, 0x9, URZ ;  /* 0x000000090a1778a4 */ /* 0x000fe4000f8e02ff */
[----:B------:R-:W-:Y:S02]  /*3020*/  UIMAD UR24, UR10, 0xa, URZ ;  /* 0x0000000a0a1878a4 */ /* 0x000fe4000f8e02ff */
[----:B------:R-:W-:Y:S02]  /*3030*/  UIMAD UR25, UR10, 0xb, URZ ;  /* 0x0000000b0a1978a4 */ /* 0x000fe4000f8e02ff */
[----:B------:R-:W-:Y:S01]  /*3040*/  UIMAD UR26, UR10, 0xc, URZ ;  /* 0x0000000c0a1a78a4 */ /* 0x000fe2000f8e02ff */
[----:B------:R-:W0:Y:S01]  /*3050*/  LDCU UR30, c[0x0][0x38c] ;  /* 0x00007180ff1e77ac */ /* 0x000e220008000800 */
[----:B------:R-:W-:-:S02]  /*3060*/  UIMAD UR27, UR10, 0xd, URZ ;  /* 0x0000000d0a1b78a4 */ /* 0x000fc4000f8e02ff */
[----:B------:R-:W-:Y:S02]  /*3070*/  UIMAD UR28, UR10, 0xe, URZ ;  /* 0x0000000e0a1c78a4 */ /* 0x000fe4000f8e02ff */
[----:B------:R-:W-:Y:S01]  /*3080*/  UIMAD UR29, UR10, 0xf, URZ ;  /* 0x0000000f0a1d78a4 */ /* 0x000fe2000f8e02ff */
[----:B------:R-:W-:Y:S01]  /*3090*/  UMOV UR4, URZ ;  /* 0x000000ff00047c82 */ /* 0x000fe20008000000 */
[----:B------:R-:W-:Y:S01]  /*30a0*/  UMOV UR17, UR6 ;  /* 0x0000000600117c82 */ /* 0x000fe20008000000 */
[----:B------:R-:W-:Y:S01]  /*30b0*/  UMOV UR5, URZ ;  /* 0x000000ff00057c82 */ /* 0x000fe20008000000 */
[----:B------:R-:W-:Y:S01]  /*30c0*/  UMOV UR13, UR8 ;  /* 0x00000008000d7c82 */ /* 0x000fe20008000000 */
[----:B------:R-:W-:Y:S01]  /*30d0*/  UMOV UR14, UR7 ;  /* 0x00000007000e7c82 */ /* 0x000fe20008000000 */
[----:B------:R-:W-:Y:S01]  /*30e0*/  UMOV UR15, UR12 ;  /* 0x0000000c000f7c82 */ /* 0x000fe20008000000 */
[----:B------:R-:W-:-:S05]  /*30f0*/  UMOV UR16, UR11 ;  /* 0x0000000b00107c82 */ /* 0x000fca0008000000 */
.L_x_7:
[----:B------:R-:W-:-:S05]  /*3100*/  IMAD R29, R26, 0x3, RZ ;  /* 0x000000031a1d7824 */ /* 0x000fca00078e02ff */
[----:B------:R-:W-:Y:S02]  /*3110*/  SHF.R.S32.HI R30, RZ, 0x1f, R29 ;  /* 0x0000001fff1e7819 */ /* 0x000fe4000001141d */
[C---:B-12---:R-:W-:Y:S02]  /*3120*/  IADD3 R17, P1, PT, R29.reuse, UR4, RZ ;  /* 0x000000041d117c10 */ /* 0x046fe4000ff3e0ff */
[----:B0-----:R-:W-:Y:S02]  /*3130*/  IADD3 R19, P2, PT, R29, UR30, RZ ;  /* 0x0000001e1d137c10 */ /* 0x001fe4000ff5e0ff */
[----:B------:R-:W-:Y:S02]  /*3140*/  IADD3.X R16, PT, PT, RZ, R30, RZ, P1, !PT ;  /* 0x0000001eff107210 */ /* 0x000fe40000ffe4ff */
[----:B------:R-:W-:Y:S01]  /*3150*/  LEA R20, P3, R17, R14, 0x3 ;  /* 0x0000000e11147211 */ /* 0x000fe200078618ff */
[----:B------:R-:W-:Y:S01]  /*3160*/  IMAD.X R4, RZ, RZ, R30, P2 ;  /* 0x000000ffff047224 */ /* 0x000fe200010e061e */
[----:B------:R-:W-:-:S02]  /*3170*/  IADD3 R5, P1, PT, R29, UR13, RZ ;  /* 0x0000000d1d057c10 */ /* 0x000fc4000ff3e0ff */
[-C--:B------:R-:W-:Y:S02]  /*3180*/  LEA.HI.X R21, R17, R15.reuse, R16, 0x3, P3 ;  /* 0x0000000f11157211 */ /* 0x080fe400018f1c10 */
[-C--:B------:R-:W-:Y:S01]  /*3190*/  LEA R18, P2, R19, R14.reuse, 0x3 ;  /* 0x0000000e13127211 */ /* 0x080fe200078418ff */
[----:B------:R-:W-:Y:S01]  /*31a0*/  IMAD.X R31, RZ, RZ, R30, P1 ;  /* 0x000000ffff1f7224 */ /* 0x000fe200008e061e */
[----:B------:R-:W-:Y:S02]  /*31b0*/  IADD3 R17, P3, PT, R29, UR14, RZ ;  /* 0x0000000e1d117c10 */ /* 0x000fe4000ff7e0ff */
[----:B------:R-:W-:Y:S01]  /*31c0*/  LEA.HI.X R19, R19, R15, R4, 0x3, P2 ;  /* 0x0000000f13137211 */ /* 0x000fe200010f1c04 */
[----:B------:R-:W2:Y:S01]  /*31d0*/  LDG.E.64 R20, desc[UR18][R20.64] ;  /* 0x0000001214147981 */ /* 0x000ea2000c1e1b00 */
[-C--:B------:R-:W-:Y:S01]  /*31e0*/  LEA R4, P1, R5, R14.reuse, 0x3 ;  /* 0x0000000e05047211 */ /* 0x080fe200078218ff */
[----:B------:R-:W-:Y:S01]  /*31f0*/  IMAD.X R32, RZ, RZ, R30, P3 ;  /* 0x000000ffff207224 */ /* 0x000fe200018e061e */
[----:B------:R-:W-:-:S02]  /*3200*/  LEA R16, P2, R17, R14, 0x3 ;  /* 0x0000000e11107211 */ /* 0x000fc400078418ff */
[-C--:B------:R-:W-:Y:S01]  /*3210*/  LEA.HI.X R5, R5, R15.reuse, R31, 0x3, P1 ;  /* 0x0000000f05057211 */ /* 0x080fe200008f1c1f */
[----:B------:R-:W2:Y:S01]  /*3220*/  LDG.E.64 R18, desc[UR18][R18.64] ;  /* 0x0000001212127981 */ /* 0x000ea2000c1e1b00 */
[----:B------:R-:W-:-:S04]  /*3230*/  LEA.HI.X R17, R17, R15, R32, 0x3, P2 ;  /* 0x0000000f11117211 */ /* 0x000fc800010f1c20 */
[----:B------:R-:W3:Y:S04]  /*3240*/  LDG.E.64 R4, desc[UR18][R4.64] ;  /* 0x0000001204047981 */ /* 0x000ee8000c1e1b00 */
[----:B------:R-:W4:Y:S01]  /*3250*/  LDG.E.64 R16, desc[UR18][R16.64] ;  /* 0x0000001210107981 */ /* 0x000f22000c1e1b00 */
[----:B------:R-:W-:-:S05]  /*3260*/  IADD3 R31, P1, PT, R29, UR15, RZ ;  /* 0x0000000f1d1f7c10 */ /* 0x000fca000ff3e0ff */
[----:B------:R-:W-:Y:S01]  /*3270*/  IMAD.X R33, RZ, RZ, R30, P1 ;  /* 0x000000ffff217224 */ /* 0x000fe200008e061e */
[----:B------:R-:W-:-:S04]  /*3280*/  LEA R32, P1, R31, R14, 0x3 ;  /* 0x0000000e1f207211 */ /* 0x000fc800078218ff */
[----:B------:R-:W-:Y:S02]  /*3290*/  LEA.HI.X R33, R31, R15, R33, 0x3, P1 ;  /* 0x0000000f1f217211 */ /* 0x000fe400008f1c21 */
[C---:B------:R-:W-:Y:S02]  /*32a0*/  IADD3 R31, P1, PT, R29.reuse, UR16, RZ ;  /* 0x000000101d1f7c10 */ /* 0x040fe4000ff3e0ff */
[----:B------:R-:W-:Y:S02]  /*32b0*/  IADD3 R35, P2, PT, R29, UR20, RZ ;  /* 0x000000141d237c10 */ /* 0x000fe4000ff5e0ff */
[----:B------:R-:W5:Y:S01]  /*32c0*/  LDG.E.64 R32, desc[UR18][R32.64] ;  /* 0x0000001220207981 */ /* 0x000f62000c1e1b00 */
[--C-:B------:R-:W-:Y:S02]  /*32d0*/  IMAD.X R36, RZ, RZ, R30.reuse, P1 ;  /* 0x000000ffff247224 */ /* 0x100fe400008e061e */
[----:B------:R-:W-:Y:S01]  /*32e0*/  IMAD.X R34, RZ, RZ, R30, P2 ;  /* 0x000000ffff227224 */ /* 0x000fe200010e061e */
[----:B--2---:R-:W-:-:S02]  /*32f0*/  DADD R20, R20, -R18 ;  /* 0x0000000014147229 */ /* 0x004fc40000000812 */
[----:B---3--:R-:W-:-:S05]  /*3300*/  DADD R18, R18, -R4 ;  /* 0x0000000012127229 */ /* 0x008fca0000000804 */
[----:B------:R0:W-:Y:S01]  /*3310*/  STS.64 [R0], R20 ;  /* 0x0000001400007388 */ /* 0x0001e20000000a00 */
[----:B----4-:R-:W-:-:S03]  /*3320*/  DADD R4, R4, -R16 ;  /* 0x0000000004047229 */ /* 0x010fc60000000810 */
[----:B------:R1:W-:Y:S01]  /*3330*/  STS.64 [R0+0x8], R18 ;  /* 0x0000081200007388 */ /* 0x0003e20000000a00 */
[----:B0-----:R-:W-:-:S03]  /*3340*/  LEA R20, P1, R31, R14, 0x3 ;  /* 0x0000000e1f147211 */ /* 0x001fc600078218ff */
[----:B------:R0:W-:Y:S01]  /*3350*/  STS.64 [R0+0x10], R4 ;  /* 0x0000100400007388 */ /* 0x0001e20000000a00 */
[-C--:B------:R-:W-:Y:S02]  /*3360*/  LEA.HI.X R21, R31, R15.reuse, R36, 0x3, P1 ;  /* 0x0000000f1f157211 */ /* 0x080fe400008f1c24 */
[-C--:B-1----:R-:W-:Y:S02]  /*3370*/  LEA R18, P2, R35, R14.reuse, 0x3 ;  /* 0x0000000e23127211 */ /* 0x082fe400078418ff */
[----:B0-----:R-:W-:Y:S02]  /*3380*/  IADD3 R5, P1, PT, R29, UR21, RZ ;  /* 0x000000151d057c10 */ /* 0x001fe4000ff3e0ff */
[----:B------:R-:W2:Y:S01]  /*3390*/  LDG.E.64 R20, desc[UR18][R20.64] ;  /* 0x0000001214147981 */ /* 0x000ea2000c1e1b00 */
[----:B------:R-:W-:Y:S02]  /*33a0*/  LEA.HI.X R19, R35, R15, R34, 0x3, P2 ;  /* 0x0000000f23137211 */ /* 0x000fe400010f1c22 */
[----:B------:R-:W-:Y:S01]  /*33b0*/  IMAD.X R31, RZ, RZ, R30, P1 ;  /* 0x000000ffff1f7224 */ /* 0x000fe200008e061e */
[----:B------:R-:W-:-:S03]  /*33c0*/  LEA R4, P1, R5, R14, 0x3 ;  /* 0x0000000e05047211 */ /* 0x000fc600078218ff */
[----:B------:R-:W3:Y:S01]  /*33d0*/  LDG.E.64 R18, desc[UR18][R18.64] ;  /* 0x0000001212127981 */ /* 0x000ee2000c1e1b00 */
[----:B------:R-:W-:-:S06]  /*33e0*/  LEA.HI.X R5, R5, R15, R31, 0x3, P1 ;  /* 0x0000000f05057211 */ /* 0x000fcc00008f1c1f */
[----:B------:R-:W4:Y:S01]  /*33f0*/  LDG.E.64 R4, desc[UR18][R4.64] ;  /* 0x0000001204047981 */ /* 0x000f22000c1e1b00 */
[----:B-----5:R-:W-:Y:S01]  /*3400*/  DADD R16, R16, -R32 ;  /* 0x0000000010107229 */ /* 0x020fe20000000820 */
[C---:B------:R-:W-:Y:S02]  /*3410*/  IADD3 R31, P1, PT, R29.reuse, UR22, RZ ;  /* 0x000000161d1f7c10 */ /* 0x040fe4000ff3e0ff */
[----:B------:R-:W-:Y:S02]  /*3420*/  IADD3 R37, P2, PT, R29, UR23, RZ ;  /* 0x000000171d257c10 */ /* 0x000fe4000ff5e0ff */
[----:B------:R-:W-:Y:S02]  /*3430*/  IADD3.X R35, PT, PT, RZ, R30, RZ, P1, !PT ;  /* 0x0000001eff237210 */ /* 0x000fe40000ffe4ff */
        /* <DEDUP_REMOVED lines=45> */
[-C--:B------:R-:W-:Y:S02]  /*3710*/  LEA.HI.X R21, R37, R15.reuse, R36, 0x3, P2 ;  /* 0x0000000f25157211 */ /* 0x080fe400010f1c24 */
[C---:B------:R-:W-:Y:S02]  /*3720*/  IADD3 R31, P2, PT, R29.reuse, UR29, RZ ;  /* 0x0000001d1d1f7c10 */ /* 0x040fe4000ff5e0ff */
[----:B------:R-:W-:Y:S02]  /*3730*/  IADD3 R29, P3, PT, R29, UR17, RZ ;  /* 0x000000111d1d7c10 */ /* 0x000fe4000ff7e0ff */
[C---:B-1----:R-:W-:Y:S01]  /*3740*/  LEA R32, P1, R31.reuse, R14, 0x3 ;  /* 0x0000000e1f207211 */ /* 0x042fe200078218ff */
[----:B------:R-:W-:Y:S01]  /*3750*/  IMAD.X R33, RZ, RZ, R30, P2 ;  /* 0x000000ffff217224 */ /* 0x000fe200010e061e */
[----:B------:R-:W3:Y:S04]  /*3760*/  LDG.E.64 R20, desc[UR18][R20.64] ;  /* 0x0000001214147981 */ /* 0x000ee8000c1e1b00 */
[----:B------:R-:W-:-:S02]  /*3770*/  LEA.HI.X R33, R31, R15, R33, 0x3, P1 ;  /* 0x0000000f1f217211 */ /* 0x000fc400008f1c21 */
[----:B------:R-:W-:Y:S02]  /*3780*/  IADD3.X R31, PT, PT, RZ, R30, RZ, P3, !PT ;  /* 0x0000001eff1f7210 */ /* 0x000fe40001ffe4ff */
[C---:B------:R-:W-:Y:S02]  /*3790*/  LEA R30, P1, R29.reuse, R14, 0x3 ;  /* 0x0000000e1d1e7211 */ /* 0x040fe400078218ff */
[----:B------:R-:W4:Y:S02]  /*37a0*/  LDG.E.64 R32, desc[UR18][R32.64] ;  /* 0x0000001220207981 */ /* 0x000f24000c1e1b00 */
[----:B------:R-:W-:-:S06]  /*37b0*/  LEA.HI.X R31, R29, R15, R31, 0x3, P1 ;  /* 0x0000000f1d1f7211 */ /* 0x000fcc00008f1c1f */
[----:B------:R-:W4:Y:S01]  /*37c0*/  LDG.E.64 R30, desc[UR18][R30.64] ;  /* 0x000000121e1e7981 */ /* 0x000f22000c1e1b00 */
[----:B------:R-:W-:Y:S02]  /*37d0*/  IMAD.MOV.U32 R29, RZ, RZ, R28 ;  /* 0x000000ffff1d7224 */ /* 0x000fe400078e001c */
[----:B------:R-:W-:Y:S01]  /*37e0*/  IMAD.MOV.U32 R28, RZ, RZ, R27 ;  /* 0x000000ffff1c7224 */ /* 0x000fe200078e001b */
[----:B---3--:R-:W-:Y:S02]  /*37f0*/  DADD R18, R18, -R20 ;  /* 0x0000000012127229 */ /* 0x008fe40000000814 */
[----:B--2---:R-:W-:Y:S02]  /*3800*/  DADD R20, R20, -R16 ;  /* 0x0000000014147229 */ /* 0x004fe40000000810 */
[----:B-----5:R-:W-:Y:S02]  /*3810*/  DADD R16, R16, -R4 ;  /* 0x0000000010107229 */ /* 0x020fe40000000804 */
[----:B----4-:R-:W-:Y:S01]  /*3820*/  DADD R4, R4, -R32 ;  /* 0x0000000004047229 */ /* 0x010fe20000000820 */
[----:B------:R-:W-:Y:S01]  /*3830*/  STS.64 [R0+0x58], R18 ;  /* 0x0000581200007388 */ /* 0x000fe20000000a00 */
[----:B------:R-:W-:-:S03]  /*3840*/  DADD R30, R32, -R30 ;  /* 0x00000000201e7229 */ /* 0x000fc6000000081e */
        /* <DEDUP_REMOVED lines=112> */
.L_x_6:
[----:B------:R-:W-:Y:S05]  /*3f50*/  @!P0 BRA `(.L_x_8) ;  /* 0x0000000c00e48947 */ /* 0x000fea0003800000 */
        /* <DEDUP_REMOVED lines=15> */
[----:B------:R-:W-:Y:S01]  /*4050*/  UMOV UR4, URZ ;  /* 0x000000ff00047c82 */ /* 0x000fe20008000000 */
[----:B------:R-:W-:Y:S01]  /*4060*/  UMOV UR15, UR6 ;  /* 0x00000006000f7c82 */ /* 0x000fe20008000000 */
[----:B------:R-:W-:-:S07]  /*4070*/  UMOV UR5, URZ ;  /* 0x000000ff00057c82 */ /* 0x000fce0008000000 */
.L_x_9:
[C---:B-1----:R-:W-:Y:S01]  /*4080*/  IMAD.SHL.U32 R4, R26.reuse, 0x4, RZ ;  /* 0x000000041a047824 */ /* 0x042fe200078e00ff */
[----:B------:R-:W-:-:S04]  /*4090*/  SHF.L.U32 R29, R26, 0x2, RZ ;  /* 0x000000021a1d7819 */ /* 0x000fc800000006ff */
[----:B------:R-:W-:Y:S02]  /*40a0*/  SHF.R.S32.HI R5, RZ, 0x1f, R4 ;  /* 0x0000001fff057819 */ /* 0x000fe40000011404 */
[----:B--23--:R-:W-:Y:S02]  /*40b0*/  IADD3 R17, P1, PT, R4, UR4, RZ ;  /* 0x0000000404117c10 */ /* 0x00cfe4000ff3e0ff */
[----:B------:R-:W-:Y:S02]  /*40c0*/  SHF.R.S32.HI R30, RZ, 0x1f, R29 ;  /* 0x0000001fff1e7819 */ /* 0x000fe4000001141d */
[C---:B0-----:R-:W-:Y:S01]  /*40d0*/  IADD3 R19, P2, PT, R29.reuse, UR28, RZ ;  /* 0x0000001c1d137c10 */ /* 0x041fe2000ff5e0ff */
[----:B------:R-:W-:Y:S01]  /*40e0*/  IMAD.X R20, RZ, RZ, R5, P1 ;  /* 0x000000ffff147224 */ /* 0x000fe200008e0605 */
[----:B------:R-:W-:Y:S02]  /*40f0*/  IADD3 R5, P1, PT, R29, UR13, RZ ;  /* 0x0000000d1d057c10 */ /* 0x000fe4000ff3e0ff */
[-C--:B------:R-:W-:Y:S01]  /*4100*/  LEA R16, P3, R17, R14.reuse, 0x3 ;  /* 0x0000000e11107211 */ /* 0x080fe200078618ff */
[--C-:B------:R-:W-:Y:S01]  /*4110*/  IMAD.X R4, RZ, RZ, R30.reuse, P2 ;  /* 0x000000ffff047224 */ /* 0x100fe200010e061e */
[----:B------:R-:W-:Y:S01]  /*4120*/  LEA R18, P2, R19, R14, 0x3 ;  /* 0x0000000e13127211 */ /* 0x000fe200078418ff */
[----:B------:R-:W-:Y:S01]  /*4130*/  IMAD.X R31, RZ, RZ, R30, P1 ;  /* 0x000000ffff1f7224 */ /* 0x000fe200008e061e */
[----:B------:R-:W-:-:S02]  /*4140*/  LEA.HI.X R17, R17, R15, R20, 0x3, P3 ;  /* 0x0000000f11117211 */ /* 0x000fc400018f1c14 */
[-C--:B------:R-:W-:Y:S02]  /*4150*/  LEA.HI.X R19, R19, R15.reuse, R4, 0x3, P2 ;  /* 0x0000000f13137211 */ /* 0x080fe400010f1c04 */
[----:B------:R-:W-:Y:S02]  /*4160*/  LEA R4, P1, R5, R14, 0x3 ;  /* 0x0000000e05047211 */ /* 0x000fe400078218ff */
[----:B------:R-:W-:Y:S01]  /*4170*/  IADD3 R21, P3, PT, R29, UR14, RZ ;  /* 0x0000000e1d157c10 */ /* 0x000fe2000ff7e0ff */
[----:B------:R-:W2:Y:S01]  /*4180*/  LDG.E.64 R16, desc[UR18][R16.64] ;  /* 0x0000001210107981 */ /* 0x000ea2000c1e1b00 */
[----:B------:R-:W-:-:S03]  /*4190*/  LEA.HI.X R5, R5, R15, R31, 0x3, P1 ;  /* 0x0000000f05057211 */ /* 0x000fc600008f1c1f */
[----:B------:R-:W2:Y:S01]  /*41a0*/  LDG.E.64 R18, desc[UR18][R18.64] ;  /* 0x0000001212127981 */ /* 0x000ea2000c1e1b00 */
[----:B------:R-:W-:-:S03]  /*41b0*/  IMAD.X R32, RZ, RZ, R30, P3 ;  /* 0x000000ffff207224 */ /* 0x000fc600018e061e */
[----:B------:R-:W3:Y:S01]  /*41c0*/  LDG.E.64 R4, desc[UR18][R4.64] ;  /* 0x0000001204047981 */ /* 0x000ee2000c1e1b00 */
[----:B------:R-:W-:-:S04]  /*41d0*/  LEA R20, P2, R21, R14, 0x3 ;  /* 0x0000000e15147211 */ /* 0x000fc800078418ff */
[----:B------:R-:W-:-:S06]  /*41e0*/  LEA.HI.X R21, R21, R15, R32, 0x3, P2 ;  /* 0x0000000f15157211 */ /* 0x000fcc00010f1c20 */
[----:B------:R-:W4:Y:S01]  /*41f0*/  LDG.E.64 R20, desc[UR18][R20.64] ;  /* 0x0000001214147981 */ /* 0x000f22000c1e1b00 */
[----:B------:R-:W-:-:S05]  /*4200*/  IADD3 R31, P1, PT, R29, UR12, RZ ;  /* 0x0000000c1d1f7c10 */ /* 0x000fca000ff3e0ff */
[----:B------:R-:W-:Y:S01]  /*4210*/  IMAD.X R33, RZ, RZ, R30, P1 ;  /* 0x000000ffff217224 */ /* 0x000fe200008e061e */
[----:B------:R-:W-:Y:S02]  /*4220*/  LEA R32, P1, R31, R14, 0x3 ;  /* 0x0000000e1f207211 */ /* 0x000fe400078218ff */
[----:B------:R-:W-:Y:S02]  /*4230*/  IADD3 R35, P2, PT, R29, UR16, RZ ;  /* 0x000000101d237c10 */ /* 0x000fe4000ff5e0ff */
[----:B------:R-:W-:Y:S02]  /*4240*/  LEA.HI.X R33, R31, R15, R33, 0x3, P1 ;  /* 0x0000000f1f217211 */ /* 0x000fe400008f1c21 */
[----:B------:R-:W-:-:S04]  /*4250*/  IADD3 R31, P1, PT, R29, UR11, RZ ;  /* 0x0000000b1d1f7c10 */ /* 0x000fc8000ff3e0ff */
[----:B------:R-:W5:Y:S01]  /*4260*/  LDG.E.64 R32, desc[UR18][R32.64] ;  /* 0x0000001220207981 */ /* 0x000f62000c1e1b00 */
[----:B------:R-:W-:Y:S01]  /*4270*/  IMAD.X R34, RZ, RZ, R30, P1 ;  /* 0x000000ffff227224 */ /* 0x000fe200008e061e */
[----:B--2---:R-:W-:Y:S02]  /*4280*/  DADD R16, R16, -R18 ;  /* 0x0000000010107229 */ /* 0x004fe40000000812 */
[----:B---3--:R-:W-:-:S05]  /*4290*/  DADD R18, R18, -R4 ;  /* 0x0000000012127229 */ /* 0x008fca0000000804 */
[----:B------:R0:W-:Y:S04]  /*42a0*/  STS.64 [R0], R16 ;  /* 0x0000001000007388 */ /* 0x0001e80000000a00 */
[----:B------:R1:W-:Y:S01]  /*42b0*/  STS.64 [R0+0x8], R18 ;  /* 0x0000081200007388 */ /* 0x0003e20000000a00 */
[----:B0-----:R-:W-:Y:S01]  /*42c0*/  IMAD.X R17, RZ, RZ, R30, P2 ;  /* 0x000000ffff117224 */ /* 0x001fe200010e061e */
[-C--:B------:R-:W-:Y:S02]  /*42d0*/  LEA R16, P2, R35, R14.reuse, 0x3 ;  /* 0x0000000e23107211 */ /* 0x080fe400078418ff */
[----:B-1----:R-:W-:Y:S01]  /*42e0*/  LEA R18, P1, R31, R14, 0x3 ;  /* 0x0000000e1f127211 */ /* 0x002fe200078218ff */
[----:B----4-:R-:W-:Y:S01]  /*42f0*/  DADD R4, R4, -R20 ;  /* 0x0000000004047229 */ /* 0x010fe20000000814 */
[----:B------:R-:W-:-:S02]  /*4300*/  LEA.HI.X R17, R35, R15, R17, 0x3, P2 ;  /* 0x0000000f23117211 */ /* 0x000fc400010f1c11 */
[----:B------:R-:W-:-:S04]  /*4310*/  LEA.HI.X R19, R31, R15, R34, 0x3, P1 ;  /* 0x0000000f1f137211 */ /* 0x000fc800008f1c22 */
[----:B------:R-:W2:Y:S04]  /*4320*/  LDG.E.64 R16, desc[UR18][R16.64] ;  /* 0x0000001210107981 */ /* 0x000ea8000c1e1b00 */
[----:B------:R-:W3:Y:S04]  /*4330*/  LDG.E.64 R18, desc[UR18][R18.64] ;  /* 0x0000001212127981 */ /* 0x000ee8000c1e1b00 */
[----:B------:R0:W-:Y:S02]  /*4340*/  STS.64 [R0+0x10], R4 ;  /* 0x0000100400007388 */ /* 0x0001e40000000a00 */
[----:B0-----:R-:W-:-:S04]  /*4350*/  IADD3 R5, P1, PT, R29, UR17, RZ ;  /* 0x000000111d057c10 */ /* 0x001fc8000ff3e0ff */
[----:B------:R-:W-:Y:S02]  /*4360*/  IADD3.X R31, PT, PT, RZ, R30, RZ, P1, !PT ;  /* 0x0000001eff1f7210 */ /* 0x000fe40000ffe4ff */
[----:B------:R-:W-:-:S04]  /*4370*/  LEA R4, P1, R5, R14, 0x3 ;  /* 0x0000000e05047211 */ /* 0x000fc800078218ff */
[----:B------:R-:W-:-:S06]  /*4380*/  LEA.HI.X R5, R5, R15, R31, 0x3, P1 ;  /* 0x0000000f05057211 */ /* 0x000fcc00008f1c1f */
[----:B------:R-:W4:Y:S01]  /*4390*/  LDG.E.64 R4, desc[UR18][R4.64] ;  /* 0x0000001204047981 */ /* 0x000f22000c1e1b00 */
[----:B-----5:R-:W-:Y:S01]  /*43a0*/  DADD R20, R20, -R32 ;  /* 0x0000000014147229 */ /* 0x020fe20000000820 */
[C---:B------:R-:W-:Y:S02]  /*43b0*/  IADD3 R31, P1, PT, R29.reuse, UR20, RZ ;  /* 0x000000141d1f7c10 */ /* 0x040fe4000ff3e0ff */
[----:B------:R-:W-:-:S03]  /*43c0*/  IADD3 R35, P2, PT, R29, UR21, RZ ;  /* 0x000000151d237c10 */ /* 0x000fc6000ff5e0ff */
[--C-:B------:R-:W-:Y:S01]  /*43d0*/  IMAD.X R36, RZ, RZ, R30.reuse, P1 ;  /* 0x000000ffff247224 */ /* 0x100fe200008e061e */
[----:B------:R-:W-:Y:S01]  /*43e0*/  STS.64 [R0+0x18], R20 ;  /* 0x0000181400007388 */ /* 0x000fe20000000a00 */
[----:B------:R-:W-:Y:S01]  /*43f0*/  IMAD.X R34, RZ, RZ, R30, P2 ;  /* 0x000000ffff227224 */ /* 0x000fe200010e061e */
[----:B---3--:R-:W-:Y:S02]  /*4400*/  DADD R32, R32, -R18 ;  /* 0x0000000020207229 */ /* 0x008fe40000000812 */
[----:B--2---:R-:W-:-:S07]  /*4410*/  DADD R18, R18, -R16 ;  /* 0x0000000012127229 */ /* 0x004fce0000000810 */
[----:B------:R0:W-:Y:S04]  /*4420*/  STS.64 [R0+0x28], R18 ;  /* 0x0000281200007388 */ /* 0x0001e80000000a00 */
[----:B------:R1:W-:Y:S01]  /*4430*/  STS.64 [R0+0x20], R32 ;  /* 0x0000202000007388 */ /* 0x0003e20000000a00 */
[----:B0-----:R-:W-:-:S04]  /*4440*/  LEA R18, P1, R31, R14, 0x3 ;  /* 0x0000000e1f127211 */ /* 0x001fc800078218ff */
[-C--:B------:R-:W-:Y:S02]  /*4450*/  LEA.HI.X R19, R31, R15.reuse, R36, 0x3, P1 ;  /* 0x0000000f1f137211 */ /* 0x080fe400008f1c24 */
[-C--:B-1----:R-:W-:Y:S02]  /*4460*/  LEA R32, P2, R35, R14.reuse, 0x3 ;  /* 0x0000000e23207211 */ /* 0x082fe400078418ff */
[----:B------:R-:W-:Y:S02]  /*4470*/  IADD3 R21, P1, PT, R29, UR22, RZ ;  /* 0x000000161d157c10 */ /* 0x000fe4000ff3e0ff */
[-C--:B------:R-:W-:Y:S01]  /*4480*/  LEA.HI.X R33, R35, R15.reuse, R34, 0x3, P2 ;  /* 0x0000000f23217211 */ /* 0x080fe200010f1c22 */
[----:B----4-:R-:W-:Y:S01]  /*4490*/  DADD R16, R16, -R4 ;  /* 0x0000000010107229 */ /* 0x010fe20000000804 */
[----:B------:R-:W-:Y:S01]  /*44a0*/  IADD3 R31, P2, PT, R29, UR23, RZ ;  /* 0x000000171d1f7c10 */ /* 0x000fe2000ff5e0ff */
[----:B------:R-:W-:Y:S01]  /*44b0*/  IMAD.X R34, RZ, RZ, R30, P1 ;  /* 0x000000ffff227224 */ /* 0x000fe200008e061e */
[C---:B------:R-:W-:Y:S01]  /*44c0*/  LEA R20, P1, R21.reuse, R14, 0x3 ;  /* 0x0000000e15147211 */ /* 0x040fe200078218ff */
[----:B------:R-:W2:Y:S03]  /*44d0*/  LDG.E.64 R18, desc[UR18][R18.64] ;  /* 0x0000001212127981 */ /* 0x000ea6000c1e1b00 */
[----:B------:R-:W-:Y:S01]  /*44e0*/  LEA.HI.X R21, R21, R15, R34, 0x3, P1 ;  /* 0x0000000f15157211 */ /* 0x000fe200008f1c22 */
[----:B------:R0:W-:Y:S01]  /*44f0*/  STS.64 [R0+0x30], R16 ;  /* 0x0000301000007388 */ /* 0x0001e20000000a00 */
[----:B------:R-:W-:-:S03]  /*4500*/  IMAD.X R34, RZ, RZ, R30, P2 ;  /* 0x000000ffff227224 */ /* 0x000fc600010e061e */
[----:B------:R-:W3:Y:S04]  /*4510*/  LDG.E.64 R32, desc[UR18][R32.64] ;  /* 0x0000001220207981 */ /* 0x000ee8000c1e1b00 */
[----:B------:R-:W4:Y:S01]  /*4520*/  LDG.E.64 R20, desc[UR18][R20.64] ;  /* 0x0000001214147981 */ /* 0x000f22000c1e1b00 */
[----:B0-----:R-:W-:-:S04]  /*4530*/  LEA R16, P1, R31, R14, 0x3 ;  /* 0x0000000e1f107211 */ /* 0x001fc800078218ff */
[----:B------:R-:W-:-:S06]  /*4540*/  LEA.HI.X R17, R31, R15, R34, 0x3, P1 ;  /* 0x0000000f1f117211 */ /* 0x000fcc00008f1c22 */
[----:B------:R-:W5:Y:S01]  /*4550*/  LDG.E.64 R16, desc[UR18][R16.64] ;  /* 0x0000001210107981 */ /* 0x000f62000c1e1b00 */
[C---:B------:R-:W-:Y:S02]  /*4560*/  IADD3 R37, P1, PT, R29.reuse, UR24, RZ ;  /* 0x000000181d257c10 */ /* 0x040fe4000ff3e0ff */
[----:B------:R-:W-:-:S03]  /*4570*/  IADD3 R31, P3, PT, R29, UR25, RZ ;  /* 0x000000191d1f7c10 */ /* 0x000fc6000ff7e0ff */
[--C-:B------:R-:W-:Y:S01]  /*4580*/  IMAD.X R36, RZ, RZ, R30.reuse, P1 ;  /* 0x000000ffff247224 */ /* 0x100fe200008e061e */
[----:B------:R-:W-:Y:S01]  /*4590*/  IADD3 R35, P1, PT, R29, UR26, RZ ;  /* 0x0000001a1d237c10 */ /* 0x000fe2000ff3e0ff */
[----:B------:R-:W-:Y:S01]  /*45a0*/  IMAD.X R34, RZ, RZ, R30, P3 ;  /* 0x000000ffff227224 */ /* 0x000fe200018e061e */
[----:B--2---:R-:W-:Y:S02]  /*45b0*/  DADD R4, R4, -R18 ;  /* 0x0000000004047229 */ /* 0x004fe40000000812 */
[----:B---3--:R-:W-:Y:S02]  /*45c0*/  DADD R18, R18, -R32 ;  /* 0x0000000012127229 */ /* 0x008fe40000000820 */
[----:B----4-:R-:W-:-:S05]  /*45d0*/  DADD R32, R32, -R20 ;  /* 0x0000000020207229 */ /* 0x010fca0000000814 */
[----:B------:R0:W-:Y:S01]  /*45e0*/  STS.64 [R0+0x40], R18 ;  /* 0x0000401200007388 */ /* 0x0001e20000000a00 */
[----:B-----5:R-:W-:Y:S01]  /*45f0*/  DADD R20, R20, -R16 ;  /* 0x0000000014147229 */ /* 0x020fe20000000810 */
[CC--:B0-----:R-:W-:Y:S02]  /*4600*/  LEA R18, P3, R31.reuse, R14.reuse, 0x3 ;  /* 0x0000000e1f127211 */ /* 0x0c1fe400078618ff */
[----:B------:R0:W-:Y:S04]  /*4610*/  STS.64 [R0+0x38], R4 ;  /* 0x0000380400007388 */ /* 0x0001e80000000a00 */
[----:B------:R1:W-:Y:S01]  /*4620*/  STS.64 [R0+0x50], R20 ;  /* 0x0000501400007388 */ /* 0x0003e20000000a00 */
[----:B------:R-:W-:Y:S01]  /*4630*/  LEA.HI.X R19, R31, R15, R34, 0x3, P3 ;  /* 0x0000000f1f137211 */ /* 0x000fe200018f1c22 */
[----:B0-----:R-:W-:Y:S01]  /*4640*/  IMAD.X R5, RZ, RZ, R30, P1 ;  /* 0x000000ffff057224 */ /* 0x001fe200008e061e */
[-C--:B------:R-:W-:Y:S01]  /*4650*/  LEA R4, P1, R35, R14.reuse, 0x3 ;  /* 0x0000000e23047211 */ /* 0x080fe200078218ff */
[----:B------:R0:W-:Y:S01]  /*4660*/  STS.64 [R0+0x48], R32 ;  /* 0x0000482000007388 */ /* 0x0001e20000000a00 */
[----:B-1----:R-:W-:-:S03]  /*4670*/  LEA R20, P2, R37, R14, 0x3 ;  /* 0x0000000e25147211 */ /* 0x002fc600078418ff */
[----:B------:R-:W2:Y:S01]  /*4680*/  LDG.E.64 R18, desc[UR18][R18.64] ;  /* 0x0000001212127981 */ /* 0x000ea2000c1e1b00 */
[-C--:B------:R-:W-:Y:S02]  /*4690*/  LEA.HI.X R21, R37, R15.reuse, R36, 0x3, P2 ;  /* 0x0000000f25157211 */ /* 0x080fe400010f1c24 */
[----:B------:R-:W-:Y:S02]  /*46a0*/  IADD3 R31, P2, PT, R29, UR27, RZ ;  /* 0x0000001b1d1f7c10 */ /* 0x000fe4000ff5e0ff */
[-C--:B------:R-:W-:Y:S02]  /*46b0*/  LEA.HI.X R5, R35, R15.reuse, R5, 0x3, P1 ;  /* 0x0000000f23057211 */ /* 0x080fe400008f1c05 */
[----:B------:R-:W-:Y:S01]  /*46c0*/  IADD3 R29, P3, PT, R29, UR15, RZ ;  /* 0x0000000f1d1d7c10 */ /* 0x000fe2000ff7e0ff */
[----:B------:R-:W3:Y:S01]  /*46d0*/  LDG.E.64 R20, desc[UR18][R20.64] ;  /* 0x0000001214147981 */ /* 0x000ee2000c1e1b00 */
[----:B0-----:R-:W-:Y:S02]  /*46e0*/  IADD3.X R33, PT, PT, RZ, R30, RZ, P2, !PT ;  /* 0x0000001eff217210 */ /* 0x001fe400017fe4ff */
[CC--:B------:R-:W-:Y:S01]  /*46f0*/  LEA R32, P1, R31.reuse, R14.reuse, 0x3 ;  /* 0x0000000e1f207211 */ /* 0x0c0fe200078218ff */
[----:B------:R-:W4:Y:S03]  /*4700*/  LDG.E.64 R4, desc[UR18][R4.64] ;  /* 0x0000001204047981 */ /* 0x000f26000c1e1b00 */
[----:B------:R-:W-:Y:S01]  /*4710*/  LEA.HI.X R33, R31, R15, R33, 0x3, P1 ;  /* 0x0000000f1f217211 */ /* 0x000fe200008f1c21 */
[----:B------:R-:W-:Y:S01]  /*4720*/  IMAD.X R31, RZ, RZ, R30, P3 ;  /* 0x000000ffff1f7224 */ /* 0x000fe200018e061e */
[----:B------:R-:W-:-:S04]  /*4730*/  LEA R30, P1, R29, R14, 0x3 ;  /* 0x0000000e1d1e7211 */ /* 0x000fc800078218ff */
[----:B------:R-:W-:Y:S01]  /*4740*/  LEA.HI.X R31, R29, R15, R31, 0x3, P1 ;  /* 0x0000000f1d1f7211 */ /* 0x000fe200008f1c1f */
[----:B------:R-:W5:Y:S05]  /*4750*/  LDG.E.64 R32, desc[UR18][R32.64] ;  /* 0x0000001220207981 */ /* 0x000f6a000c1e1b00 */
[----:B------:R-:W5:Y:S01]  /*4760*/  LDG.E.64 R30, desc[UR18][R30.64] ;  /* 0x000000121e1e7981 */ /* 0x000f62000c1e1b00 */
[----:B---3--:R-:W-:Y:S02]  /*4770*/  DADD R16, R16, -R20 ;  /* 0x0000000010107229 */ /* 0x008fe40000000814 */
[----:B--2---:R-:W-:Y:S02]  /*4780*/  DADD R20, R20, -R18 ;  /* 0x0000000014147229 */ /* 0x004fe40000000812 */
[----:B----4-:R-:W-:-:S03]  /*4790*/  DADD R18, R18, -R4 ;  /* 0x0000000012127229 */ /* 0x010fc60000000804 */
[----:B------:R-:W-:Y:S01]  /*47a0*/  STS.64 [R0+0x58], R16 ;  /* 0x0000581000007388 */ /* 0x000fe20000000a00 */
[----:B-----5:R-:W-:Y:S02]  /*47b0*/  DADD R4, R4, -R32 ;  /* 0x0000000004047229 */ /* 0x020fe40000000820 */
[----:B------:R-:W-:Y:S01]  /*47c0*/  DADD R30, R32, -R30 ;  /* 0x00000000201e7229 */ /* 0x000fe2000000081e */
[----:B------:R-:W-:Y:S04]  /*47d0*/  STS.64 [R0+0x60], R20 ;  /* 0x0000601400007388 */ /* 0x000fe80000000a00 */
[----:B------:R-:W-:Y:S04]  /*47e0*/  STS.64 [R0+0x68], R18 ;  /* 0x0000681200007388 */ /* 0x000fe80000000a00 */
[----:B------:R0:W-:Y:S04]  /*47f0*/  STS.64 [R0+0x70], R4 ;  /* 0x0000700400007388 */ /* 0x0001e80000000a00 */
[----:B------:R-:W-:Y:S01]  /*4800*/  STS.64 [R0+0x78], R30 ;  /* 0x0000781e00007388 */ /* 0x000fe20000000a00 */
[----:B------:R-:W-:Y:S01]  /*4810*/  BAR.SYNC.DEFER_BLOCKING 0x0 ;  /* 0x0000000000007b1d */ /* 0x000fe20000010000 */
[----:B0-----:R-:W-:-:S02]  /*4820*/  IMAD.MOV.U32 R4, RZ, RZ, R27 ;  /* 0x000000ffff047224 */ /* 0x001fc400078e001b */
        /* <DEDUP_REMOVED lines=108> */
.L_x_8:
[----:B------:R-:W-:Y:S05]  /*4ef0*/  @!P0 EXIT ;  /* 0x000000000000894d */ /* 0x000fea0003800000 */
[----:B------:R-:W-:Y:S01]  /*4f00*/  IMAD R31, R26, 0x5, RZ ;  /* 0x000000051a1f7824 */ /* 0x000fe200078e02ff */
[----:B------:R-:W-:Y:S01]  /*4f10*/  USHF.L.U32 UR12, UR10, 0x2, URZ ;  /* 0x000000020a0c7899 */ /* 0x000fe200080006ff */
[----:B------:R-:W-:Y:S01]  /*4f20*/  IMAD.WIDE R22, R25, 0x8, R22 ;  /* 0x0000000819167825 */ /* 0x000fe200078e0216 */
[----:B------:R-:W-:Y:S02]  /*4f30*/  UIMAD UR13, UR10, 0x5, URZ ;  /* 0x000000050a0d78a4 */ /* 0x000fe4000f8e02ff */
[----:B------:R-:W-:Y:S01]  /*4f40*/  SHF.R.S32.HI R32, RZ, 0x1f, R31 ;  /* 0x0000001fff207819 */ /* 0x000fe2000001141f */
[----:B------:R-:W-:Y:S01]  /*4f50*/  IMAD.MOV.U32 R25, RZ, RZ, R22 ;  /* 0x000000ffff197224 */ /* 0x000fe200078e0016 */
[----:B------:R-:W-:Y:S01]  /*4f60*/  UIMAD UR14, UR10, 0x6, URZ ;  /* 0x000000060a0e78a4 */ /* 0x000fe2000f8e02ff */
[----:B------:R-:W-:Y:S01]  /*4f70*/  IMAD.MOV.U32 R30, RZ, RZ, R23 ;  /* 0x000000ffff1e7224 */ /* 0x000fe200078e0017 */
[----:B------:R-:W-:Y:S02]  /*4f80*/  UIMAD UR15, UR10, 0x7, URZ ;  /* 0x000000070a0f78a4 */ /* 0x000fe4000f8e02ff */
[----:B------:R-:W-:-:S02]  /*4f90*/  USHF.L.U32 UR16, UR10, 0x3, URZ ;  /* 0x000000030a107899 */ /* 0x000fc400080006ff */
[----:B------:R-:W-:Y:S02]  /*4fa0*/  UIMAD UR17, UR10, 0x9, URZ ;  /* 0x000000090a1178a4 */ /* 0x000fe4000f8e02ff */
[----:B------:R-:W-:Y:S02]  /*4fb0*/  UIMAD UR20, UR10, 0xa, URZ ;  /* 0x0000000a0a1478a4 */ /* 0x000fe4000f8e02ff */
[----:B------:R-:W-:Y:S02]  /*4fc0*/  UIMAD UR21, UR10, 0xb, URZ ;  /* 0x0000000b0a1578a4 */ /* 0x000fe4000f8e02ff */
[----:B------:R-:W-:Y:S02]  /*4fd0*/  UIMAD UR22, UR10, 0xc, URZ ;  /* 0x0000000c0a1678a4 */ /* 0x000fe4000f8e02ff */
[----:B------:R-:W-:Y:S02]  /*4fe0*/  UIMAD UR23, UR10, 0xd, URZ ;  /* 0x0000000d0a1778a4 */ /* 0x000fe4000f8e02ff */
[----:B------:R-:W-:-:S02]  /*4ff0*/  UIMAD UR24, UR10, 0xe, URZ ;  /* 0x0000000e0a1878a4 */ /* 0x000fc4000f8e02ff */
[----:B------:R-:W-:Y:S01]  /*5000*/  UIMAD UR10, UR10, 0xf, URZ ;  /* 0x0000000f0a0a78a4 */ /* 0x000fe2000f8e02ff */
[----:B------:R-:W-:Y:S01]  /*5010*/  UMOV UR4, URZ ;  /* 0x000000ff00047c82 */ /* 0x000fe20008000000 */
[----:B------:R-:W-:Y:S01]  /*5020*/  UMOV UR11, UR6 ;  /* 0x00000006000b7c82 */ /* 0x000fe20008000000 */
[----:B------:R-:W-:-:S09]  /*5030*/  UMOV UR5, URZ ;  /* 0x000000ff00057c82 */ /* 0x000fd20008000000 */
.L_x_10:
[C---:B--23--:R-:W-:Y:S02]  /*5040*/  IADD3 R19, P1, PT, R31.reuse, UR4, RZ ;  /* 0x000000041f137c10 */ /* 0x04cfe4000ff3e0ff */
[C---:B-1----:R-:W-:Y:S02]  /*5050*/  IADD3 R5, P2, PT, R31.reuse, UR9, RZ ;  /* 0x000000091f057c10 */ /* 0x042fe4000ff5e0ff */
[----:B0-----:R-:W-:Y:S02]  /*5060*/  IADD3 R17, P0, PT, R31, UR8, RZ ;  /* 0x000000081f117c10 */ /* 0x001fe4000ff1e0ff */
[----:B------:R-:W-:Y:S01]  /*5070*/  IADD3.X R21, PT, PT, RZ, R32, RZ, P1, !PT ;  /* 0x00000020ff157210 */ /* 0x000fe20000ffe4ff */
[--C-:B------:R-:W-:Y:S01]  /*5080*/  IMAD.X R18, RZ, RZ, R32.reuse, P2 ;  /* 0x000000ffff127224 */ /* 0x100fe200010e0620 */
[-C--:B------:R-:W-:Y:S01]  /*5090*/  LEA R20, P1, R19, R14.reuse, 0x3 ;  /* 0x0000000e13147211 */ /* 0x080fe200078218ff */
[----:B------:R-:W-:Y:S01]  /*50a0*/  IMAD.X R16, RZ, RZ, R32, P0 ;  /* 0x000000ffff107224 */ /* 0x000fe200000e0620 */
[----:B------:R-:W-:-:S02]  /*50b0*/  LEA R4, P2, R5, R14, 0x3 ;  /* 0x0000000e05047211 */ /* 0x000fc400078418ff */
[-C--:B------:R-:W-:Y:S02]  /*50c0*/  LEA.HI.X R21, R19, R15.reuse, R21, 0x3, P1 ;  /* 0x0000000f13157211 */ /* 0x080fe400008f1c15 */
[-C--:B------:R-:W-:Y:S02]  /*50d0*/  LEA R28, P0, R17, R14.reuse, 0x3 ;  /* 0x0000000e111c7211 */ /* 0x080fe400078018ff */
[----:B------:R-:W-:Y:S02]  /*50e0*/  IADD3 R19, P1, PT, R31, UR7, RZ ;  /* 0x000000071f137c10 */ /* 0x000fe4000ff3e0ff */
[-C--:B------:R-:W-:Y:S01]  /*50f0*/  LEA.HI.X R5, R5, R15.reuse, R18, 0x3, P2 ;  /* 0x0000000f05057211 */ /* 0x080fe200010f1c12 */
[----:B------:R-:W2:Y:S01]  /*5100*/  LDG.E.64 R20, desc[UR18][R20.64] ;  /* 0x0000001214147981 */ /* 0x000ea2000c1e1b00 */
[----:B------:R-:W-:Y:S02]  /*5110*/  IADD3 R23, P2, PT, R31, UR12, RZ ;  /* 0x0000000c1f177c10 */ /* 0x000fe4000ff5e0ff */
[-C--:B------:R-:W-:Y:S01]  /*5120*/  LEA.HI.X R29, R17, R15.reuse, R16, 0x3, P0 ;  /* 0x0000000f111d7211 */ /* 0x080fe200000f1c10 */
[--C-:B------:R-:W-:Y:S01]  /*5130*/  IMAD.X R17, RZ, RZ, R32.reuse, P1 ;  /* 0x000000ffff117224 */ /* 0x100fe200008e0620 */
[-C--:B------:R-:W-:Y:S01]  /*5140*/  LEA R18, P0, R19, R14.reuse, 0x3 ;  /* 0x0000000e13127211 */ /* 0x080fe200078018ff */
[----:B------:R-:W-:Y:S01]  /*5150*/  IMAD.X R16, RZ, RZ, R32, P2 ;  /* 0x000000ffff107224 */ /* 0x000fe200010e0620 */
[----:B------:R-:W-:Y:S01]  /*5160*/  LEA R26, P1, R23, R14, 0x3 ;  /* 0x0000000e171a7211 */ /* 0x000fe200078218ff */
[----:B------:R-:W2:Y:S01]  /*5170*/  LDG.E.64 R4, desc[UR18][R4.64] ;  /* 0x0000001204047981 */ /* 0x000ea2000c1e1b00 */
[----:B------:R-:W-:-:S02]  /*5180*/  LEA.HI.X R19, R19, R15, R17, 0x3, P0 ;  /* 0x0000000f13137211 */ /* 0x000fc400000f1c11 */
[----:B------:R-:W-:Y:S01]  /*5190*/  LEA.HI.X R27, R23, R15, R16, 0x3, P1 ;  /* 0x0000000f171b7211 */ /* 0x000fe200008f1c10 */
[----:B------:R-:W3:Y:S04]  /*51a0*/  LDG.E.64 R28, desc[UR18][R28.64] ;  /* 0x000000121c1c7981 */ /* 0x000ee8000c1e1b00 */
[----:B------:R-:W4:Y:S04]  /*51b0*/  LDG.E.64 R18, desc[UR18][R18.64] ;  /* 0x0000001212127981 */ /* 0x000f28000c1e1b00 */
[----:B------:R-:W5:Y:S01]  /*51c0*/  LDG.E.64 R26, desc[UR18][R26.64] ;  /* 0x000000121a1a7981 */ /* 0x000f62000c1e1b00 */
[----:B------:R-:W-:-:S05]  /*51d0*/  IADD3 R17, P0, PT, R31, UR13, RZ ;  /* 0x0000000d1f117c10 */ /* 0x000fca000ff1e0ff */
[----:B------:R-:W-:Y:S01]  /*51e0*/  IMAD.X R16, RZ, RZ, R32, P0 ;  /* 0x000000ffff107224 */ /* 0x000fe200000e0620 */
[-C--:B------:R-:W-:Y:S02]  /*51f0*/  LEA R22, P0, R17, R14.reuse, 0x3 ;  /* 0x0000000e11167211 */ /* 0x080fe400078018ff */
[----:B------:R-:W-:Y:S02]  /*5200*/  IADD3 R35, P1, PT, R31, UR15, RZ ;  /* 0x0000000f1f237c10 */ /* 0x000fe4000ff3e0ff */
[----:B------:R-:W-:Y:S02]  /*5210*/  LEA.HI.X R23, R17, R15, R16, 0x3, P0 ;  /* 0x0000000f11177211 */ /* 0x000fe400000f1c10 */
[----:B------:R-:W-:Y:S01]  /*5220*/  IADD3 R17, P0, PT, R31, UR14, RZ ;  /* 0x0000000e1f117c10 */ /* 0x000fe2000ff1e0ff */
[--C-:B------:R-:W-:Y:S01]  /*5230*/  IMAD.X R34, RZ, RZ, R32.reuse, P1 ;  /* 0x000000ffff227224 */ /* 0x100fe200008e0620 */
[----:B------:R-:W-:Y:S02]  /*5240*/  LEA R16, P1, R35, R14, 0x3 ;  /* 0x0000000e23107211 */ /* 0x000fe400078218ff */
[----:B------:R-:W5:Y:S01]  /*5250*/  LDG.E.64 R22, desc[UR18][R22.64] ;  /* 0x0000001216167981 */ /* 0x000f62000c1e1b00 */
[----:B------:R-:W-:Y:S01]  /*5260*/  IMAD.X R33, RZ, RZ, R32, P0 ;  /* 0x000000ffff217224 */ /* 0x000fe200000e0620 */
[----:B--2---:R-:W-:-:S02]  /*5270*/  DADD R20, R20, -R4 ;  /* 0x0000000014147229 */ /* 0x004fc40000000804 */
[----:B---3--:R-:W-:Y:S02]  /*5280*/  DADD R4, R4, -R28 ;  /* 0x0000000004047229 */ /* 0x008fe4000000081c */
[----:B----4-:R-:W-:-:S03]  /*5290*/  DADD R28, R28, -R18 ;  /* 0x000000001c1c7229 */ /* 0x010fc60000000812 */
[----:B------:R0:W-:Y:S01]  /*52a0*/  STS.64 [R0], R20 ;  /* 0x0000001400007388 */ /* 0x0001e20000000a00 */
[----:B-----5:R-:W-:-:S03]  /*52b0*/  DADD R18, R18, -R26 ;  /* 0x0000000012127229 */ /* 0x020fc6000000081a */
[----:B------:R1:W-:Y:S01]  /*52c0*/  STS.64 [R0+0x8], R4 ;  /* 0x0000080400007388 */ /* 0x0003e20000000a00 */
[----:B0-----:R-:W-:-:S03]  /*52d0*/  LEA R20, P0, R17, R14, 0x3 ;  /* 0x0000000e11147211 */ /* 0x001fc600078018ff */
[----:B------:R0:W-:Y:S01]  /*52e0*/  STS.64 [R0+0x18], R18 ;  /* 0x0000181200007388 */ /* 0x0001e20000000a00 */
[-C--:B------:R-:W-:Y:S02]  /*52f0*/  LEA.HI.X R21, R17, R15.reuse, R33, 0x3, P0 ;  /* 0x0000000f11157211 */ /* 0x080fe400000f1c21 */
[----:B------:R-:W-:Y:S02]  /*5300*/  LEA.HI.X R17, R35, R15, R34, 0x3, P1 ;  /* 0x0000000f23117211 */ /* 0x000fe400008f1c22 */
[C---:B-1----:R-:W-:Y:S01]  /*5310*/  IADD3 R5, P0, PT, R31.reuse, UR16, RZ ;  /* 0x000000101f057c10 */ /* 0x042fe2000ff1e0ff */
[----:B------:R1:W-:Y:S01]  /*5320*/  STS.64 [R0+0x10], R28 ;  /* 0x0000101c00007388 */ /* 0x0003e20000000a00 */
[----:B0-----:R-:W-:-:S03]  /*5330*/  IADD3 R19, P1, PT, R31, UR17, RZ ;  /* 0x000000111f137c10 */ /* 0x001fc6000ff3e0ff */
[----:B------:R-:W2:Y:S02]  /*5340*/  LDG.E.64 R20, desc[UR18][R20.64] ;  /* 0x0000001214147981 */ /* 0x000ea4000c1e1b00 */
[----:B------:R-:W-:Y:S02]  /*5350*/  IMAD.X R33, RZ, RZ, R32, P1 ;  /* 0x000000ffff217224 */ /* 0x000fe400008e0620 */
[----:B------:R-:W3:Y:S01]  /*5360*/  LDG.E.64 R16, desc[UR18][R16.64] ;  /* 0x0000001210107981 */ /* 0x000ee2000c1e1b00 */
[----:B-1----:R-:W-:Y:S02]  /*5370*/  IADD3.X R28, PT, PT, RZ, R32, RZ, P0, !PT ;  /* 0x00000020ff1c7210 */ /* 0x002fe400007fe4ff */
[-C--:B------:R-:W-:Y:S02]  /*5380*/  LEA R4, P0, R5, R14.reuse, 0x3 ;  /* 0x0000000e05047211 */ /* 0x080fe400078018ff */
[----:B------:R-:W-:Y:S02]  /*5390*/  LEA R18, P1, R19, R14, 0x3 ;  /* 0x0000000e13127211 */ /* 0x000fe400078218ff */
[----:B------:R-:W-:-:S02]  /*53a0*/  LEA.HI.X R5, R5, R15, R28, 0x3, P0 ;  /* 0x0000000f05057211 */ /* 0x000fc400000f1c1c */
[----:B------:R-:W-:Y:S02]  /*53b0*/  IADD3 R29, P0, PT, R31, UR20, RZ ;  /* 0x000000141f1d7c10 */ /* 0x000fe4000ff1e0ff */
[-C--:B------:R-:W-:Y:S02]  /*53c0*/  LEA.HI.X R19, R19, R15.reuse, R33, 0x3, P1 ;  /* 0x0000000f13137211 */ /* 0x080fe400008f1c21 */
[----:B------:R-:W4:Y:S01]  /*53d0*/  LDG.E.64 R4, desc[UR18][R4.64] ;  /* 0x0000001204047981 */ /* 0x000f22000c1e1b00 */
[----:B------:R-:W-:Y:S01]  /*53e0*/  IMAD.X R33, RZ, RZ, R32, P0 ;  /* 0x000000ffff217224 */ /* 0x000fe200000e0620 */
[C---:B------:R-:W-:Y:S02]  /*53f0*/  LEA R28, P0, R29.reuse, R14, 0x3 ;  /* 0x0000000e1d1c7211 */ /* 0x040fe400078018ff */
[----:B------:R-:W5:Y:S02]  /*5400*/  LDG.E.64 R18, desc[UR18][R18.64] ;  /* 0x0000001212127981 */ /* 0x000f64000c1e1b00 */
[----:B------:R-:W-:-:S06]  /*5410*/  LEA.HI.X R29, R29, R15, R33, 0x3, P0 ;  /* 0x0000000f1d1d7211 */ /* 0x000fcc00000f1c21 */
[----:B------:R-:W5:Y:S01]  /*5420*/  LDG.E.64 R28, desc[UR18][R28.64] ;  /* 0x000000121c1c7981 */ /* 0x000f62000c1e1b00 */
[----:B------:R-:W-:Y:S01]  /*5430*/  DADD R26, R26, -R22 ;  /* 0x000000001a1a7229 */ /* 0x000fe20000000816 */
[----:B------:R-:W-:-:S06]  /*5440*/  IADD3 R35, P1, PT, R31, UR22, RZ ;  /* 0x000000161f237c10 */ /* 0x000fcc000ff3e0ff */
[----:B------:R0:W-:Y:S01]  /*5450*/  STS.64 [R0+0x20], R26 ;  /* 0x0000201a00007388 */ /* 0x0001e20000000a00 */
[----:B------:R-:W-:Y:S01]  /*5460*/  IMAD.X R34, RZ, RZ, R32, P1 ;  /* 0x000000ffff227224 */ /* 0x000fe200008e0620 */
[----:B0-----:R-:W-:-:S05]  /*5470*/  IADD3 R27, P0, PT, R31, UR21, RZ ;  /* 0x000000151f1b7c10 */ /* 0x001fca000ff1e0ff */
[----:B------:R-:W-:Y:S01]  /*5480*/  IMAD.X R33, RZ, RZ, R32, P0 ;  /* 0x000000ffff217224 */ /* 0x000fe200000e0620 */
[----:B------:R-:W-:-:S04]  /*5490*/  LEA R26, P0, R27, R14, 0x3 ;  /* 0x0000000e1b1a7211 */ /* 0x000fc800078018ff */
[----:B------:R-:W-:-:S06]  /*54a0*/  LEA.HI.X R27, R27, R15, R33, 0x3, P0 ;  /* 0x0000000f1b1b7211 */ /* 0x000fcc00000f1c21 */
[----:B------:R-:W5:Y:S01]  /*54b0*/  LDG.E.64 R26, desc[UR18][R26.64] ;  /* 0x000000121a1a7981 */ /* 0x000f62000c1e1b00 */
[----:B--2---:R-:W-:Y:S02]  /*54c0*/  DADD R22, R22, -R20 ;  /* 0x0000000016167229 */ /* 0x004fe40000000814 */
[----:B---3--:R-:W-:-:S05]  /*54d0*/  DADD R20, R20, -R16 ;  /* 0x0000000014147229 */ /* 0x008fca0000000810 */
[----:B------:R0:W-:Y:S04]  /*54e0*/  STS.64 [R0+0x28], R22 ;  /* 0x0000281600007388 */ /* 0x0001e80000000a00 */
[----:B------:R5:W-:Y:S01]  /*54f0*/  STS.64 [R0+0x30], R20 ;  /* 0x0000301400007388 */ /* 0x000be20000000a00 */
[----:B----4-:R-:W-:Y:S01]  /*5500*/  DADD R16, R16, -R4 ;  /* 0x0000000010107229 */ /* 0x010fe20000000804 */
[----:B0-----:R-:W-:Y:S01]  /*5510*/  IADD3 R23, P0, PT, R31, UR23, RZ ;  /* 0x000000171f177c10 */ /* 0x001fe2000ff1e0ff */
[----:B-----5:R-:W-:Y:S01]  /*5520*/  DADD R20, R4, -R18 ;  /* 0x0000000004147229 */ /* 0x020fe20000000812 */
[----:B------:R-:W-:-:S04]  /*5530*/  LEA R4, P1, R35, R14, 0x3 ;  /* 0x0000000e23047211 */ /* 0x000fc800078218ff */
[----:B------:R0:W-:Y:S01]  /*5540*/  STS.64 [R0+0x38], R16 ;  /* 0x0000381000007388 */ /* 0x0001e20000000a00 */
[----:B------:R-:W-:Y:S01]  /*5550*/  IMAD.X R22, RZ, RZ, R32, P0 ;  /* 0x000000ffff167224 */ /* 0x000fe200000e0620 */
[----:B------:R-:W-:Y:S02]  /*5560*/  LEA.HI.X R5, R35, R15, R34, 0x3, P1 ;  /* 0x0000000f23057211 */ /* 0x000fe400008f1c22 */
[----:B------:R-:W-:Y:S01]  /*5570*/  IADD3 R35, P1, PT, R31, UR24, RZ ;  /* 0x000000181f237c10 */ /* 0x000fe2000ff3e0ff */
[----:B------:R1:W-:Y:S04]  /*5580*/  STS.64 [R0+0x40], R20 ;  /* 0x0000401400007388 */ /* 0x0003e80000000a00 */
[----:B------:R-:W2:Y:S01]  /*5590*/  LDG.E.64 R4, desc[UR18][R4.64] ;  /* 0x0000001204047981 */ /* 0x000ea2000c1e1b00 */
[----:B0-----:R-:W-:-:S04]  /*55a0*/  LEA R16, P0, R23, R14, 0x3 ;  /* 0x0000000e17107211 */ /* 0x001fc800078018ff */
[-C--:B------:R-:W-:Y:S01]  /*55b0*/  LEA.HI.X R17, R23, R15.reuse, R22, 0x3, P0 ;  /* 0x0000000f17117211 */ /* 0x080fe200000f1c16 */
[----:B-1----:R-:W-:Y:S01]  /*55c0*/  DADD R20, R18, -R28 ;  /* 0x0000000012147229 */ /* 0x002fe2000000081c */
[----:B------:R-:W-:Y:S01]  /*55d0*/  IADD3 R33, P0, PT, R31, UR10, RZ ;  /* 0x0000000a1f217c10 */ /* 0x000fe2000ff1e0ff */
[----:B------:R-:W-:Y:S01]  /*55e0*/  IMAD.X R19, RZ, RZ, R32, P1 ;  /* 0x000000ffff137224 */ /* 0x000fe200008e0620 */
[C---:B------:R-:W-:Y:S02]  /*55f0*/  LEA R18, P1, R35.reuse, R14, 0x3 ;  /* 0x0000000e23127211 */ /* 0x040fe400078218ff */
[----:B------:R-:W3:Y:S01]  /*5600*/  LDG.E.64 R16, desc[UR18][R16.64] ;  /* 0x0000001210107981 */ /* 0x000ee2000c1e1b00 */
[----:B------:R-:W-:Y:S02]  /*5610*/  IADD3.X R22, PT, PT, RZ, R32, RZ, P0, !PT ;  /* 0x00000020ff167210 */ /* 0x000fe400007fe4ff */
[----:B------:R-:W-:Y:S01]  /*5620*/  LEA.HI.X R19, R35, R15, R19, 0x3, P1 ;  /* 0x0000000f23137211 */ /* 0x000fe200008f1c13 */
[----:B------:R0:W-:Y:S01]  /*5630*/  STS.64 [R0+0x48], R20 ;  /* 0x0000481400007388 */ /* 0x0001e20000000a00 */
[----:B------:R-:W-:-:S04]  /*5640*/  IADD3 R23, P1, PT, R31, UR11, RZ ;  /* 0x0000000b1f177c10 */ /* 0x000fc8000ff3e0ff */
[----:B------:R-:W4:Y:S01]  /*5650*/  LDG.E.64 R18, desc[UR18][R18.64] ;  /* 0x0000001212127981 */ /* 0x000f22000c1e1b00 */
[----:B0-----:R-:W-:-:S04]  /*5660*/  LEA R20, P0, R33, R14, 0x3 ;  /* 0x0000000e21147211 */ /* 0x001fc800078018ff */
[----:B------:R-:W-:Y:S01]  /*5670*/  LEA.HI.X R21, R33, R15, R22, 0x3, P0 ;  /* 0x0000000f21157211 */ /* 0x000fe200000f1c16 */
[----:B------:R-:W-:Y:S01]  /*5680*/  IMAD.X R33, RZ, RZ, R32, P1 ;  /* 0x000000ffff217224 */ /* 0x000fe200008e0620 */
[----:B------:R-:W-:-:S04]  /*5690*/  LEA R22, P0, R23, R14, 0x3 ;  /* 0x0000000e17167211 */ /* 0x000fc800078018ff */
[----:B------:R-:W-:Y:S01]  /*56a0*/  LEA.HI.X R23, R23, R15, R33, 0x3, P0 ;  /* 0x0000000f17177211 */ /* 0x000fe200000f1c21 */
[----:B------:R-:W5:Y:S05]  /*56b0*/  LDG.E.64 R20, desc[UR18][R20.64] ;  /* 0x0000001214147981 */ /* 0x000f6a000c1e1b00 */
[----:B------:R-:W5:Y:S01]  /*56c0*/  LDG.E.64 R22, desc[UR18][R22.64] ;  /* 0x0000001216167981 */ /* 0x000f62000c1e1b00 */
[----:B------:R-:W-:-:S07]  /*56d0*/  DADD R28, R28, -R26 ;  /* 0x000000001c1c7229 */ /* 0x000fce000000081a */
[----:B------:R-:W-:Y:S01]  /*56e0*/  STS.64 [R0+0x50], R28 ;  /* 0x0000501c00007388 */ /* 0x000fe20000000a00 */
[----:B--2---:R-:W-:Y:S02]  /*56f0*/  DADD R26, R26, -R4 ;  /* 0x000000001a1a7229 */ /* 0x004fe40000000804 */
[----:B---3--:R-:W-:-:S05]  /*5700*/  DADD R4, R4, -R16 ;  /* 0x0000000004047229 */ /* 0x008fca0000000810 */
[----:B------:R-:W-:Y:S01]  /*5710*/  STS.64 [R0+0x58], R26 ;  /* 0x0000581a00007388 */ /* 0x000fe20000000a00 */
[----:B----4-:R-:W-:-:S03]  /*5720*/  DADD R16, R16, -R18 ;  /* 0x0000000010107229 */ /* 0x010fc60000000812 */
[----:B------:R0:W-:Y:S04]  /*5730*/  STS.64 [R0+0x60], R4 ;  /* 0x0000600400007388 */ /* 0x0001e80000000a00 */
[----:B------:R-:W-:Y:S01]  /*5740*/  STS.64 [R0+0x68], R16 ;  /* 0x0000681000007388 */ /* 0x000fe20000000a00 */
[----:B-----5:R-:W-:Y:S02]  /*5750*/  DADD R18, R18, -R20 ;  /* 0x0000000012127229 */ /* 0x020fe40000000814 */
[----:B------:R-:W-:-:S05]  /*5760*/  DADD R22, R20, -R22 ;  /* 0x0000000014167229 */ /* 0x000fca0000000816 */
[----:B------:R1:W-:Y:S04]  /*5770*/  STS.64 [R0+0x70], R18 ;  /* 0x0000701200007388 */ /* 0x0003e80000000a00 */
[----:B------:R-:W-:Y:S01]  /*5780*/  STS.64 [R0+0x78], R22 ;  /* 0x0000781600007388 */ /* 0x000fe20000000a00 */
[----:B------:R-:W-:Y:S01]  /*5790*/  BAR.SYNC.DEFER_BLOCKING 0x0 ;  /* 0x0000000000007b1d */ /* 0x000fe20000010000 */
[----:B0-----:R-:W-:Y:S02]  /*57a0*/  IMAD.MOV.U32 R4, RZ, RZ, R25 ;  /* 0x000000ffff047224 */ /* 0x001fe400078e0019 */
[----:B------:R-:W-:-:S05]  /*57b0*/  IMAD.MOV.U32 R5, RZ, RZ, R30 ;  /* 0x000000ffff057224 */ /* 0x000fca00078e001e */
[----:B------:R-:W2:Y:S04]  /*57c0*/  LDG.E.64 R34, desc[UR18][R4.64] ;  /* 0x0000001204227981 */ /* 0x000ea8000c1e1b00 */
[----:B------:R-:W2:Y:S01]  /*57d0*/  LDS.64 R20, [R3] ;  /* 0x0000000003147984 */ /* 0x000ea20000000a00 */
[--C-:B-1----:R-:W-:Y:S01]  /*57e0*/  IMAD.WIDE.U32 R18, R2, 0x8, R4.reuse ;  /* 0x0000000802127825 */ /* 0x102fe200078e0004 */
[----:B--2---:R-:W-:Y:S02]  /*57f0*/  DADD R34, R20, R34 ;  /* 0x0000000014227229 */ /* 0x004fe40000000022 */
[----:B------:R-:W0:Y:S05]  /*5800*/  LDS.64 R20, [R3+0x88] ;  /* 0x0000880003147984 */ /* 0x000e2a0000000a00 */
[----:B------:R-:W-:Y:S04]  /*5810*/  STG.E.64 desc[UR18][R4.64], R34 ;  /* 0x0000002204007986 */ /* 0x000fe8000c101b12 */
[----:B------:R-:W0:Y:S02]  /*5820*/  LDG.E.64 R16, desc[UR18][R18.64] ;  /* 0x0000001212107981 */ /* 0x000e24000c1e1b00 */
        /* <DEDUP_REMOVED lines=100> */
[----:B------:R-:W-:Y:S05]  /*5e70*/  EXIT ;  /* 0x000000000000794d */ /* 0x000fea0003800000 */
.L_x_11:
[----:B------:R-:W-:-:S00]  /*5e80*/  BRA `(.L_x_11) ;  /* 0xfffffffc00fc7947 */ /* 0x000fc0000383ffff */
[----:B------:R-:W-:-:S00]  /*5e90*/  NOP ;  /* 0x0000000000007918 */ /* 0x000fc00000000000 */
        /* <DEDUP_REMOVED lines=14> */
.L_x_790:


//--------------------- .text._Z10hzleft_gpuPdiiiS_ --------------------------
	.section	.text._Z10hzleft_gpuPdiiiS_,"ax",@progbits
	.align	128
        .global         _Z10hzleft_gpuPdiiiS_
        .type           _Z10hzleft_gpuPdiiiS_,@function
        .size           _Z10hzleft_gpuPdiiiS_,(.L_x_791 - _Z10hzleft_gpuPdiiiS_)
        .other          _Z10hzleft_gpuPdiiiS_,@"STO_CUDA_ENTRY STV_DEFAULT"
_Z10hzleft_gpuPdiiiS_:
.text._Z10hzleft_gpuPdiiiS_:
[----:B------:R-:W-:Y:S01]  /*0000*/  LDC R1, c[0x0][0x37c] ;  /* 0x0000df00ff017b82 */ /* 0x000fe20000000800 */
[----:B------:R-:W0:Y:S01]  /*0010*/  S2R R0, SR_TID.X ;  /* 0x0000000000007919 */ /* 0x000e220000002100 */
[----:B------:R-:W1:Y:S06]  /*0020*/  LDCU UR8, c[0x0][0x390] ;  /* 0x00007200ff0877ac */ /* 0x000e6c0008000800 */
[----:B------:R-:W2:Y:S01]  /*0030*/  LDC.64 R6, c[0x0][0x380] ;  /* 0x0000e000ff067b82 */ /* 0x000ea20000000a00 */
[----:B------:R-:W0:Y:S01]  /*0040*/  S2R R5, SR_CTAID.X ;  /* 0x0000000000057919 */ /* 0x000e220000002500 */
[----:B------:R-:W3:Y:S01]  /*0050*/  LDCU.64 UR4, c[0x0][0x388] ;  /* 0x00007100ff0477ac */ /* 0x000ee20008000a00 */
[----:B------:R-:W4:Y:S01]  /*0060*/  S2R R3, SR_TID.Y ;  /* 0x0000000000037919 */ /* 0x000f220000002200 */
[----:B------:R-:W4:Y:S01]  /*0070*/  S2R R2, SR_CTAID.Y ;  /* 0x0000000000027919 */ /* 0x000f220000002600 */
[----:B-1----:R-:W-:Y:S01]  /*0080*/  ISETP.NE.AND P0, PT, RZ, UR8, PT ;  /* 0x00000008ff007c0c */ /* 0x002fe2000bf05270 */
[----:B---3--:R-:W-:Y:S01]  /*0090*/  UIMAD UR5, UR5, UR4, URZ ;  /* 0x00000004050572a4 */ /* 0x008fe2000f8e02ff */
[----:B0-----:R-:W-:-:S02]  /*00a0*/  LEA R0, R5, R0, 0x5 ;  /* 0x0000000005007211 */ /* 0x001fc400078e28ff */
[----:B------:R-:W0:Y:S01]  /*00b0*/  LDC.64 R4, c[0x0][0x398] ;  /* 0x0000e600ff047b82 */ /* 0x000e220000000a00 */
[----:B----4-:R-:W-:-:S05]  /*00c0*/  LEA R3, R2, R3, 0x1 ;  /* 0x0000000302037211 */ /* 0x010fca00078e08ff */
[----:B------:R-:W-:-:S03]  /*00d0*/  IMAD R3, R3, UR4, R0 ;  /* 0x0000000403037c24 */ /* 0x000fc6000f8e0200 */
[----:B------:R-:W-:Y:S05]  /*00e0*/  @!P0 EXIT ;  /* 0x000000000000894d */ /* 0x000fea0003800000 */
[----:B------:R-:W-:Y:S01]  /*00f0*/  UISETP.NE.AND UP0, UPT, UR8, 0x1, UPT ;  /* 0x000000010800788c */ /* 0x000fe2000bf05270 */
[C---:B--2---:R-:W-:Y:S01]  /*0100*/  IMAD.WIDE.U32 R6, R3.reuse, 0x8, R6 ;  /* 0x0000000803067825 */ /* 0x044fe200078e0006 */
[----:B------:R-:W-:Y:S01]  /*0110*/  UIMAD UR6, UR5, UR8, URZ ;  /* 0x00000008050672a4 */ /* 0x000fe2000f8e02ff */
[----:B------:R-:W-:Y:S02]  /*0120*/  UMOV UR4, URZ ;  /* 0x000000ff00047c82 */ /* 0x000fe40008000000 */
[----:B0-----:R-:W-:Y:S01]  /*0130*/  IMAD.WIDE.U32 R4, R3, 0x8, R4 ;  /* 0x0000000803047825 */ /* 0x001fe200078e0004 */
[----:B------:R-:W-:Y:S01]  /*0140*/  UIADD3 UR7, UPT, UPT, UR5, UR6, URZ ;  /* 0x0000000605077290 */ /* 0x000fe2000fffe0ff */
[----:B------:R-:W0:Y:S01]  /*0150*/  LDCU.64 UR20, c[0x0][0x358] ;  /* 0x00006b00ff1477ac */ /* 0x000e220008000a00 */
[----:B------:R-:W-:Y:S02]  /*0160*/  USHF.L.U32 UR11, UR6, 0x1, URZ ;  /* 0x00000001060b7899 */ /* 0x000fe400080006ff */
[----:B------:R-:W-:-:S02]  /*0170*/  UIMAD UR12, UR6, 0x3, URZ ;  /* 0x00000003060c78a4 */ /* 0x000fc4000f8e02ff */
[----:B------:R-:W-:Y:S02]  /*0180*/  USHF.L.U32 UR14, UR6, 0x2, URZ ;  /* 0x00000002060e7899 */ /* 0x000fe400080006ff */
[----:B------:R-:W-:Y:S02]  /*0190*/  UIMAD UR9, UR7, 0x3, URZ ;  /* 0x00000003070978a4 */ /* 0x000fe4000f8e02ff */
[----:B------:R-:W-:Y:S02]  /*01a0*/  USHF.L.U32 UR10, UR7, 0x1, URZ ;  /* 0x00000001070a7899 */ /* 0x000fe400080006ff */
[----:B------:R-:W-:Y:S01]  /*01b0*/  USHF.L.U32 UR13, UR7, 0x2, URZ ;  /* 0x00000002070d7899 */ /* 0x000fe200080006ff */
[----:B------:R-:W-:Y:S11]  /*01c0*/  BRA.U !UP0, `(.L_x_12) ;  /* 0x0000000908447547 */ /* 0x000ff6000b800000 */
[----:B------:R-:W-:Y:S01]  /*01d0*/  USHF.L.U32 UR15, UR5, 0x1, URZ ;  /* 0x00000001050f7899 */ /* 0x000fe200080006ff */
[----:B------:R-:W-:Y:S01]  /*01e0*/  HFMA2 R0, -RZ, RZ, 0, 0 ;  /* 0x00000000ff007431 */ /* 0x000fe200000001ff */
[----:B------:R-:W-:Y:S01]  /*01f0*/  ULOP3.LUT UR4, UR8, 0xfffffffe, URZ, 0xc0, !UPT ;  /* 0xfffffffe08047892 */ /* 0x000fe2000f8ec0ff */
[----:B------:R-:W-:Y:S01]  /*0200*/  MOV R3, UR5 ;  /* 0x0000000500037c02 */ /* 0x000fe20008000f00 */
[----:B------:R-:W-:Y:S02]  /*0210*/  UIMAD UR17, UR6, 0x5, URZ ;  /* 0x00000005061178a4 */ /* 0x000fe4000f8e02ff */
[----:B------:R-:W-:Y:S01]  /*0220*/  MOV R2, UR15 ;  /* 0x0000000f00027c02 */ /* 0x000fe20008000f00 */
[----:B------:R-:W-:Y:S02]  /*0230*/  UIMAD UR18, UR7, 0x5, URZ ;  /* 0x00000005071278a4 */ /* 0x000fe4000f8e02ff */
[----:B------:R-:W-:-:S12]  /*0240*/  UIADD3 UR16, UPT, UPT, -UR4, URZ, URZ ;  /* 0x000000ff04107290 */ /* 0x000fd8000fffe1ff */
.L_x_13:
[----:B------:R-:W-:-:S04]  /*0250*/  IMAD.WIDE.U32 R18, R0, 0x8, R4 ;  /* 0x0000000800127825 */ /* 0x000fc800078e0004 */
[----:B-1----:R-:W-:Y:S01]  /*0260*/  IMAD.WIDE.U32 R8, R3, 0x8, R4 ;  /* 0x0000000803087825 */ /* 0x002fe200078e0004 */
[----:B0-----:R-:W2:Y:S04]  /*0270*/  LDG.E.64 R12, desc[UR20][R18.64] ;  /* 0x00000014120c7981 */ /* 0x001ea8000c1e1b00 */
[----:B------:R-:W2:Y:S01]  /*0280*/  LDG.E.64 R14, desc[UR20][R8.64] ;  /* 0x00000014080e7981 */ /* 0x000ea2000c1e1b00 */
[----:B------:R-:W-:-:S05]  /*0290*/  IMAD.WIDE.U32 R10, R0, 0x8, R6 ;  /* 0x00000008000a7825 */ /* 0x000fca00078e0006 */
[----:B------:R-:W3:Y:S01]  /*02a0*/  LDG.E.64 R16, desc[UR20][R10.64] ;  /* 0x000000140a107981 */ /* 0x000ee2000c1e1b00 */
[----:B------:R-:W-:Y:S02]  /*02b0*/  MOV R25, UR9 ;  /* 0x0000000900197c02 */ /* 0x000fe40008000f00 */
[----:B------:R-:W-:-:S03]  /*02c0*/  MOV R21, UR9 ;  /* 0x0000000900157c02 */ /* 0x000fc60008000f00 */
[----:B------:R-:W-:-:S04]  /*02d0*/  IMAD.WIDE R24, R25, 0x8, R18 ;  /* 0x0000000819187825 */ /* 0x000fc800078e0212 */
[----:B------:R-:W-:Y:S01]  /*02e0*/  IMAD.WIDE R20, R21, 0x8, R8 ;  /* 0x0000000815147825 */ /* 0x000fe200078e0208 */
[----:B--2---:R-:W-:-:S08]  /*02f0*/  DADD R12, R12, -R14 ;  /* 0x000000000c0c7229 */ /* 0x004fd0000000080e */
[----:B---3--:R-:W-:Y:S01]  /*0300*/  DADD R22, R12, R16 ;  /* 0x000000000c167229 */ /* 0x008fe20000000010 */
[----:B------:R-:W-:-:S06]  /*0310*/  MOV R13, UR6 ;  /* 0x00000006000d7c02 */ /* 0x000fcc0008000f00 */
[----:B------:R0:W-:Y:S01]  /*0320*/  STG.E.64 desc[UR20][R10.64], R22 ;  /* 0x000000160a007986 */ /* 0x0001e2000c101b14 */
[----:B------:R-:W-:-:S03]  /*0330*/  IMAD.WIDE R12, R13, 0x8, R10 ;  /* 0x000000080d0c7825 */ /* 0x000fc600078e020a */
[----:B------:R-:W2:Y:S04]  /*0340*/  LDG.E.64 R24, desc[UR20][R24.64] ;  /* 0x0000001418187981 */ /* 0x000ea8000c1e1b00 */
[----:B------:R-:W2:Y:S04]  /*0350*/  LDG.E.64 R16, desc[UR20][R20.64] ;  /* 0x0000001414107981 */ /* 0x000ea8000c1e1b00 */
[----:B------:R-:W3:Y:S01]  /*0360*/  LDG.E.64 R14, desc[UR20][R12.64] ;  /* 0x000000140c0e7981 */ /* 0x000ee2000c1e1b00 */
[----:B------:R-:W-:Y:S02]  /*0370*/  MOV R27, UR10 ;  /* 0x0000000a001b7c02 */ /* 0x000fe40008000f00 */
[----:B------:R-:W-:-:S05]  /*0380*/  MOV R29, UR10 ;  /* 0x0000000a001d7c02 */ /* 0x000fca0008000f00 */
[----:B------:R-:W-:Y:S01]  /*0390*/  IMAD.WIDE R8, R29, 0x8, R8 ;  /* 0x000000081d087825 */ /* 0x000fe200078e0208 */
[----:B------:R-:W-:-:S05]  /*03a0*/  MOV R29, UR11 ;  /* 0x0000000b001d7c02 */ /* 0x000fca0008000f00 */
[----:B------:R-:W-:Y:S01]  /*03b0*/  IMAD.WIDE R28, R29, 0x8, R10 ;  /* 0x000000081d1c7825 */ /* 0x000fe200078e020a */
[----:B--2---:R-:W-:-:S08]  /*03c0*/  DADD R16, R24, -R16 ;  /* 0x0000000018107229 */ /* 0x004fd00000000810 */
[----:B---3--:R-:W-:Y:S01]  /*03d0*/  DADD R14, R16, R14 ;  /* 0x00000000100e7229 */ /* 0x008fe2000000000e */
[----:B------:R-:W-:-:S06]  /*03e0*/  IMAD.WIDE R16, R27, 0x8, R18 ;  /* 0x000000081b107825 */ /* 0x000fcc00078e0212 */
[----:B------:R1:W-:Y:S04]  /*03f0*/  STG.E.64 desc[UR20][R12.64], R14 ;  /* 0x0000000e0c007986 */ /* 0x0003e8000c101b14 */
[----:B------:R-:W2:Y:S04]  /*0400*/  LDG.E.64 R16, desc[UR20][R16.64] ;  /* 0x0000001410107981 */ /* 0x000ea8000c1e1b00 */
[----:B0-----:R-:W2:Y:S04]  /*0410*/  LDG.E.64 R22, desc[UR20][R8.64] ;  /* 0x0000001408167981 */ /* 0x001ea8000c1e1b00 */
[----:B------:R-:W3:Y:S01]  /*0420*/  LDG.E.64 R10, desc[UR20][R28.64] ;  /* 0x000000141c0a7981 */ /* 0x000ee2000c1e1b00 */
[----:B------:R-:W-:Y:S01]  /*0430*/  MOV R27, UR7 ;  /* 0x00000007001b7c02 */ /* 0x000fe20008000f00 */
[----:B--2---:R-:W-:Y:S01]  /*0440*/  DADD R24, R16, -R22 ;  /* 0x0000000010187229 */ /* 0x004fe20000000816 */
[----:B------:R-:W-:-:S04]  /*0450*/  IMAD.WIDE.U32 R22, R3, 0x8, R4 ;  /* 0x0000000803167825 */ /* 0x000fc800078e0004 */
[----:B------:R-:W-:Y:S01]  /*0460*/  IMAD.WIDE R16, R27, 0x8, R18 ;  /* 0x000000081b107825 */ /* 0x000fe200078e0212 */
[----:B------:R-:W-:Y:S02]  /*0470*/  MOV R27, UR12 ;  /* 0x0000000c001b7c02 */ /* 0x000fe40008000f00 */
[----:B---3--:R-:W-:Y:S01]  /*0480*/  DADD R24, R24, R10 ;  /* 0x0000000018187229 */ /* 0x008fe2000000000a */
[----:B------:R-:W-:-:S05]  /*0490*/  MOV R11, UR7 ;  /* 0x00000007000b7c02 */ /* 0x000fca0008000f00 */
[----:B------:R-:W-:Y:S01]  /*04a0*/  IMAD.WIDE R10, R11, 0x8, R22 ;  /* 0x000000080b0a7825 */ /* 0x000fe200078e0216 */
[----:B------:R0:W-:Y:S04]  /*04b0*/  STG.E.64 desc[UR20][R28.64], R24 ;  /* 0x000000181c007986 */ /* 0x0001e8000c101b14 */
[----:B------:R-:W2:Y:S04]  /*04c0*/  LDG.E.64 R16, desc[UR20][R16.64] ;  /* 0x0000001410107981 */ /* 0x000ea8000c1e1b00 */
[----:B-1----:R-:W2:Y:S01]  /*04d0*/  LDG.E.64 R12, desc[UR20][R10.64] ;  /* 0x000000140a0c7981 */ /* 0x002ea2000c1e1b00 */
[----:B0-----:R-:W-:-:S04]  /*04e0*/  IMAD.WIDE.U32 R24, R0, 0x8, R6 ;  /* 0x0000000800187825 */ /* 0x001fc800078e0006 */
[----:B------:R-:W-:-:S05]  /*04f0*/  IMAD.WIDE R26, R27, 0x8, R24 ;  /* 0x000000081b1a7825 */ /* 0x000fca00078e0218 */
[----:B------:R-:W3:Y:S01]  /*0500*/  LDG.E.64 R14, desc[UR20][R26.64] ;  /* 0x000000141a0e7981 */ /* 0x000ee2000c1e1b00 */
[----:B--2---:R-:W-:-:S08]  /*0510*/  DADD R12, R16, -R12 ;  /* 0x00000000100c7229 */ /* 0x004fd0000000080c */
[----:B---3--:R-:W-:Y:S01]  /*0520*/  DADD R14, R12, R14 ;  /* 0x000000000c0e7229 */ /* 0x008fe2000000000e */
[----:B------:R-:W-:Y:S02]  /*0530*/  MOV R13, UR13 ;  /* 0x0000000d000d7c02 */ /* 0x000fe40008000f00 */
[----:B------:R-:W-:-:S03]  /*0540*/  MOV R12, UR13 ;  /* 0x0000000d000c7c02 */ /* 0x000fc60008000f00 */
[----:B------:R-:W-:-:S04]  /*0550*/  IMAD.WIDE R16, R13, 0x8, R18 ;  /* 0x000000080d107825 */ /* 0x000fc800078e0212 */
[----:B------:R-:W-:Y:S01]  /*0560*/  IMAD.WIDE R12, R12, 0x8, R22 ;  /* 0x000000080c0c7825 */ /* 0x000fe200078e0216 */
[----:B------:R0:W-:Y:S04]  /*0570*/  STG.E.64 desc[UR20][R26.64], R14 ;  /* 0x0000000e1a007986 */ /* 0x0001e8000c101b14 */
[----:B------:R-:W2:Y:S04]  /*0580*/  LDG.E.64 R16, desc[UR20][R16.64] ;  /* 0x0000001410107981 */ /* 0x000ea8000c1e1b00 */
[----:B------:R-:W2:Y:S01]  /*0590*/  LDG.E.64 R28, desc[UR20][R12.64] ;  /* 0x000000140c1c7981 */ /* 0x000ea2000c1e1b00 */
[----:B0-----:R-:W-:Y:S01]  /*05a0*/  MOV R27, UR14 ;  /* 0x0000000e001b7c02 */ /* 0x001fe20008000f00 */
[----:B--2---:R-:W-:-:S04]  /*05b0*/  DADD R14, R16, -R28 ;  /* 0x00000000100e7229 */ /* 0x004fc8000000081c */
[----:B------:R-:W-:-:S05]  /*05c0*/  IMAD.WIDE R28, R27, 0x8, R24 ;  /* 0x000000081b1c7825 */ /* 0x000fca00078e0218 */
[----:B------:R-:W2:Y:S01]  /*05d0*/  LDG.E.64 R16, desc[UR20][R28.64] ;  /* 0x000000141c107981 */ /* 0x000ea2000c1e1b00 */
[----:B------:R-:W-:-:S05]  /*05e0*/  MOV R27, UR18 ;  /* 0x00000012001b7c02 */ /* 0x000fca0008000f00 */
[----:B------:R-:W-:Y:S01]  /*05f0*/  IMAD.WIDE R26, R27, 0x8, R18 ;  /* 0x000000081b1a7825 */ /* 0x000fe200078e0212 */
[----:B------:R-:W-:-:S05]  /*0600*/  MOV R19, UR17 ;  /* 0x0000001100137c02 */ /* 0x000fca0008000f00 */
[----:B------:R-:W-:Y:S01]  /*0610*/  IMAD.WIDE R24, R19, 0x8, R24 ;  /* 0x0000000813187825 */ /* 0x000fe200078e0218 */
[----:B--2---:R-:W-:Y:S01]  /*0620*/  DADD R16, R14, R16 ;  /* 0x000000000e107229 */ /* 0x004fe20000000010 */
[----:B------:R-:W-:-:S05]  /*0630*/  MOV R15, UR18 ;  /* 0x00000012000f7c02 */ /* 0x000fca0008000f00 */
[----:B------:R-:W-:Y:S01]  /*0640*/  IMAD.WIDE R14, R15, 0x8, R22 ;  /* 0x000000080f0e7825 */ /* 0x000fe200078e0216 */
[----:B------:R0:W-:Y:S04]  /*0650*/  STG.E.64 desc[UR20][R28.64], R16 ;  /* 0x000000101c007986 */ /* 0x0001e8000c101b14 */
[----:B------:R-:W2:Y:S04]  /*0660*/  LDG.E.64 R26, desc[UR20][R26.64] ;  /* 0x000000141a1a7981 */ /* 0x000ea8000c1e1b00 */
[----:B------:R-:W3:Y:S04]  /*0670*/  LDG.E.64 R18, desc[UR20][R24.64] ;  /* 0x0000001418127981 */ /* 0x000ee8000c1e1b00 */
[----:B0-----:R-:W2:Y:S02]  /*0680*/  LDG.E.64 R16, desc[UR20][R14.64] ;  /* 0x000000140e107981 */ /* 0x001ea4000c1e1b00 */
[----:B--2---:R-:W-:-:S08]  /*0690*/  DADD R26, R26, -R16 ;  /* 0x000000001a1a7229 */ /* 0x004fd00000000810 */
[----:B---3--:R-:W-:Y:S01]  /*06a0*/  DADD R16, R26, R18 ;  /* 0x000000001a107229 */ /* 0x008fe20000000012 */
[----:B------:R-:W-:-:S06]  /*06b0*/  IMAD.WIDE.U32 R26, R2, 0x8, R4 ;  /* 0x00000008021a7825 */ /* 0x000fcc00078e0004 */
[----:B------:R0:W-:Y:S04]  /*06c0*/  STG.E.64 desc[UR20][R24.64], R16 ;  /* 0x0000001018007986 */ /* 0x0001e8000c101b14 */
[----:B------:R-:W2:Y:S04]  /*06d0*/  LDG.E.64 R22, desc[UR20][R22.64] ;  /* 0x0000001416167981 */ /* 0x000ea8000c1e1b00 */
[----:B------:R-:W2:Y:S01]  /*06e0*/  LDG.E.64 R28, desc[UR20][R26.64] ;  /* 0x000000141a1c7981 */ /* 0x000ea2000c1e1b00 */
[----:B0-----:R-:W-:-:S05]  /*06f0*/  IMAD.WIDE.U32 R16, R3, 0x8, R6 ;  /* 0x0000000803107825 */ /* 0x001fca00078e0006 */
[----:B------:R-:W3:Y:S01]  /*0700*/  LDG.E.64 R18, desc[UR20][R16.64] ;  /* 0x0000001410127981 */ /* 0x000ee2000c1e1b00 */
[----:B------:R-:W-:-:S05]  /*0710*/  MOV R25, UR6 ;  /* 0x0000000600197c02 */ /* 0x000fca0008000f00 */
[----:B------:R-:W-:Y:S01]  /*0720*/  IMAD.WIDE R24, R25, 0x8, R16 ;  /* 0x0000000819187825 */ /* 0x000fe200078e0210 */
[----:B--2---:R-:W-:-:S08]  /*0730*/  DADD R28, R22, -R28 ;  /* 0x00000000161c7229 */ /* 0x004fd0000000081c */
[----:B---3--:R-:W-:Y:S01]  /*0740*/  DADD R26, R28, R18 ;  /* 0x000000001c1a7229 */ /* 0x008fe20000000012 */
[----:B------:R-:W-:Y:S01]  /*0750*/  IMAD.WIDE.U32 R18, R2, 0x8, R4 ;  /* 0x0000000802127825 */ /* 0x000fe200078e0004 */
[----:B------:R-:W-:-:S05]  /*0760*/  MOV R29, UR9 ;  /* 0x00000009001d7c02 */ /* 0x000fca0008000f00 */
[----:B------:R-:W-:Y:S01]  /*0770*/  IMAD.WIDE R28, R29, 0x8, R18 ;  /* 0x000000081d1c7825 */ /* 0x000fe200078e0212 */
[----:B------:R0:W-:Y:S04]  /*0780*/  STG.E.64 desc[UR20][R16.64], R26 ;  /* 0x0000001a10007986 */ /* 0x0001e8000c101b14 */
[----:B------:R-:W2:Y:S04]  /*0790*/  LDG.E.64 R20, desc[UR20][R20.64] ;  /* 0x0000001414147981 */ /* 0x000ea8000c1e1b00 */
[----:B------:R-:W2:Y:S04]  /*07a0*/  LDG.E.64 R22, desc[UR20][R28.64] ;  /* 0x000000141c167981 */ /* 0x000ea8000c1e1b00 */
[----:B0-----:R-:W3:Y:S01]  /*07b0*/  LDG.E.64 R26, desc[UR20][R24.64] ;  /* 0x00000014181a7981 */ /* 0x001ee2000c1e1b00 */
[----:B--2---:R-:W-:-:S08]  /*07c0*/  DADD R22, R20, -R22 ;  /* 0x0000000014167229 */ /* 0x004fd00000000816 */
[----:B---3--:R-:W-:Y:S01]  /*07d0*/  DADD R28, R22, R26 ;  /* 0x00000000161c7229 */ /* 0x008fe2000000001a */
[----:B------:R-:W-:-:S05]  /*07e0*/  MOV R23, UR10 ;  /* 0x0000000a00177c02 */ /* 0x000fca0008000f00 */
[----:B------:R-:W-:Y:S01]  /*07f0*/  IMAD.WIDE R22, R23, 0x8, R18 ;  /* 0x0000000817167825 */ /* 0x000fe200078e0212 */
[----:B------:R-:W-:Y:S01]  /*0800*/  MOV R27, UR11 ;  /* 0x0000000b001b7c02 */ /* 0x000fe20008000f00 */
[----:B------:R0:W-:Y:S04]  /*0810*/  STG.E.64 desc[UR20][R24.64], R28 ;  /* 0x0000001c18007986 */ /* 0x0001e8000c101b14 */
[----:B------:R-:W2:Y:S01]  /*0820*/  LDG.E.64 R8, desc[UR20][R8.64] ;  /* 0x0000001408087981 */ /* 0x000ea2000c1e1b00 */
[----:B------:R-:W-:-:S03]  /*0830*/  IMAD.WIDE R20, R27, 0x8, R16 ;  /* 0x000000081b147825 */ /* 0x000fc600078e0210 */
[----:B------:R-:W2:Y:S04]  /*0840*/  LDG.E.64 R22, desc[UR20][R22.64] ;  /* 0x0000001416167981 */ /* 0x000ea8000c1e1b00 */
[----:B------:R-:W3:Y:S01]  /*0850*/  LDG.E.64 R26, desc[UR20][R20.64] ;  /* 0x00000014141a7981 */ /* 0x000ee2000c1e1b00 */
[----:B--2---:R-:W-:Y:S01]  /*0860*/  DADD R22, R8, -R22 ;  /* 0x0000000008167229 */ /* 0x004fe20000000816 */
[----:B------:R-:W-:-:S07]  /*0870*/  MOV R9, UR7 ;  /* 0x0000000700097c02 */ /* 0x000fce0008000f00 */
[----:B---3--:R-:W-:Y:S01]  /*0880*/  DADD R22, R22, R26 ;  /* 0x0000000016167229 */ /* 0x008fe2000000001a */
[----:B------:R-:W-:Y:S01]  /*0890*/  IMAD.WIDE R26, R9, 0x8, R18 ;  /* 0x00000008091a7825 */ /* 0x000fe200078e0212 */
[----:B------:R-:W-:-:S05]  /*08a0*/  MOV R9, UR12 ;  /* 0x0000000c00097c02 */ /* 0x000fca0008000f00 */
[----:B------:R1:W-:Y:S01]  /*08b0*/  STG.E.64 desc[UR20][R20.64], R22 ;  /* 0x0000001614007986 */ /* 0x0003e2000c101b14 */
[----:B------:R-:W-:-:S03]  /*08c0*/  IMAD.WIDE R8, R9, 0x8, R16 ;  /* 0x0000000809087825 */ /* 0x000fc600078e0210 */
[----:B------:R-:W2:Y:S04]  /*08d0*/  LDG.E.64 R10, desc[UR20][R10.64] ;  /* 0x000000140a0a7981 */ /* 0x000ea8000c1e1b00 */
[----:B------:R-:W2:Y:S04]  /*08e0*/  LDG.E.64 R26, desc[UR20][R26.64] ;  /* 0x000000141a1a7981 */ /* 0x000ea8000c1e1b00 */
[----:B0-----:R-:W3:Y:S01]  /*08f0*/  LDG.E.64 R24, desc[UR20][R8.64] ;  /* 0x0000001408187981 */ /* 0x001ee2000c1e1b00 */
        /* <DEDUP_REMOVED lines=9> */
[----:B-1----:R-:W3:Y:S01]  /*0990*/  LDG.E.64 R22, desc[UR20][R10.64] ;  /* 0x000000140a167981 */ /* 0x002ee2000c1e1b00 */
[----:B------:R-:W-:-:S05]  /*09a0*/  MOV R27, UR18 ;  /* 0x00000012001b7c02 */ /* 0x000fca0008000f00 */
[----:B------:R-:W-:Y:S01]  /*09b0*/  IMAD.WIDE R18, R27, 0x8, R18 ;  /* 0x000000081b127825 */ /* 0x000fe200078e0212 */
[----:B--2---:R-:W-:-:S08]  /*09c0*/  DADD R20, R12, -R28 ;  /* 0x000000000c147229 */ /* 0x004fd0000000081c */
[----:B---3--:R-:W-:Y:S01]  /*09d0*/  DADD R20, R20, R22 ;  /* 0x0000000014147229 */ /* 0x008fe20000000016 */
[----:B------:R-:W-:-:S06]  /*09e0*/  MOV R23, UR17 ;  /* 0x0000001100177c02 */ /* 0x000fcc0008000f00 */
[----:B------:R1:W-:Y:S01]  /*09f0*/  STG.E.64 desc[UR20][R10.64], R20 ;  /* 0x000000140a007986 */ /* 0x0003e2000c101b14 */
[----:B------:R-:W-:-:S03]  /*0a00*/  IMAD.WIDE R16, R23, 0x8, R16 ;  /* 0x0000000817107825 */ /* 0x000fc600078e0210 */
[----:B------:R-:W0:Y:S04]  /*0a10*/  LDG.E.64 R14, desc[UR20][R14.64] ;  /* 0x000000140e0e7981 */ /* 0x000e28000c1e1b00 */
[----:B------:R-:W0:Y:S04]  /*0a20*/  LDG.E.64 R18, desc[UR20][R18.64] ;  /* 0x0000001412127981 */ /* 0x000e28000c1e1b00 */
[----:B------:R-:W2:Y:S01]  /*0a30*/  LDG.E.64 R12, desc[UR20][R16.64] ;  /* 0x00000014100c7981 */ /* 0x000ea2000c1e1b00 */
[----:B------:R-:W-:-:S04]  /*0a40*/  UIADD3 UR16, UPT, UPT, UR16, 0x2, URZ ;  /* 0x0000000210107890 */ /* 0x000fc8000fffe0ff */
[----:B------:R-:W-:Y:S02]  /*0a50*/  UISETP.NE.AND UP0, UPT, UR16, URZ, UPT ;  /* 0x000000ff1000728c */ /* 0x000fe4000bf05270 */
[----:B------:R-:W-:-:S06]  /*0a60*/  USHF.L.U32 UR15, UR5, 0x1, URZ ;  /* 0x00000001050f7899 */ /* 0x000fcc00080006ff */
[----:B------:R-:W-:Y:S02]  /*0a70*/  IADD3 R3, PT, PT, R3, UR15, RZ ;  /* 0x0000000f03037c10 */ /* 0x000fe4000fffe0ff */
[----:B------:R-:W-:Y:S02]  /*0a80*/  IADD3 R2, PT, PT, R2, UR15, RZ ;  /* 0x0000000f02027c10 */ /* 0x000fe4000fffe0ff */
[----:B------:R-:W-:Y:S01]  /*0a90*/  IADD3 R0, PT, PT, R0, UR15, RZ ;  /* 0x0000000f00007c10 */ /* 0x000fe2000fffe0ff */
[----:B0-----:R-:W-:-:S08]  /*0aa0*/  DADD R8, R14, -R18 ;  /* 0x000000000e087229 */ /* 0x001fd00000000812 */
[----:B--2---:R-:W-:-:S07]  /*0ab0*/  DADD R8, R8, R12 ;  /* 0x0000000008087229 */ /* 0x004fce000000000c */
[----:B------:R1:W-:Y:S01]  /*0ac0*/  STG.E.64 desc[UR20][R16.64], R8 ;  /* 0x0000000810007986 */ /* 0x0003e2000c101b14 */
[----:B------:R-:W-:Y:S05]  /*0ad0*/  BRA.U UP0, `(.L_x_13) ;  /* 0xfffffff500dc7547 */ /* 0x000fea000b83ffff */
.L_x_12:
[----:B------:R-:W-:-:S04]  /*0ae0*/  ULOP3.LUT UR8, UR8, 0x1, URZ, 0xc0, !UPT ;  /* 0x0000000108087892 */ /* 0x000fc8000f8ec0ff */
[----:B------:R-:W-:-:S06]  /*0af0*/  UISETP.NE.U32.AND UP0, UPT, UR8, 0x1, UPT ;  /* 0x000000010800788c */ /* 0x000fcc000bf05070 */
[----:B------:R-:W-:-:S13]  /*0b00*/  PLOP3.LUT P0, PT, PT, PT, UP0, 0x80, 0x8 ;  /* 0x000000000008781c */ /* 0x000fda0003f0f008 */
[----:B0-----:R-:W-:Y:S05]  /*0b10*/  @P0 EXIT ;  /* 0x000000000000094d */ /* 0x001fea0003800000 */
[----:B------:R-:W-:-:S04]  /*0b20*/  UIMAD UR4, UR5, UR4, URZ ;  /* 0x00000004050472a4 */ /* 0x000fc8000f8e02ff */
[----:B------:R-:W-:Y:S02]  /*0b30*/  UIADD3 UR5, UPT, UPT, UR5, UR4, URZ ;  /* 0x0000000405057290 */ /* 0x000fe4000fffe0ff */
[----:B------:R-:W-:Y:S02]  /*0b40*/  MOV R3, UR4 ;  /* 0x0000000400037c02 */ /* 0x000fe40008000f00 */
[----:B------:R-:W-:Y:S02]  /*0b50*/  MOV R13, UR4 ;  /* 0x00000004000d7c02 */ /* 0x000fe40008000f00 */
[----:B-1----:R-:W-:Y:S01]  /*0b60*/  MOV R9, UR5 ;  /* 0x0000000500097c02 */ /* 0x002fe20008000f00 */
[----:B------:R-:W-:-:S04]  /*0b70*/  IMAD.WIDE.U32 R2, R3, 0x8, R4 ;  /* 0x0000000803027825 */ /* 0x000fc800078e0004 */
[----:B------:R-:W-:Y:S02]  /*0b80*/  IMAD.WIDE.U32 R4, R9, 0x8, R4 ;  /* 0x0000000809047825 */ /* 0x000fe400078e0004 */
[----:B------:R-:W2:Y:S04]  /*0b90*/  LDG.E.64 R8, desc[UR20][R2.64] ;  /* 0x0000001402087981 */ /* 0x000ea8000c1e1b00 */
[----:B------:R-:W2:Y:S01]  /*0ba0*/  LDG.E.64 R10, desc[UR20][R4.64] ;  /* 0x00000014040a7981 */ /* 0x000ea2000c1e1b00 */
[----:B------:R-:W-:-:S05]  /*0bb0*/  IMAD.WIDE.U32 R6, R13, 0x8, R6 ;  /* 0x000000080d067825 */ /* 0x000fca00078e0006 */
[----:B------:R-:W3:Y:S01]  /*0bc0*/  LDG.E.64 R12, desc[UR20][R6.64] ;  /* 0x00000014060c7981 */ /* 0x000ee2000c1e1b00 */
[----:B------:R-:W-:Y:S02]  /*0bd0*/  MOV R15, UR9 ;  /* 0x00000009000f7c02 */ /* 0x000fe40008000f00 */
[----:B------:R-:W-:-:S05]  /*0be0*/  MOV R17, UR6 ;  /* 0x0000000600117c02 */ /* 0x000fca0008000f00 */
[----:B------:R-:W-:Y:S01]  /*0bf0*/  IMAD.WIDE R16, R17, 0x8, R6 ;  /* 0x0000000811107825 */ /* 0x000fe200078e0206 */
[----:B--2---:R-:W-:Y:S01]  /*0c00*/  DADD R8, R8, -R10 ;  /* 0x0000000008087229 */ /* 0x004fe2000000080a */
[----:B------:R-:W-:-:S05]  /*0c10*/  MOV R11, UR9 ;  /* 0x00000009000b7c02 */ /* 0x000fca0008000f00 */
[----:B------:R-:W-:Y:S02]  /*0c20*/  IMAD.WIDE R10, R11, 0x8, R2 ;  /* 0x000000080b0a7825 */ /* 0x000fe400078e0202 */
[----:B---3--:R-:W-:Y:S02]  /*0c30*/  DADD R8, R8, R12 ;  /* 0x0000000008087229 */ /* 0x008fe4000000000c */
[----:B------:R-:W-:-:S05]  /*0c40*/  IMAD.WIDE R12, R15, 0x8, R4 ;  /* 0x000000080f0c7825 */ /* 0x000fca00078e0204 */
[----:B------:R0:W-:Y:S04]  /*0c50*/  STG.E.64 desc[UR20][R6.64], R8 ;  /* 0x0000000806007986 */ /* 0x0001e8000c101b14 */
[----:B------:R-:W2:Y:S04]  /*0c60*/  LDG.E.64 R10, desc[UR20][R10.64] ;  /* 0x000000140a0a7981 */ /* 0x000ea8000c1e1b00 */
[----:B------:R-:W2:Y:S04]  /*0c70*/  LDG.E.64 R12, desc[UR20][R12.64] ;  /* 0x000000140c0c7981 */ /* 0x000ea8000c1e1b00 */
[----:B------:R-:W3:Y:S01]  /*0c80*/  LDG.E.64 R18, desc[UR20][R16.64] ;  /* 0x0000001410127981 */ /* 0x000ee2000c1e1b00 */
[----:B------:R-:W-:-:S02]  /*0c90*/  MOV R21, UR10 ;  /* 0x0000000a00157c02 */ /* 0x000fc40008000f00 */
[----:B------:R-:W-:-:S05]  /*0ca0*/  MOV R23, UR10 ;  /* 0x0000000a00177c02 */ /* 0x000fca0008000f00 */
[----:B0-----:R-:W-:Y:S01]  /*0cb0*/  IMAD.WIDE R8, R23, 0x8, R4 ;  /* 0x0000000817087825 */ /* 0x001fe200078e0204 */
[----:B--2---:R-:W-:Y:S01]  /*0cc0*/  DADD R14, R10, -R12 ;  /* 0x000000000a0e7229 */ /* 0x004fe2000000080c */
[----:B------:R-:W-:-:S07]  /*0cd0*/  MOV R11, UR11 ;  /* 0x0000000b000b7c02 */ /* 0x000fce0008000f00 */
[----:B---3--:R-:W-:Y:S01]  /*0ce0*/  DADD R14, R14, R18 ;  /* 0x000000000e0e7229 */ /* 0x008fe20000000012 */
[----:B------:R-:W-:-:S06]  /*0cf0*/  IMAD.WIDE R18, R21, 0x8, R2 ;  /* 0x0000000815127825 */ /* 0x000fcc00078e0202 */
[----:B------:R0:W-:Y:S01]  /*0d00*/  STG.E.64 desc[UR20][R16.64], R14 ;  /* 0x0000000e10007986 */ /* 0x0001e2000c101b14 */
[----:B------:R-:W-:-:S03]  /*0d10*/  IMAD.WIDE R12, R11, 0x8, R6 ;  /* 0x000000080b0c7825 */ /* 0x000fc600078e0206 */
[----:B------:R-:W2:Y:S04]  /*0d20*/  LDG.E.64 R18, desc[UR20][R18.64] ;  /* 0x0000001412127981 */ /* 0x000ea8000c1e1b00 */
[----:B------:R-:W2:Y:S04]  /*0d30*/  LDG.E.64 R8, desc[UR20][R8.64] ;  /* 0x0000001408087981 */ /* 0x000ea8000c1e1b00 */
[----:B------:R-:W3:Y:S01]  /*0d40*/  LDG.E.64 R20, desc[UR20][R12.64] ;  /* 0x000000140c147981 */ /* 0x000ee2000c1e1b00 */
[----:B------:R-:W-:Y:S02]  /*0d50*/  MOV R23, UR7 ;  /* 0x0000000700177c02 */ /* 0x000fe40008000f00 */
[----:B------:R-:W-:-:S02]  /*0d60*/  MOV R25, UR7 ;  /* 0x0000000700197c02 */ /* 0x000fc40008000f00 */
[----:B0-----:R-:W-:-:S03]  /*0d70*/  MOV R17, UR12 ;  /* 0x0000000c00117c02 */ /* 0x001fc60008000f00 */
[----:B------:R-:W-:-:S04]  /*0d80*/  IMAD.WIDE R14, R25, 0x8, R4 ;  /* 0x00000008190e7825 */ /* 0x000fc800078e0204 */
[----:B------:R-:W-:Y:S01]  /*0d90*/  IMAD.WIDE R16, R17, 0x8, R6 ;  /* 0x0000000811107825 */ /* 0x000fe200078e0206 */
[----:B--2---:R-:W-:-:S08]  /*0da0*/  DADD R10, R18, -R8 ;  /* 0x00000000120a7229 */ /* 0x004fd00000000808 */
[----:B---3--:R-:W-:Y:S01]  /*0db0*/  DADD R10, R10, R20 ;  /* 0x000000000a0a7229 */ /* 0x008fe20000000014 */
[----:B------:R-:W-:-:S06]  /*0dc0*/  IMAD.WIDE R20, R23, 0x8, R2 ;  /* 0x0000000817147825 */ /* 0x000fcc00078e0202 */
[----:B------:R0:W-:Y:S04]  /*0dd0*/  STG.E.64 desc[UR20][R12.64], R10 ;  /* 0x0000000a0c007986 */ /* 0x0001e8000c101b14 */
[----:B------:R-:W2:Y:S04]  /*0de0*/  LDG.E.64 R20, desc[UR20][R20.64] ;  /* 0x0000001414147981 */ /* 0x000ea8000c1e1b00 */
[----:B------:R-:W2:Y:S04]  /*0df0*/  LDG.E.64 R14, desc[UR20][R14.64] ;  /* 0x000000140e0e7981 */ /* 0x000ea8000c1e1b00 */
[----:B------:R-:W3:Y:S01]  /*0e00*/  LDG.E.64 R18, desc[UR20][R16.64] ;  /* 0x0000001410127981 */ /* 0x000ee2000c1e1b00 */
[----:B------:R-:W-:-:S02]  /*0e10*/  MOV R23, UR13 ;  /* 0x0000000d00177c02 */ /* 0x000fc40008000f00 */
[----:B------:R-:W-:Y:S02]  /*0e20*/  MOV R25, UR13 ;  /* 0x0000000d00197c02 */ /* 0x000fe40008000f00 */
[----:B0-----:R-:W-:-:S03]  /*0e30*/  MOV R13, UR14 ;  /* 0x0000000e000d7c02 */ /* 0x001fc60008000f00 */
[----:B------:R-:W-:Y:S01]  /*0e40*/  IMAD.WIDE R10, R25, 0x8, R4 ;  /* 0x00000008190a7825 */ /* 0x000fe200078e0204 */
[----:B--2---:R-:W-:-:S08]  /*0e50*/  DADD R8, R20, -R14 ;  /* 0x0000000014087229 */ /* 0x004fd0000000080e */
[----:B---3--:R-:W-:Y:S01]  /*0e60*/  DADD R8, R8, R18 ;  /* 0x0000000008087229 */ /* 0x008fe20000000012 */
[----:B------:R-:W-:-:S06]  /*0e70*/  IMAD.WIDE R18, R23, 0x8, R2 ;  /* 0x0000000817127825 */ /* 0x000fcc00078e0202 */
[----:B------:R0:W-:Y:S01]  /*0e80*/  STG.E.64 desc[UR20][R16.64], R8 ;  /* 0x0000000810007986 */ /* 0x0001e2000c101b14 */
[----:B------:R-:W-:-:S03]  /*0e90*/  IMAD.WIDE R14, R13, 0x8, R6 ;  /* 0x000000080d0e7825 */ /* 0x000fc600078e0206 */
[----:B------:R-:W2:Y:S04]  /*0ea0*/  LDG.E.64 R18, desc[UR20][R18.64] ;  /* 0x0000001412127981 */ /* 0x000ea8000c1e1b00 */
[----:B------:R-:W2:Y:S04]  /*0eb0*/  LDG.E.64 R10, desc[UR20][R10.64] ;  /* 0x000000140a0a7981 */ /* 0x000ea8000c1e1b00 */
[----:B------:R-:W3:Y:S01]  /*0ec0*/  LDG.E.64 R20, desc[UR20][R14.64] ;  /* 0x000000140e147981 */ /* 0x000ee2000c1e1b00 */
[----:B------:R-:W-:Y:S02]  /*0ed0*/  UIMAD UR7, UR7, 0x5, URZ ;  /* 0x00000005070778a4 */ /* 0x000fe4000f8e02ff */
[----:B------:R-:W-:-:S04]  /*0ee0*/  UIMAD UR6, UR6, 0x5, URZ ;  /* 0x00000005060678a4 */ /* 0x000fc8000f8e02ff */
[----:B------:R-:W-:Y:S02]  /*0ef0*/  MOV R23, UR7 ;  /* 0x0000000700177c02 */ /* 0x000fe40008000f00 */
[----:B------:R-:W-:Y:S02]  /*0f00*/  MOV R25, UR7 ;  /* 0x0000000700197c02 */ /* 0x000fe40008000f00 */
[----:B0-----:R-:W-:Y:S01]  /*0f10*/  MOV R9, UR6 ;  /* 0x0000000600097c02 */ /* 0x001fe20008000f00 */
[----:B------:R-:W-:-:S04]  /*0f20*/  IMAD.WIDE R2, R23, 0x8, R2 ;  /* 0x0000000817027825 */ /* 0x000fc800078e0202 */
[----:B------:R-:W-:-:S04]  /*0f30*/  IMAD.WIDE R4, R25, 0x8, R4 ;  /* 0x0000000819047825 */ /* 0x000fc800078e0204 */
[----:B------:R-:W-:Y:S01]  /*0f40*/  IMAD.WIDE R8, R9, 0x8, R6 ;  /* 0x0000000809087825 */ /* 0x000fe200078e0206 */
[----:B--2---:R-:W-:-:S08]  /*0f50*/  DADD R12, R18, -R10 ;  /* 0x00000000120c7229 */ /* 0x004fd0000000080a */
[----:B---3--:R-:W-:-:S07]  /*0f60*/  DADD R12, R12, R20 ;  /* 0x000000000c0c7229 */ /* 0x008fce0000000014 */
[----:B------:R-:W-:Y:S04]  /*0f70*/  STG.E.64 desc[UR20][R14.64], R12 ;  /* 0x0000000c0e007986 */ /* 0x000fe8000c101b14 */
[----:B------:R-:W2:Y:S04]  /*0f80*/  LDG.E.64 R2, desc[UR20][R2.64] ;  /* 0x0000001402027981 */ /* 0x000ea8000c1e1b00 */
[----:B------:R-:W2:Y:S04]  /*0f90*/  LDG.E.64 R4, desc[UR20][R4.64] ;  /* 0x0000001404047981 */ /* 0x000ea8000c1e1b00 */
[----:B------:R-:W3:Y:S01]  /*0fa0*/  LDG.E.64 R10, desc[UR20][R8.64] ;  /* 0x00000014080a7981 */ /* 0x000ee2000c1e1b00 */
[----:B--2---:R-:W-:-:S08]  /*0fb0*/  DADD R6, R2, -R4 ;  /* 0x0000000002067229 */ /* 0x004fd00000000804 */
[----:B---3--:R-:W-:-:S07]  /*0fc0*/  DADD R6, R6, R10 ;  /* 0x0000000006067229 */ /* 0x008fce000000000a */
[----:B------:R-:W-:Y:S01]  /*0fd0*/  STG.E.64 desc[UR20][R8.64], R6 ;  /* 0x0000000608007986 */ /* 0x000fe2000c101b14 */
[----:B------:R-:W-:Y:S05]  /*0fe0*/  EXIT ;  /* 0x000000000000794d */ /* 0x000fea0003800000 */
.L_x_14:
        /* <DEDUP_REMOVED lines=9> */
.L_x_791:


//--------------------- .text._Z6hz_gpuiiiidPdS_S_S_S_S_S_S_S_S_yyyyyy --------------------------
	.section	.text._Z6hz_gpuiiiidPdS_S_S_S_S_S_S_S_S_yyyyyy,"ax",@progbits
	.align	128
        .global         _Z6hz_gpuiiiidPdS_S_S_S_S_S_S_S_S_yyyyyy
        .type           _Z6hz_gpuiiiidPdS_S_S_S_S_S_S_S_S_yyyyyy,@function
        .size           _Z6hz_gpuiiiidPdS_S_S_S_S_S_S_S_S_yyyyyy,(.L_x_781 - _Z6hz_gpuiiiidPdS_S_S_S_S_S_S_S_S_yyyyyy)
        .other          _Z6hz_gpuiiiidPdS_S_S_S_S_S_S_S_S_yyyyyy,@"STO_CUDA_ENTRY STV_DEFAULT"
_Z6hz_gpuiiiidPdS_S_S_S_S_S_S_S_S_yyyyyy:
.text._Z6hz_gpuiiiidPdS_S_S_S_S_S_S_S_S_yyyyyy:
[----:B------:R-:W-:Y:S01]  /*0000*/  LDC R1, c[0x0][0x37c] ;  /* 0x0000df00ff017b82 */ /* 0x000fe20000000800 */
[----:B------:R-:W0:Y:S07]  /*0010*/  S2R R19, SR_TID.X ;  /* 0x0000000000137919 */ /* 0x000e2e0000002100 */
[----:B------:R-:W1:Y:S01]  /*0020*/  LDC.64 R148, c[0x0][0x380] ;  /* 0x0000e000ff947b82 */ /* 0x000e620000000a00 */
[----:B------:R-:W2:Y:S01]  /*0030*/  LDCU UR5, c[0x0][0x388] ;  /* 0x00007100ff0577ac */ /* 0x000ea20008000800 */
[----:B------:R-:W-:Y:S01]  /*0040*/  IMAD.MOV.U32 R20, RZ, RZ, RZ ;  /* 0x000000ffff147224 */ /* 0x000fe200078e00ff */
[----:B------:R-:W0:Y:S01]  /*0050*/  S2R R4, SR_CTAID.X ;  /* 0x0000000000047919 */ /* 0x000e220000002500 */
[----:B------:R-:W-:Y:S01]  /*0060*/  IMAD.MOV.U32 R27, RZ, RZ, RZ ;  /* 0x000000ffff1b7224 */ /* 0x000fe200078e00ff */
[----:B------:R-:W3:Y:S01]  /*0070*/  LDCU.64 UR18, c[0x0][0x358] ;  /* 0x00006b00ff1277ac */ /* 0x000ee20008000a00 */
[----:B------:R-:W4:Y:S02]  /*0080*/  S2R R0, SR_TID.Y ;  /* 0x0000000000007919 */ /* 0x000f240000002200 */
[----:B------:R-:W3:Y:S01]  /*0090*/  LDC.64 R2, c[0x0][0x390] ;  /* 0x0000e400ff027b82 */ /* 0x000ee20000000a00 */
[----:B------:R-:W0:Y:S01]  /*00a0*/  LDCU.64 UR20, c[0x0][0x390] ;  /* 0x00007200ff1477ac */ /* 0x000e220008000a00 */
[----:B------:R-:W4:Y:S01]  /*00b0*/  S2R R5, SR_CTAID.Y ;  /* 0x0000000000057919 */ /* 0x000f220000002600 */
[----:B------:R-:W-:-:S05]  /*00c0*/  UMOV UR4, URZ ;  /* 0x000000ff00047c82 */ /* 0x000fca0008000000 */
[----:B------:R-:W1:Y:S01]  /*00d0*/  LDC.64 R6, c[0x0][0x398] ;  /* 0x0000e600ff067b82 */ /* 0x000e620000000a00 */
[----:B--2---:R-:W-:-:S07]  /*00e0*/  UIADD3 UR5, UPT, UPT, UR5, 0xa, URZ ;  /* 0x0000000a05057890 */ /* 0x004fce000fffe0ff */
[----:B------:R-:W2:Y:S08]  /*00f0*/  LDC.64 R8, c[0x0][0x3a0] ;  /* 0x0000e800ff087b82 */ /* 0x000eb00000000a00 */
[----:B------:R-:W2:Y:S01]  /*0100*/  LDC.64 R10, c[0x0][0x3a8] ;  /* 0x0000ea00ff0a7b82 */ /* 0x000ea20000000a00 */
[----:B---3--:R-:W-:Y:S01]  /*0110*/  DADD R2, R2, -1 ;  /* 0xbff0000002027429 */ /* 0x008fe20000000000 */
[----:B0-----:R-:W-:-:S06]  /*0120*/  IMAD R19, R4, 0x20, R19 ;  /* 0x0000002004137824 */ /* 0x001fcc00078e0213 */
[----:B------:R-:W0:Y:S01]  /*0130*/  LDC.64 R12, c[0x0][0x3b0] ;  /* 0x0000ec00ff0c7b82 */ /* 0x000e220000000a00 */
[----:B----4-:R-:W-:Y:S01]  /*0140*/  IMAD R0, R5, 0x2, R0 ;  /* 0x0000000205007824 */ /* 0x010fe200078e0200 */
[C---:B-1----:R-:W-:Y:S01]  /*0150*/  IADD3 R5, PT, PT, R149.reuse, 0xa, RZ ;  /* 0x0000000a95057810 */ /* 0x042fe20007ffe0ff */
[-C--:B------:R-:W-:Y:S02]  /*0160*/  IMAD R149, R149, R148.reuse, RZ ;  /* 0x0000009495957224 */ /* 0x080fe400078e02ff */
[----:B------:R-:W-:-:S03]  /*0170*/  IMAD R148, R0, R148, R19 ;  /* 0x0000009400947224 */ /* 0x000fc600078e0213 */
[----:B------:R-:W1:Y:S01]  /*0180*/  LDC.64 R14, c[0x0][0x3b8] ;  /* 0x0000ee00ff0e7b82 */ /* 0x000e620000000a00 */
[----:B------:R-:W-:Y:S01]  /*0190*/  VIADD R0, R0, 0x5 ;  /* 0x0000000500007836 */ /* 0x000fe20000000000 */
[----:B------:R-:W-:Y:S01]  /*01a0*/  IADD3 R19, PT, PT, R19, 0x5, RZ ;  /* 0x0000000513137810 */ /* 0x000fe20007ffe0ff */
[C---:B------:R-:W-:Y:S02]  /*01b0*/  IMAD R34, R149.reuse, UR5, RZ ;  /* 0x0000000595227c24 */ /* 0x040fe4000f8e02ff */
[C---:B------:R-:W-:Y:S01]  /*01c0*/  IMAD.SHL.U32 R21, R149.reuse, 0x4, RZ ;  /* 0x0000000495157824 */ /* 0x040fe200078e00ff */
[----:B------:R-:W-:Y:S01]  /*01d0*/  I2FP.F32.U32 R18, R19 ;  /* 0x0000001300127245 */ /* 0x000fe20000201000 */
[----:B------:R-:W-:Y:S01]  /*01e0*/  IMAD R35, R149, -0x5, R34 ;  /* 0xfffffffb95237824 */ /* 0x000fe200078e0222 */
[----:B------:R-:W3:Y:S01]  /*01f0*/  LDC.64 R16, c[0x0][0x3c0] ;  /* 0x0000f000ff107b82 */ /* 0x000ee20000000a00 */
[----:B------:R-:W-:Y:S01]  /*0200*/  I2FP.F32.U32 R0, R0 ;  /* 0x0000000000007245 */ /* 0x000fe20000201000 */
[C---:B------:R-:W-:Y:S01]  /*0210*/  IMAD R37, R34.reuse, 0x3, RZ ;  /* 0x0000000322257824 */ /* 0x040fe200078e02ff */
[C---:B------:R-:W-:Y:S01]  /*0220*/  SHF.L.U32 R36, R34.reuse, 0x1, RZ ;  /* 0x0000000122247819 */ /* 0x040fe200000006ff */
[----:B------:R-:W-:-:S02]  /*0230*/  IMAD.SHL.U32 R38, R34, 0x4, RZ ;  /* 0x0000000422267824 */ /* 0x000fc400078e00ff */
[----:B------:R-:W-:Y:S01]  /*0240*/  FADD R18, R18, 0.5 ;  /* 0x3f00000012127421 */ /* 0x000fe20000000000 */
[----:B------:R-:W-:Y:S02]  /*0250*/  IMAD R39, R34, 0x5, RZ ;  /* 0x0000000522277824 */ /* 0x000fe400078e02ff */
[----:B------:R-:W-:Y:S01]  /*0260*/  FADD R40, R0, 0.5 ;  /* 0x3f00000000287421 */ /* 0x000fe20000000000 */
[----:B------:R-:W4:Y:S01]  /*0270*/  LDC.64 R22, c[0x0][0x3c8] ;  /* 0x0000f200ff167b82 */ /* 0x000f220000000a00 */
[----:B------:R-:W-:-:S04]  /*0280*/  IMAD.WIDE.U32 R6, R148, 0x8, R6 ;  /* 0x0000000894067825 */ /* 0x000fc800078e0006 */
[----:B--2---:R-:W-:-:S04]  /*0290*/  IMAD.WIDE.U32 R8, R148, 0x8, R8 ;  /* 0x0000000894087825 */ /* 0x004fc800078e0008 */
[----:B------:R-:W-:-:S04]  /*02a0*/  IMAD.WIDE.U32 R10, R148, 0x8, R10 ;  /* 0x00000008940a7825 */ /* 0x000fc800078e000a */
[----:B0-----:R-:W-:-:S04]  /*02b0*/  IMAD.WIDE.U32 R12, R148, 0x8, R12 ;  /* 0x00000008940c7825 */ /* 0x001fc800078e000c */
[----:B-1----:R-:W-:-:S04]  /*02c0*/  IMAD.WIDE.U32 R14, R148, 0x8, R14 ;  /* 0x00000008940e7825 */ /* 0x002fc800078e000e */
[----:B---3--:R-:W-:-:S04]  /*02d0*/  IMAD.WIDE.U32 R16, R148, 0x8, R16 ;  /* 0x0000000894107825 */ /* 0x008fc800078e0010 */
[----:B----4-:R-:W-:-:S07]  /*02e0*/  IMAD.WIDE.U32 R22, R148, 0x8, R22 ;  /* 0x0000000894167825 */ /* 0x010fce00078e0016 */
.L_x_23:
[----:B0-----:R-:W0:Y:S01]  /*02f0*/  LDCU UR6, c[0x0][0x3e8] ;  /* 0x00007d00ff0677ac */ /* 0x001e220008000800 */
[----:B------:R-:W-:Y:S01]  /*0300*/  I2FP.F32.S32 R19, R20 ;  /* 0x0000001400137245 */ /* 0x000fe20000201400 */
[----:B------:R-:W-:Y:S01]  /*0310*/  IMAD.MOV.U32 R0, RZ, RZ, -0x3e000000 ;  /* 0xc2000000ff007424 */ /* 0x000fe200078e00ff */
[----:B------:R-:W-:Y:S01]  /*0320*/  UMOV UR7, URZ ;  /* 0x000000ff00077c82 */ /* 0x000fe20008000000 */
[----:B------:R-:W1:Y:S02]  /*0330*/  LDCU UR8, c[0x0][0x400] ;  /* 0x00008000ff0877ac */ /* 0x000e640008000800 */
[----:B------:R-:W-:Y:S01]  /*0340*/  FADD R19, R40, R19 ;  /* 0x0000001328137221 */ /* 0x000fe20000000000 */
[----:B------:R-:W2:Y:S01]  /*0350*/  LDCU UR10, c[0x0][0x3f8] ;  /* 0x00007f00ff0a77ac */ /* 0x000ea20008000800 */
[----:B------:R-:W3:Y:S01]  /*0360*/  LDCU UR12, c[0x0][0x3f0] ;  /* 0x00007e00ff0c77ac */ /* 0x000ee20008000800 */
[----:B------:R-:W4:Y:S01]  /*0370*/  LDCU UR14, c[0x0][0x408] ;  /* 0x00008100ff0e77ac */ /* 0x000f220008000800 */
[----:B0-----:R-:W5:Y:S01]  /*0380*/  TEX.LL RZ, R28, R18, R0, UR6, 2D, 0x3 ;  /* 0x28ff0600121c7f60 */ /* 0x001f6200089e03ff */
[----:B------:R-:W0:Y:S01]  /*0390*/  LDCU UR16, c[0x0][0x410] ;  /* 0x00008200ff1077ac */ /* 0x000e220008000800 */
[----:B------:R-:W-:Y:S01]  /*03a0*/  UMOV UR9, URZ ;  /* 0x000000ff00097c82 */ /* 0x000fe20008000000 */
[----:B------:R-:W-:Y:S01]  /*03b0*/  UMOV UR11, URZ ;  /* 0x000000ff000b7c82 */ /* 0x000fe20008000000 */
[----:B------:R-:W-:Y:S01]  /*03c0*/  UMOV UR13, URZ ;  /* 0x000000ff000d7c82 */ /* 0x000fe20008000000 */
[----:B-1----:R1:W5:Y:S01]  /*03d0*/  TEX.LL RZ, R46, R18, R0, UR8, 2D, 0x3 ;  /* 0x28ff0800122e7f60 */ /* 0x00236200089e03ff */
[----:B--2---:R1:W5:Y:S01]  /*03e0*/  TEX.LL RZ, R48, R18, R0, UR10, 2D, 0x3 ;  /* 0x28ff0a0012307f60 */ /* 0x00436200089e03ff */
[----:B------:R-:W-:Y:S01]  /*03f0*/  UMOV UR15, URZ ;  /* 0x000000ff000f7c82 */ /* 0x000fe20008000000 */
[----:B------:R-:W-:Y:S01]  /*0400*/  UMOV UR17, URZ ;  /* 0x000000ff00117c82 */ /* 0x000fe20008000000 */
[----:B---3--:R1:W5:Y:S01]  /*0410*/  TEX.LL RZ, R50, R18, R0, UR12, 2D, 0x3 ;  /* 0x28ff0c0012327f60 */ /* 0x00836200089e03ff */
[----:B----4-:R1:W5:Y:S01]  /*0420*/  TEX.LL RZ, R64, R18, R0, UR14, 2D, 0x3 ;  /* 0x28ff0e0012407f60 */ /* 0x01036200089e03ff */
[----:B0-----:R1:W5:Y:S01]  /*0430*/  TEX.LL RZ, R52, R18, R0, UR16, 2D, 0x3 ;  /* 0x28ff100012347f60 */ /* 0x00136200089e03ff */
[----:B------:R-:W-:Y:S01]  /*0440*/  BSSY.RECONVERGENT B0, `(.L_x_15) ;  /* 0x0000013000007945 */ /* 0x000fe20003800200 */
[----:B------:R-:W-:-:S04]  /*0450*/  DEPBAR.LE SB5, 0x5 ;  /* 0x0000d1400000791a */ /* 0x000fc80000000000 */
[----:B------:R-:W0:Y:S01]  /*0460*/  MUFU.RCP64H R25, R29 ;  /* 0x0000001d00197308 */ /* 0x000e220000001800 */
[----:B------:R-:W-:-:S04]  /*0470*/  IADD3 R24, PT, PT, R29, 0x300402, RZ ;  /* 0x003004021d187810 */ /* 0x000fc80007ffe0ff */
[----:B------:R-:W-:Y:S02]  /*0480*/  FSETP.GEU.AND P0, PT, |R24|, 5.8789094863358348022e-39, PT ;  /* 0x004004021800780b */ /* 0x000fe40003f0e200 */
[----:B0-----:R-:W-:-:S08]  /*0490*/  DFMA R30, -R28, R24, 1 ;  /* 0x3ff000001c1e742b */ /* 0x001fd00000000118 */
[----:B------:R-:W-:-:S08]  /*04a0*/  DFMA R30, R30, R30, R30 ;  /* 0x0000001e1e1e722b */ /* 0x000fd0000000001e */
[----:B------:R-:W-:-:S08]  /*04b0*/  DFMA R30, R24, R30, R24 ;  /* 0x0000001e181e722b */ /* 0x000fd00000000018 */
[----:B------:R-:W-:-:S08]  /*04c0*/  DFMA R32, -R28, R30, 1 ;  /* 0x3ff000001c20742b */ /* 0x000fd0000000011e */
[----:B------:R-:W-:Y:S01]  /*04d0*/  DFMA R44, R30, R32, R30 ;  /* 0x000000201e2c722b */ /* 0x000fe2000000001e */
[----:B-1----:R-:W-:Y:S10]  /*04e0*/  @P0 BRA `(.L_x_16) ;  /* 0x0000000000200947 */ /* 0x002ff40003800000 */
[----:B------:R-:W-:Y:S01]  /*04f0*/  LOP3.LUT R0, R29, 0x7fffffff, RZ, 0xc0, !PT ;  /* 0x7fffffff1d007812 */ /* 0x000fe200078ec0ff */
[----:B------:R-:W-:Y:S02]  /*0500*/  IMAD.MOV.U32 R30, RZ, RZ, R28 ;  /* 0x000000ffff1e7224 */ /* 0x000fe400078e001c */
[----:B------:R-:W-:Y:S01]  /*0510*/  IMAD.MOV.U32 R31, RZ, RZ, R29 ;  /* 0x000000ffff1f7224 */ /* 0x000fe200078e001d */
[----:B------:R-:W-:Y:S02]  /*0520*/  IADD3 R69, PT, PT, R0, -0x100000, RZ ;  /* 0xfff0000000457810 */ /* 0x000fe40007ffe0ff */
[----:B------:R-:W-:-:S07]  /*0530*/  MOV R0, 0x550 ;  /* 0x0000055000007802 */ /* 0x000fce0000000f00 */
[----:B-----5:R-:W-:Y:S05]  /*0540*/  CALL.REL.NOINC `($__internal_0_$__cuda_sm20_dblrcp_rn_slowpath_v3) ;  /* 0x0000010c00fc7944 */ /* 0x020fea0003c00000 */
[----:B------:R-:W-:Y:S02]  /*0550*/  IMAD.MOV.U32 R44, RZ, RZ, R4 ;  /* 0x000000ffff2c7224 */ /* 0x000fe400078e0004 */
[----:B------:R-:W-:-:S07]  /*0560*/  IMAD.MOV.U32 R45, RZ, RZ, R135 ;  /* 0x000000ffff2d7224 */ /* 0x000fce00078e0087 */
.L_x_16:
[----:B------:R-:W-:Y:S05]  /*0570*/  BSYNC.RECONVERGENT B0 ;  /* 0x0000000000007941 */ /* 0x000fea0003800200 */
.L_x_15:
[----:B------:R-:W-:-:S04]  /*0580*/  DEPBAR.LE SB5, 0x3 ;  /* 0x0000d0c00000791a */ /* 0x000fc80000000000 */
[-C--:B------:R-:W-:Y:S01]  /*0590*/  DMUL R30, R48, R44.reuse ;  /* 0x0000002c301e7228 */ /* 0x080fe20000000000 */
[----:B------:R-:W-:Y:S01]  /*05a0*/  IMAD.MOV.U32 R58, RZ, RZ, 0x0 ;  /* 0x00000000ff3a7424 */ /* 0x000fe200078e00ff */
[----:B------:R-:W-:Y:S01]  /*05b0*/  DMUL R32, R46, R44 ;  /* 0x0000002c2e207228 */ /* 0x000fe20000000000 */
[----:B------:R-:W-:Y:S01]  /*05c0*/  IMAD.MOV.U32 R59, RZ, RZ, 0x3fd80000 ;  /* 0x3fd80000ff3b7424 */ /* 0x000fe200078e00ff */
[----:B------:R-:W-:-:S04]  /*05d0*/  DEPBAR.LE SB5, 0x2 ;  /* 0x0000d0800000791a */ /* 0x000fc80000000000 */
[----:B------:R-:W-:Y:S01]  /*05e0*/  DMUL R42, R50, R44 ;  /* 0x0000002c322a7228 */ /* 0x000fe20000000000 */
[----:B------:R-:W-:Y:S01]  /*05f0*/  BSSY.RECONVERGENT B0, `(.L_x_17) ;  /* 0x0000035000007945 */ /* 0x000fe20003800200 */
[----:B------:R-:W-:Y:S02]  /*0600*/  DMUL R24, R30, R30 ;  /* 0x0000001e1e187228 */ /* 0x000fe40000000000 */
[-C--:B------:R-:W-:Y:S02]  /*0610*/  DMUL R48, R48, R32.reuse ;  /* 0x0000002030307228 */ /* 0x080fe40000000000 */
[----:B-----5:R-:W-:-:S04]  /*0620*/  DMUL R66, R52, R32 ;  /* 0x0000002034427228 */ /* 0x020fc80000000000 */
[----:B------:R-:W-:-:S08]  /*0630*/  DFMA R24, R32, R32, R24 ;  /* 0x000000202018722b */ /* 0x000fd00000000018 */
[----:B------:R-:W-:-:S08]  /*0640*/  DFMA R24, R42, R42, R24 ;  /* 0x0000002a2a18722b */ /* 0x000fd00000000018 */
[----:B------:R-:W-:-:S08]  /*0650*/  DMUL R24, R24, 0.5 ;  /* 0x3fe0000018187828 */ /* 0x000fd00000000000 */
[----:B------:R-:W-:-:S08]  /*0660*/  DFMA R54, -R28, R24, R64 ;  /* 0x000000181c36722b */ /* 0x000fd00000000140 */
[----:B------:R-:W-:-:S08]  /*0670*/  DMUL R54, R2, R54 ;  /* 0x0000003602367228 */ /* 0x000fd00000000000 */
[----:B------:R-:W-:Y:S02]  /*0680*/  DMUL R56, R54, UR20 ;  /* 0x0000001436387c28 */ /* 0x000fe40008000000 */
[--C-:B------:R-:W-:Y:S02]  /*0690*/  DADD R62, R64, R54.reuse ;  /* 0x00000000403e7229 */ /* 0x100fe40000000036 */
[----:B------:R-:W-:-:S04]  /*06a0*/  DFMA R54, R46, R32, R54 ;  /* 0x000000202e36722b */ /* 0x000fc80000000036 */
[----:B------:R-:W-:Y:S02]  /*06b0*/  DMUL R44, R56, R44 ;  /* 0x0000002c382c7228 */ /* 0x000fe40000000000 */
[----:B------:R-:W-:-:S06]  /*06c0*/  DMUL R62, R32, R62 ;  /* 0x0000003e203e7228 */ /* 0x000fcc0000000000 */
[----:B------:R-:W-:-:S06]  /*06d0*/  DADD R72, -RZ, |R44| ;  /* 0x00000000ff487229 */ /* 0x000fcc000000052c */
[----:B------:R-:W0:Y:S04]  /*06e0*/  MUFU.RSQ64H R71, R73 ;  /* 0x0000004900477308 */ /* 0x000e280000001c00 */
[----:B------:R-:W-:-:S04]  /*06f0*/  IADD3 R70, PT, PT, R73, -0x3500000, RZ ;  /* 0xfcb0000049467810 */ /* 0x000fc80007ffe0ff */
[----:B------:R-:W-:Y:S02]  /*0700*/  ISETP.GE.U32.AND P0, PT, R70, 0x7ca00000, PT ;  /* 0x7ca000004600780c */ /* 0x000fe40003f06070 */
[----:B0-----:R-:W-:-:S08]  /*0710*/  DMUL R56, R70, R70 ;  /* 0x0000004646387228 */ /* 0x001fd00000000000 */
[----:B------:R-:W-:-:S08]  /*0720*/  DFMA R56, |R44|, -R56, 1 ;  /* 0x3ff000002c38742b */ /* 0x000fd00000000a38 */
[----:B------:R-:W-:Y:S02]  /*0730*/  DFMA R58, R56, R58, 0.5 ;  /* 0x3fe00000383a742b */ /* 0x000fe4000000003a */
[----:B------:R-:W-:Y:S01]  /*0740*/  DMUL R60, R70, R56 ;  /* 0x00000038463c7228 */ /* 0x000fe20000000000 */
[----:B------:R-:W-:-:S05]  /*0750*/  IMAD.WIDE R56, R27, 0x8, R6 ;  /* 0x000000081b387825 */ /* 0x000fca00078e0206 */
[----:B------:R-:W-:Y:S02]  /*0760*/  STG.E.64 desc[UR18][R56.64], R46 ;  /* 0x0000002e38007986 */ /* 0x000fe4000c101b12 */
[----:B------:R-:W-:Y:S01]  /*0770*/  DFMA R74, R58, R60, R70 ;  /* 0x0000003c3a4a722b */ /* 0x000fe20000000046 */
[----:B------:R-:W-:Y:S01]  /*0780*/  IMAD.WIDE R52, R37, 0x8, R56 ;  /* 0x0000000825347825 */ /* 0x000fe200078e0238 */
[----:B------:R-:W-:-:S03]  /*0790*/  DMUL R60, R50, R32 ;  /* 0x00000020323c7228 */ /* 0x000fc60000000000 */
[----:B------:R-:W-:-:S03]  /*07a0*/  IMAD.WIDE R58, R34, 0x8, R56 ;  /* 0x00000008223a7825 */ /* 0x000fc600078e0238 */
[----:B------:R-:W-:Y:S01]  /*07b0*/  DMUL R76, |R44|, R74 ;  /* 0x0000004a2c4c7228 */ /* 0x000fe20000000200 */
[--C-:B------:R-:W-:Y:S01]  /*07c0*/  IMAD.WIDE R50, R36, 0x8, R56.reuse ;  /* 0x0000000824327825 */ /* 0x100fe200078e0238 */
[----:B------:R0:W-:Y:S03]  /*07d0*/  STG.E.64 desc[UR18][R58.64], R54 ;  /* 0x000000363a007986 */ /* 0x0001e6000c101b12 */
[--C-:B------:R-:W-:Y:S01]  /*07e0*/  IMAD.WIDE R64, R38, 0x8, R56.reuse ;  /* 0x0000000826407825 */ /* 0x100fe200078e0238 */
[----:B------:R1:W-:Y:S03]  /*07f0*/  STG.E.64 desc[UR18][R50.64], R48 ;  /* 0x0000003032007986 */ /* 0x0003e6000c101b12 */
[----:B------:R-:W-:Y:S01]  /*0800*/  IMAD.WIDE R68, R39, 0x8, R56 ;  /* 0x0000000827447825 */ /* 0x000fe200078e0238 */
[----:B------:R1:W-:Y:S04]  /*0810*/  STG.E.64 desc[UR18][R52.64], R60 ;  /* 0x0000003c34007986 */ /* 0x0003e8000c101b12 */
[----:B------:R1:W-:Y:S01]  /*0820*/  STG.E.64 desc[UR18][R64.64], R62 ;  /* 0x0000003e40007986 */ /* 0x0003e2000c101b12 */
[----:B0-----:R-:W-:Y:S01]  /*0830*/  DFMA R58, R76, -R76, |R44| ;  /* 0x8000004c4c3a722b */ /* 0x001fe2000000042c */
[----:B------:R-:W-:-:S02]  /*0840*/  IADD3 R55, PT, PT, R75, -0x100000, RZ ;  /* 0xfff000004b377810 */ /* 0x000fc40007ffe0ff */
[----:B------:R1:W-:Y:S01]  /*0850*/  STG.E.64 desc[UR18][R68.64], R66 ;  /* 0x0000004244007986 */ /* 0x0003e2000c101b12 */
[----:B------:R-:W-:-:S06]  /*0860*/  IMAD.MOV.U32 R54, RZ, RZ, R74 ;  /* 0x000000ffff367224 */ /* 0x000fcc00078e004a */
[----:B------:R-:W-:Y:S01]  /*0870*/  DFMA R46, R58, R54, R76 ;  /* 0x000000363a2e722b */ /* 0x000fe2000000004c */
[----:B------:R-:W-:Y:S10]  /*0880*/  @!P0 BRA `(.L_x_18) ;  /* 0x00000000002c8947 */ /* 0x000ff40003800000 */
[----:B-1----:R-:W-:Y:S01]  /*0890*/  IMAD.MOV.U32 R60, RZ, RZ, R74 ;  /* 0x000000ffff3c7224 */ /* 0x002fe200078e004a */
[----:B------:R-:W-:Y:S01]  /*08a0*/  MOV R56, R72 ;  /* 0x0000004800387202 */ /* 0x000fe20000000f00 */
[----:B------:R-:W-:Y:S01]  /*08b0*/  IMAD.MOV.U32 R57, RZ, RZ, R73 ;  /* 0x000000ffff397224 */ /* 0x000fe200078e0049 */
[----:B------:R-:W-:Y:S01]  /*08c0*/  MOV R63, R77 ;  /* 0x0000004d003f7202 */ /* 0x000fe20000000f00 */
[----:B------:R-:W-:Y:S01]  /*08d0*/  IMAD.MOV.U32 R62, RZ, RZ, R76 ;  /* 0x000000ffff3e7224 */ /* 0x000fe200078e004c */
[----:B------:R-:W-:Y:S01]  /*08e0*/  MOV R0, 0x920 ;  /* 0x0000092000007802 */ /* 0x000fe20000000f00 */
[----:B------:R-:W-:Y:S02]  /*08f0*/  IMAD.MOV.U32 R4, RZ, RZ, R70 ;  /* 0x000000ffff047224 */ /* 0x000fe400078e0046 */
[----:B------:R-:W-:-:S07]  /*0900*/  IMAD.MOV.U32 R61, RZ, RZ, R55 ;  /* 0x000000ffff3d7224 */ /* 0x000fce00078e0037 */
[----:B------:R-:W-:Y:S05]  /*0910*/  CALL.REL.NOINC `($__internal_2_$__cuda_sm20_dsqrt_rn_f64_mediumpath_v1) ;  /* 0x0000011400407944 */ /* 0x000fea0003c00000 */
[----:B------:R-:W-:Y:S01]  /*0920*/  MOV R46, R58 ;  /* 0x0000003a002e7202 */ /* 0x000fe20000000f00 */
[----:B------:R-:W-:-:S07]  /*0930*/  IMAD.MOV.U32 R47, RZ, RZ, R59 ;  /* 0x000000ffff2f7224 */ /* 0x000fce00078e003b */
.L_x_18:
[----:B------:R-:W-:Y:S05]  /*0940*/  BSYNC.RECONVERGENT B0 ;  /* 0x0000000000007941 */ /* 0x000fea0003800200 */
.L_x_17:
[----:B------:R-:W-:Y:S01]  /*0950*/  DADD R56, -RZ, |R28| ;  /* 0x00000000ff387229 */ /* 0x000fe2000000051c */
[----:B-1----:R-:W-:Y:S01]  /*0960*/  MOV R50, 0x0 ;  /* 0x0000000000327802 */ /* 0x002fe20000000f00 */
[----:B------:R-:W-:Y:S01]  /*0970*/  IMAD.MOV.U32 R51, RZ, RZ, 0x3fd80000 ;  /* 0x3fd80000ff337424 */ /* 0x000fe200078e00ff */
[----:B------:R-:W-:Y:S01]  /*0980*/  BSSY.RECONVERGENT B0, `(.L_x_19) ;  /* 0x000001f000007945 */ /* 0x000fe20003800200 */
[C---:B------:R-:W-:Y:S02]  /*0990*/  IMAD.WIDE R52, R27.reuse, 0x8, R12 ;  /* 0x000000081b347825 */ /* 0x040fe400078e020c */
[----:B------:R-:W0:Y:S02]  /*09a0*/  MUFU.RSQ64H R65, R57 ;  /* 0x0000003900417308 */ /* 0x000e240000001c00 */
[----:B------:R-:W-:-:S04]  /*09b0*/  IMAD.WIDE R54, R27, 0x8, R14 ;  /* 0x000000081b367825 */ /* 0x000fc800078e020e */
[----:B------:R-:W-:-:S05]  /*09c0*/  VIADD R64, R57, 0xfcb00000 ;  /* 0xfcb0000039407836 */ /* 0x000fca0000000000 */
[----:B------:R-:W-:Y:S01]  /*09d0*/  ISETP.GE.U32.AND P0, PT, R64, 0x7ca00000, PT ;  /* 0x7ca000004000780c */ /* 0x000fe20003f06070 */
[----:B0-----:R-:W-:-:S08]  /*09e0*/  DMUL R48, R64, R64 ;  /* 0x0000004040307228 */ /* 0x001fd00000000000 */
[----:B------:R-:W-:-:S08]  /*09f0*/  DFMA R48, |R28|, -R48, 1 ;  /* 0x3ff000001c30742b */ /* 0x000fd00000000a30 */
[----:B------:R-:W-:Y:S02]  /*0a00*/  DFMA R50, R48, R50, 0.5 ;  /* 0x3fe000003032742b */ /* 0x000fe40000000032 */
[----:B------:R-:W-:-:S08]  /*0a10*/  DMUL R48, R64, R48 ;  /* 0x0000003040307228 */ /* 0x000fd00000000000 */
[----:B------:R-:W-:Y:S01]  /*0a20*/  DFMA R58, R50, R48, R64 ;  /* 0x00000030323a722b */ /* 0x000fe20000000040 */
[----:B------:R-:W-:-:S04]  /*0a30*/  IMAD.WIDE R48, R27, 0x8, R8 ;  /* 0x000000081b307825 */ /* 0x000fc800078e0208 */
[----:B------:R-:W-:Y:S01]  /*0a40*/  IMAD.WIDE R50, R27, 0x8, R10 ;  /* 0x000000081b327825 */ /* 0x000fe200078e020a */
[----:B------:R0:W-:Y:S02]  /*0a50*/  STG.E.64 desc[UR18][R48.64], R46 ;  /* 0x0000002e30007986 */ /* 0x0001e4000c101b12 */
[----:B------:R-:W-:Y:S02]  /*0a60*/  DMUL R62, |R28|, R58 ;  /* 0x0000003a1c3e7228 */ /* 0x000fe40000000200 */
[----:B------:R-:W-:Y:S01]  /*0a70*/  VIADD R61, R59, 0xfff00000 ;  /* 0xfff000003b3d7836 */ /* 0x000fe20000000000 */
[----:B------:R0:W-:Y:S01]  /*0a80*/  STG.E.64 desc[UR18][R50.64], R32 ;  /* 0x0000002032007986 */ /* 0x0001e2000c101b12 */
[----:B------:R-:W-:-:S03]  /*0a90*/  MOV R60, R58 ;  /* 0x0000003a003c7202 */ /* 0x000fc60000000f00 */
[----:B------:R0:W-:Y:S01]  /*0aa0*/  STG.E.64 desc[UR18][R52.64], R30 ;  /* 0x0000001e34007986 */ /* 0x0001e2000c101b12 */
[----:B------:R-:W-:-:S03]  /*0ab0*/  DFMA R66, R62, -R62, |R28| ;  /* 0x8000003e3e42722b */ /* 0x000fc6000000041c */
[----:B------:R0:W-:Y:S05]  /*0ac0*/  STG.E.64 desc[UR18][R54.64], R42 ;  /* 0x0000002a36007986 */ /* 0x0001ea000c101b12 */
[----:B------:R-:W-:Y:S01]  /*0ad0*/  DFMA R28, R66, R60, R62 ;  /* 0x0000003c421c722b */ /* 0x000fe2000000003e */
[----:B------:R-:W-:Y:S10]  /*0ae0*/  @!P0 BRA `(.L_x_20) ;  /* 0x0000000000208947 */ /* 0x000ff40003800000 */
[----:B------:R-:W-:Y:S01]  /*0af0*/  IMAD.MOV.U32 R60, RZ, RZ, R58 ;  /* 0x000000ffff3c7224 */ /* 0x000fe200078e003a */
[----:B------:R-:W-:Y:S01]  /*0b00*/  MOV R59, R67 ;  /* 0x00000043003b7202 */ /* 0x000fe20000000f00 */
[----:B------:R-:W-:Y:S01]  /*0b10*/  IMAD.MOV.U32 R58, RZ, RZ, R66 ;  /* 0x000000ffff3a7224 */ /* 0x000fe200078e0042 */
[----:B------:R-:W-:Y:S01]  /*0b20*/  MOV R0, 0xb50 ;  /* 0x00000b5000007802 */ /* 0x000fe20000000f00 */
[----:B------:R-:W-:-:S07]  /*0b30*/  IMAD.MOV.U32 R4, RZ, RZ, R64 ;  /* 0x000000ffff047224 */ /* 0x000fce00078e0040 */
[----:B0-----:R-:W-:Y:S05]  /*0b40*/  CALL.REL.NOINC `($__internal_2_$__cuda_sm20_dsqrt_rn_f64_mediumpath_v1) ;  /* 0x0000011000b47944 */ /* 0x001fea0003c00000 */
[----:B------:R-:W-:Y:S01]  /*0b50*/  IMAD.MOV.U32 R28, RZ, RZ, R58 ;  /* 0x000000ffff1c7224 */ /* 0x000fe200078e003a */
[----:B------:R-:W-:-:S07]  /*0b60*/  MOV R29, R59 ;  /* 0x0000003b001d7202 */ /* 0x000fce0000000f00 */
.L_x_20:
[----:B------:R-:W-:Y:S05]  /*0b70*/  BSYNC.RECONVERGENT B0 ;  /* 0x0000000000007941 */ /* 0x000fea0003800200 */
.L_x_19:
[----:B0-----:R-:W0:Y:S01]  /*0b80*/  MUFU.RCP64H R31, R3 ;  /* 0x00000003001f7308 */ /* 0x001e220000001800 */
[----:B------:R-:W-:Y:S01]  /*0b90*/  IMAD.MOV.U32 R30, RZ, RZ, 0x1 ;  /* 0x00000001ff1e7424 */ /* 0x000fe200078e00ff */
[----:B------:R-:W-:Y:S01]  /*0ba0*/  DADD R150, -RZ, |R44| ;  /* 0x00000000ff967229 */ /* 0x000fe2000000052c */
[----:B------:R-:W-:Y:S09]  /*0bb0*/  BSSY.RECONVERGENT B1, `(.L_x_21) ;  /* 0x0000014000017945 */ /* 0x000ff20003800200 */
[----:B------:R-:W-:Y:S01]  /*0bc0*/  FSETP.GEU.AND P1, PT, |R151|, 6.5827683646048100446e-37, PT ;  /* 0x036000009700780b */ /* 0x000fe20003f2e200 */
[----:B0-----:R-:W-:-:S08]  /*0bd0*/  DFMA R32, -R2, R30, 1 ;  /* 0x3ff000000220742b */ /* 0x001fd0000000011e */
[----:B------:R-:W-:-:S08]  /*0be0*/  DFMA R32, R32, R32, R32 ;  /* 0x000000202020722b */ /* 0x000fd00000000020 */
[----:B------:R-:W-:-:S08]  /*0bf0*/  DFMA R32, R30, R32, R30 ;  /* 0x000000201e20722b */ /* 0x000fd0000000001e */
[----:B------:R-:W-:-:S08]  /*0c00*/  DFMA R30, -R2, R32, 1 ;  /* 0x3ff00000021e742b */ /* 0x000fd00000000120 */
[----:B------:R-:W-:Y:S01]  /*0c10*/  DFMA R32, R32, R30, R32 ;  /* 0x0000001e2020722b */ /* 0x000fe20000000020 */
[----:B------:R-:W-:-:S05]  /*0c20*/  IMAD.WIDE R30, R27, 0x8, R16 ;  /* 0x000000081b1e7825 */ /* 0x000fca00078e0210 */
[----:B------:R0:W-:Y:S02]  /*0c30*/  STG.E.64 desc[UR18][R30.64], R28 ;  /* 0x0000001c1e007986 */ /* 0x0001e4000c101b12 */
[----:B------:R-:W-:-:S08]  /*0c40*/  DMUL R144, |R44|, R32 ;  /* 0x000000202c907228 */ /* 0x000fd00000000200 */
[----:B------:R-:W-:-:S08]  /*0c50*/  DFMA R42, -R2, R144, |R44| ;  /* 0x00000090022a722b */ /* 0x000fd0000000052c */
[----:B------:R-:W-:-:S10]  /*0c60*/  DFMA R144, R32, R42, R144 ;  /* 0x0000002a2090722b */ /* 0x000fd40000000090 */
[----:B------:R-:W-:-:S05]  /*0c70*/  FFMA R0, RZ, R3, R145 ;  /* 0x00000003ff007223 */ /* 0x000fca0000000091 */
[----:B------:R-:W-:-:S13]  /*0c80*/  FSETP.GT.AND P0, PT, |R0|, 1.469367938527859385e-39, PT ;  /* 0x001000000000780b */ /* 0x000fda0003f04200 */
[----:B0-----:R-:W-:Y:S05]  /*0c90*/  @P0 BRA P1, `(.L_x_22) ;  /* 0x0000000000140947 */ /* 0x001fea0000800000 */
[----:B------:R-:W-:Y:S01]  /*0ca0*/  IMAD.MOV.U32 R0, RZ, RZ, R150 ;  /* 0x000000ffff007224 */ /* 0x000fe200078e0096 */
[----:B------:R-:W-:Y:S01]  /*0cb0*/  MOV R146, R2 ;  /* 0x0000000200927202 */ /* 0x000fe20000000f00 */
[----:B------:R-:W-:Y:S01]  /*0cc0*/  IMAD.MOV.U32 R147, RZ, RZ, R3 ;  /* 0x000000ffff937224 */ /* 0x000fe200078e0003 */
[----:B------:R-:W-:-:S07]  /*0cd0*/  MOV R150, 0xcf0 ;  /* 0x00000cf000967802 */ /* 0x000fce0000000f00 */
[----:B------:R-:W-:Y:S05]  /*0ce0*/  CALL.REL.NOINC `($__internal_1_$__cuda_sm20_div_rn_f64_full) ;  /* 0x0000010800c07944 */ /* 0x000fea0003c00000 */
.L_x_22:
[----:B------:R-:W-:Y:S05]  /*0cf0*/  BSYNC.RECONVERGENT B1 ;  /* 0x0000000000017941 */ /* 0x000fea0003800200 */
.L_x_21:
[----:B------:R-:W-:Y:S01]  /*0d00*/  DADD R24, R24, R144 ;  /* 0x0000000018187229 */ /* 0x000fe20000000090 */
[----:B------:R-:W-:Y:S01]  /*0d10*/  IMAD.WIDE R28, R27, 0x8, R22 ;  /* 0x000000081b1c7825 */ /* 0x000fe200078e0216 */
[----:B------:R-:W-:Y:S01]  /*0d20*/  UIADD3 UR4, UPT, UPT, UR4, 0x1, URZ ;  /* 0x0000000104047890 */ /* 0x000fe2000fffe0ff */
[----:B------:R-:W-:Y:S02]  /*0d30*/  IADD3 R27, PT, PT, R149, R27, RZ ;  /* 0x0000001b951b7210 */ /* 0x000fe40007ffe0ff */
[----:B------:R-:W-:Y:S01]  /*0d40*/  IMAD.IADD R20, R5, 0x1, R20 ;  /* 0x0000000105147824 */ /* 0x000fe200078e0214 */
[----:B------:R-:W-:Y:S01]  /*0d50*/  UISETP.NE.AND UP0, UPT, UR4, 0x5, UPT ;  /* 0x000000050400788c */ /* 0x000fe2000bf05270 */
[----:B------:R0:W-:Y:S08]  /*0d60*/  STG.E.64 desc[UR18][R28.64], R24 ;  /* 0x000000181c007986 */ /* 0x0001f0000c101b12 */
[----:B------:R-:W-:Y:S05]  /*0d70*/  BRA.U UP0, `(.L_x_23) ;  /* 0xfffffff5005c7547 */ /* 0x000fea000b83ffff */
[----:B------:R-:W1:Y:S01]  /*0d80*/  LDCU UR4, c[0x0][0x384] ;  /* 0x00007080ff0477ac */ /* 0x000e620008000800 */
[----:B------:R-:W-:Y:S01]  /*0d90*/  IMAD.SHL.U32 R26, R148, 0x8, RZ ;  /* 0x00000008941a7824 */ /* 0x000fe200078e00ff */
[----:B------:R-:W-:Y:S01]  /*0da0*/  SHF.R.U32.HI R0, RZ, 0x1d, R148 ;  /* 0x0000001dff007819 */ /* 0x000fe20000011694 */
[C---:B------:R-:W-:Y:S01]  /*0db0*/  IMAD.SHL.U32 R19, R149.reuse, 0x2, RZ ;  /* 0x0000000295137824 */ /* 0x040fe200078e00ff */
[----:B------:R-:W0:Y:S01]  /*0dc0*/  LDCU.128 UR8, c[0x0][0x3d0] ;  /* 0x00007a00ff0877ac */ /* 0x000e220008000c00 */
[----:B------:R-:W-:Y:S01]  /*0dd0*/  IMAD R20, R149, 0x3, RZ ;  /* 0x0000000395147824 */ /* 0x000fe200078e02ff */
[C---:B------:R-:W-:Y:S01]  /*0de0*/  SHF.L.U32 R43, R35.reuse, 0x2, RZ ;  /* 0x00000002232b7819 */ /* 0x040fe200000006ff */
[C---:B------:R-:W-:Y:S01]  /*0df0*/  IMAD.SHL.U32 R41, R35.reuse, 0x2, RZ ;  /* 0x0000000223297824 */ /* 0x040fe200078e00ff */
[----:B------:R-:W-:Y:S01]  /*0e00*/  MOV R46, R19 ;  /* 0x00000013002e7202 */ /* 0x000fe20000000f00 */
[C---:B------:R-:W-:Y:S01]  /*0e10*/  IMAD R42, R35.reuse, 0x3, RZ ;  /* 0x00000003232a7824 */ /* 0x040fe200078e02ff */
[----:B------:R-:W2:Y:S01]  /*0e20*/  LDCU.64 UR20, c[0x0][0x390] ;  /* 0x00007200ff1477ac */ /* 0x000ea20008000a00 */
[----:B------:R-:W-:-:S02]  /*0e30*/  IMAD R44, R35, 0x5, RZ ;  /* 0x00000005232c7824 */ /* 0x000fc400078e02ff */
[----:B------:R-:W-:Y:S02]  /*0e40*/  IMAD R45, R149, 0x5, RZ ;  /* 0x00000005952d7824 */ /* 0x000fe400078e02ff */
[----:B------:R-:W-:Y:S02]  /*0e50*/  IMAD.MOV.U32 R47, RZ, RZ, RZ ;  /* 0x000000ffff2f7224 */ /* 0x000fe400078e00ff */
[----:B------:R-:W-:Y:S01]  /*0e60*/  IMAD.MOV.U32 R48, RZ, RZ, R20 ;  /* 0x000000ffff307224 */ /* 0x000fe200078e0014 */
[----:B-1----:R-:W-:Y:S02]  /*0e70*/  USHF.L.U32 UR6, UR4, 0x1, URZ ;  /* 0x0000000104067899 */ /* 0x002fe400080006ff */
[----:B------:R-:W-:Y:S01]  /*0e80*/  UIMAD UR7, UR4, 0x3, URZ ;  /* 0x00000003040778a4 */ /* 0x000fe2000f8e02ff */
[C---:B0-----:R-:W-:Y:S01]  /*0e90*/  IADD3 R24, P0, PT, R26.reuse, UR8, RZ ;  /* 0x000000081a187c10 */ /* 0x041fe2000ff1e0ff */
[----:B------:R-:W-:Y:S01]  /*0ea0*/  UIMAD UR4, UR4, 0x5, URZ ;  /* 0x00000005040478a4 */ /* 0x000fe2000f8e02ff */
[----:B------:R-:W-:Y:S01]  /*0eb0*/  IADD3 R26, P1, PT, R26, UR10, RZ ;  /* 0x0000000a1a1a7c10 */ /* 0x000fe2000ff3e0ff */
[----:B------:R-:W-:Y:S01]  /*0ec0*/  IMAD.U32 R50, RZ, RZ, UR6 ;  /* 0x00000006ff327e24 */ /* 0x000fe2000f8e00ff */
[----:B------:R-:W-:-:S02]  /*0ed0*/  IADD3.X R25, PT, PT, R0, UR9, RZ, P0, !PT ;  /* 0x0000000900197c10 */ /* 0x000fc400087fe4ff */
[----:B------:R-:W-:Y:S01]  /*0ee0*/  IADD3.X R27, PT, PT, R0, UR11, RZ, P1, !PT ;  /* 0x0000000b001b7c10 */ /* 0x000fe20008ffe4ff */
[----:B------:R-:W-:Y:S01]  /*0ef0*/  IMAD.U32 R54, RZ, RZ, UR4 ;  /* 0x00000004ff367e24 */ /* 0x000fe2000f8e00ff */
[----:B------:R-:W-:Y:S01]  /*0f00*/  MOV R52, UR7 ;  /* 0x0000000700347c02 */ /* 0x000fe20008000f00 */
[----:B--2---:R-:W-:-:S06]  /*0f10*/  UMOV UR4, URZ ;  /* 0x000000ff00047c82 */ /* 0x004fcc0008000000 */
.L_x_32:
[----:B------:R-:W0:Y:S01]  /*0f20*/  LDCU UR6, c[0x0][0x3e8] ;  /* 0x00007d00ff0677ac */ /* 0x000e220008000800 */
[----:B------:R-:W-:Y:S02]  /*0f30*/  VIADD R0, R54, 0x32 ;  /* 0x0000003236007836 */ /* 0x000fe40000000000 */
[----:B------:R-:W-:Y:S02]  /*0f40*/  HFMA2 R4, -RZ, RZ, -3, 0 ;  /* 0xc2000000ff047431 */ /* 0x000fe400000001ff */
[--C-:B------:R-:W-:Y:S01]  /*0f50*/  IMAD.MOV.U32 R32, RZ, RZ, R18.reuse ;  /* 0x000000ffff207224 */ /* 0x100fe200078e0012 */
[----:B------:R-:W-:Y:S01]  /*0f60*/  UMOV UR7, URZ ;  /* 0x000000ff00077c82 */ /* 0x000fe20008000000 */
[----:B------:R-:W1:Y:S01]  /*0f70*/  LDCU UR8, c[0x0][0x400] ;  /* 0x00008000ff0877ac */ /* 0x000e620008000800 */
[----:B------:R-:W-:Y:S01]  /*0f80*/  I2FP.F32.S32 R29, R0 ;  /* 0x00000000001d7245 */ /* 0x000fe20000201400 */
[--C-:B------:R-:W-:Y:S01]  /*0f90*/  IMAD.MOV.U32 R58, RZ, RZ, R18.reuse ;  /* 0x000000ffff3a7224 */ /* 0x100fe200078e0012 */
[----:B------:R-:W-:Y:S01]  /*0fa0*/  MOV R60, R18 ;  /* 0x00000012003c7202 */ /* 0x000fe20000000f00 */
[----:B------:R-:W2:Y:S01]  /*0fb0*/  LDCU UR10, c[0x0][0x3f8] ;  /* 0x00007f00ff0a77ac */ /* 0x000ea20008000800 */
[----:B------:R-:W-:-:S02]  /*0fc0*/  IMAD.MOV.U32 R56, RZ, RZ, R18 ;  /* 0x000000ffff387224 */ /* 0x000fc400078e0012 */
[----:B------:R-:W-:Y:S01]  /*0fd0*/  FADD R33, R40, R29 ;  /* 0x0000001d28217221 */ /* 0x000fe20000000000 */
[----:B------:R-:W-:Y:S01]  /*0fe0*/  IMAD.MOV.U32 R74, RZ, RZ, R18 ;  /* 0x000000ffff4a7224 */ /* 0x000fe200078e0012 */
[----:B------:R-:W3:Y:S01]  /*0ff0*/  LDCU UR12, c[0x0][0x3f0] ;  /* 0x00007e00ff0c77ac */ /* 0x000ee20008000800 */
[----:B------:R-:W-:Y:S01]  /*1000*/  MOV R62, R18 ;  /* 0x00000012003e7202 */ /* 0x000fe20000000f00 */
[--C-:B------:R-:W-:Y:S01]  /*1010*/  IMAD.MOV.U32 R59, RZ, RZ, R33.reuse ;  /* 0x000000ffff3b7224 */ /* 0x100fe200078e0021 */
[----:B------:R-:W-:Y:S01]  /*1020*/  MOV R57, R33 ;  /* 0x0000002100397202 */ /* 0x000fe20000000f00 */
[----:B------:R-:W4:Y:S01]  /*1030*/  LDCU UR14, c[0x0][0x408] ;  /* 0x00008100ff0e77ac */ /* 0x000f220008000800 */
[----:B0-----:R-:W5:Y:S01]  /*1040*/  TEX.LL RZ, R64, R32, R4, UR6, 2D, 0x3 ;  /* 0x28ff060420407f60 */ /* 0x001f6200089e03ff */
[--C-:B------:R-:W-:Y:S01]  /*1050*/  IMAD.MOV.U32 R61, RZ, RZ, R33.reuse ;  /* 0x000000ffff3d7224 */ /* 0x100fe200078e0021 */
[----:B------:R-:W0:Y:S01]  /*1060*/  LDCU UR16, c[0x0][0x410] ;  /* 0x00008200ff1077ac */ /* 0x000e220008000800 */
[----:B------:R-:W-:-:S02]  /*1070*/  IMAD.MOV.U32 R75, RZ, RZ, R33 ;  /* 0x000000ffff4b7224 */ /* 0x000fc400078e0021 */
[----:B------:R-:W-:Y:S01]  /*1080*/  IMAD.MOV.U32 R63, RZ, RZ, R33 ;  /* 0x000000ffff3f7224 */ /* 0x000fe200078e0021 */
[----:B------:R-:W-:Y:S01]  /*1090*/  UMOV UR9, URZ ;  /* 0x000000ff00097c82 */ /* 0x000fe20008000000 */
[----:B------:R-:W-:Y:S01]  /*10a0*/  UMOV UR11, URZ ;  /* 0x000000ff000b7c82 */ /* 0x000fe20008000000 */
[----:B------:R-:W-:Y:S01]  /*10b0*/  UMOV UR13, URZ ;  /* 0x000000ff000d7c82 */ /* 0x000fe20008000000 */
[----:B-1----:R-:W-:Y:S01]  /*10c0*/  TEX.LL RZ, R58, R58, R4, UR8, 2D, 0x3 ;  /* 0x28ff08043a3a7f60 */ /* 0x002fe200089e03ff */
[----:B--2---:R-:W-:Y:S01]  /*10d0*/  TEX.LL RZ, R60, R60, R4, UR10, 2D, 0x3 ;  /* 0x28ff0a043c3c7f60 */ /* 0x004fe200089e03ff */
[----:B------:R-:W-:Y:S01]  /*10e0*/  UMOV UR15, URZ ;  /* 0x000000ff000f7c82 */ /* 0x000fe20008000000 */
[----:B------:R-:W-:Y:S01]  /*10f0*/  UMOV UR17, URZ ;  /* 0x000000ff00117c82 */ /* 0x000fe20008000000 */
[----:B---3--:R-:W-:Y:S01]  /*1100*/  TEX.LL RZ, R56, R56, R4, UR12, 2D, 0x3 ;  /* 0x28ff0c0438387f60 */ /* 0x008fe200089e03ff */
[----:B----4-:R-:W-:Y:S01]  /*1110*/  TEX.LL RZ, R74, R74, R4, UR14, 2D, 0x3 ;  /* 0x28ff0e044a4a7f60 */ /* 0x010fe200089e03ff */
[----:B0-----:R-:W5:Y:S01]  /*1120*/  TEX.LL RZ, R62, R62, R4, UR16, 2D, 0x3 ;  /* 0x28ff10043e3e7f60 */ /* 0x001f6200089e03ff */
        /* <DEDUP_REMOVED lines=10> */
[----:B-----5:R-:W-:Y:S02]  /*11d0*/  IMAD.MOV.U32 R32, RZ, RZ, R62 ;  /* 0x000000ffff207224 */ /* 0x020fe400078e003e */
[----:B------:R-:W-:Y:S01]  /*11e0*/  IMAD.MOV.U32 R33, RZ, RZ, R63 ;  /* 0x000000ffff217224 */ /* 0x000fe200078e003f */
[----:B------:R-:W-:Y:S07]  /*11f0*/  @P0 BRA `(.L_x_25) ;  /* 0x0000000000200947 */ /* 0x000fee0003800000 */
[----:B------:R-:W-:Y:S01]  /*1200*/  LOP3.LUT R0, R65, 0x7fffffff, RZ, 0xc0, !PT ;  /* 0x7fffffff41007812 */ /* 0x000fe200078ec0ff */
[----:B------:R-:W-:Y:S01]  /*1210*/  IMAD.MOV.U32 R31, RZ, RZ, R65 ;  /* 0x000000ffff1f7224 */ /* 0x000fe200078e0041 */
[----:B------:R-:W-:-:S03]  /*1220*/  MOV R30, R64 ;  /* 0x00000040001e7202 */ /* 0x000fc60000000f00 */
[----:B------:R-:W-:Y:S01]  /*1230*/  VIADD R69, R0, 0xfff00000 ;  /* 0xfff0000000457836 */ /* 0x000fe20000000000 */
[----:B------:R-:W-:-:S07]  /*1240*/  MOV R0, 0x1260 ;  /* 0x0000126000007802 */ /* 0x000fce0000000f00 */
[----:B------:R-:W-:Y:S05]  /*1250*/  CALL.REL.NOINC `($__internal_0_$__cuda_sm20_dblrcp_rn_slowpath_v3) ;  /* 0x0000010000b87944 */ /* 0x000fea0003c00000 */
[----:B------:R-:W-:Y:S01]  /*1260*/  MOV R30, R4 ;  /* 0x00000004001e7202 */ /* 0x000fe20000000f00 */
[----:B------:R-:W-:-:S07]  /*1270*/  IMAD.MOV.U32 R31, RZ, RZ, R135 ;  /* 0x000000ffff1f7224 */ /* 0x000fce00078e0087 */
.L_x_25:
[----:B------:R-:W-:Y:S05]  /*1280*/  BSYNC.RECONVERGENT B0 ;  /* 0x0000000000007941 */ /* 0x000fea0003800200 */
.L_x_24:
[-C--:B------:R-:W-:Y:S01]  /*1290*/  DMUL R66, R60, R30.reuse ;  /* 0x0000001e3c427228 */ /* 0x080fe20000000000 */
[----:B------:R-:W-:Y:S01]  /*12a0*/  MOV R78, 0x0 ;  /* 0x00000000004e7802 */ /* 0x000fe20000000f00 */
[-C--:B------:R-:W-:Y:S01]  /*12b0*/  DMUL R68, R58, R30.reuse ;  /* 0x0000001e3a447228 */ /* 0x080fe20000000000 */
[----:B------:R-:W-:Y:S01]  /*12c0*/  IMAD.MOV.U32 R79, RZ, RZ, 0x3fd80000 ;  /* 0x3fd80000ff4f7424 */ /* 0x000fe200078e00ff */
[----:B------:R-:W-:Y:S01]  /*12d0*/  DMUL R70, R56, R30 ;  /* 0x0000001e38467228 */ /* 0x000fe20000000000 */
[----:B------:R-:W-:Y:S03]  /*12e0*/  BSSY.RECONVERGENT B0, `(.L_x_26) ;  /* 0x0000033000007945 */ /* 0x000fe60003800200 */
[----:B------:R-:W-:Y:S02]  /*12f0*/  DMUL R28, R66, R66 ;  /* 0x00000042421c7228 */ /* 0x000fe40000000000 */
[----:B------:R-:W-:-:S02]  /*1300*/  DMUL R60, R60, R68 ;  /* 0x000000443c3c7228 */ /* 0x000fc40000000000 */
[-C--:B------:R-:W-:Y:S02]  /*1310*/  DMUL R56, R56, R68.reuse ;  /* 0x0000004438387228 */ /* 0x080fe40000000000 */
[-C--:B------:R-:W-:Y:S02]  /*1320*/  DMUL R82, R32, R68.reuse ;  /* 0x0000004420527228 */ /* 0x080fe40000000000 */
        /* <DEDUP_REMOVED lines=8> */
[----:B------:R-:W-:-:S08]  /*13b0*/  DMUL R72, R72, R30 ;  /* 0x0000001e48487228 */ /* 0x000fd00000000000 */
[----:B------:R-:W-:-:S06]  /*13c0*/  DADD R88, -RZ, |R72| ;  /* 0x00000000ff587229 */ /* 0x000fcc0000000548 */
[----:B------:R-:W0:Y:S04]  /*13d0*/  MUFU.RSQ64H R87, R89 ;  /* 0x0000005900577308 */ /* 0x000e280000001c00 */
[----:B------:R-:W-:-:S05]  /*13e0*/  VIADD R86, R89, 0xfcb00000 ;  /* 0xfcb0000059567836 */ /* 0x000fca0000000000 */
[----:B------:R-:W-:Y:S01]  /*13f0*/  ISETP.GE.U32.AND P0, PT, R86, 0x7ca00000, PT ;  /* 0x7ca000005600780c */ /* 0x000fe20003f06070 */
[----:B0-----:R-:W-:-:S08]  /*1400*/  DMUL R30, R86, R86 ;  /* 0x00000056561e7228 */ /* 0x001fd00000000000 */
[----:B------:R-:W-:-:S08]  /*1410*/  DFMA R30, |R72|, -R30, 1 ;  /* 0x3ff00000481e742b */ /* 0x000fd00000000a1e */
[----:B------:R-:W-:Y:S02]  /*1420*/  DFMA R78, R30, R78, 0.5 ;  /* 0x3fe000001e4e742b */ /* 0x000fe4000000004e */
[----:B------:R-:W-:Y:S01]  /*1430*/  DMUL R80, R86, R30 ;  /* 0x0000001e56507228 */ /* 0x000fe20000000000 */
[----:B------:R-:W-:-:S05]  /*1440*/  IMAD.WIDE R30, R45, 0x8, R6 ;  /* 0x000000082d1e7825 */ /* 0x000fca00078e0206 */
[----:B------:R0:W-:Y:S02]  /*1450*/  STG.E.64 desc[UR18][R30.64], R58 ;  /* 0x0000003a1e007986 */ /* 0x0001e4000c101b12 */
[----:B------:R-:W-:Y:S01]  /*1460*/  DFMA R90, R78, R80, R86 ;  /* 0x000000504e5a722b */ /* 0x000fe20000000056 */
[----:B------:R-:W-:Y:S01]  /*1470*/  IMAD.WIDE R74, R34, 0x8, R30 ;  /* 0x00000008224a7825 */ /* 0x000fe200078e021e */
[----:B------:R-:W-:-:S03]  /*1480*/  DMUL R78, R68, R76 ;  /* 0x0000004c444e7228 */ /* 0x000fc60000000000 */
[--C-:B------:R-:W-:Y:S01]  /*1490*/  IMAD.WIDE R32, R36, 0x8, R30.reuse ;  /* 0x0000000824207825 */ /* 0x100fe200078e021e */
[----:B------:R1:W-:Y:S03]  /*14a0*/  STG.E.64 desc[UR18][R74.64], R62 ;  /* 0x0000003e4a007986 */ /* 0x0003e6000c101b12 */
[--C-:B------:R-:W-:Y:S01]  /*14b0*/  IMAD.WIDE R76, R37, 0x8, R30.reuse ;  /* 0x00000008254c7825 */ /* 0x100fe200078e021e */
[----:B------:R2:W-:Y:S03]  /*14c0*/  STG.E.64 desc[UR18][R32.64], R60 ;  /* 0x0000003c20007986 */ /* 0x0005e6000c101b12 */
[--C-:B------:R-:W-:Y:S01]  /*14d0*/  IMAD.WIDE R80, R38, 0x8, R30.reuse ;  /* 0x0000000826507825 */ /* 0x100fe200078e021e */
[----:B------:R2:W-:Y:S03]  /*14e0*/  STG.E.64 desc[UR18][R76.64], R56 ;  /* 0x000000384c007986 */ /* 0x0005e6000c101b12 */
[----:B------:R-:W-:Y:S01]  /*14f0*/  IMAD.WIDE R84, R39, 0x8, R30 ;  /* 0x0000000827547825 */ /* 0x000fe200078e021e */
[----:B------:R2:W-:Y:S01]  /*1500*/  STG.E.64 desc[UR18][R80.64], R78 ;  /* 0x0000004e50007986 */ /* 0x0005e2000c101b12 */
[----:B0-----:R-:W-:Y:S01]  /*1510*/  MOV R30, R90 ;  /* 0x0000005a001e7202 */ /* 0x001fe20000000f00 */
[----:B-1----:R-:W-:Y:S01]  /*1520*/  DMUL R62, |R72|, R90 ;  /* 0x0000005a483e7228 */ /* 0x002fe20000000200 */
[----:B------:R-:W-:Y:S01]  /*1530*/  VIADD R31, R91, 0xfff00000 ;  /* 0xfff000005b1f7836 */ /* 0x000fe20000000000 */
[----:B------:R2:W-:Y:S06]  /*1540*/  STG.E.64 desc[UR18][R84.64], R82 ;  /* 0x0000005254007986 */ /* 0x0005ec000c101b12 */
[----:B------:R-:W-:-:S08]  /*1550*/  DFMA R74, R62, -R62, |R72| ;  /* 0x8000003e3e4a722b */ /* 0x000fd00000000448 */
[----:B------:R-:W-:Y:S01]  /*1560*/  DFMA R58, R74, R30, R62 ;  /* 0x0000001e4a3a722b */ /* 0x000fe2000000003e */
[----:B--2---:R-:W-:Y:S10]  /*1570*/  @!P0 BRA `(.L_x_27) ;  /* 0x0000000000248947 */ /* 0x004ff40003800000 */
[----:B------:R-:W-:Y:S01]  /*1580*/  IMAD.MOV.U32 R60, RZ, RZ, R90 ;  /* 0x000000ffff3c7224 */ /* 0x000fe200078e005a */
        /* <DEDUP_REMOVED lines=8> */
.L_x_27:
[----:B------:R-:W-:Y:S05]  /*1610*/  BSYNC.RECONVERGENT B0 ;  /* 0x0000000000007941 */ /* 0x000fea0003800200 */
.L_x_26:
[----:B------:R-:W-:Y:S01]  /*1620*/  DADD R76, -RZ, |R64| ;  /* 0x00000000ff4c7229 */ /* 0x000fe20000000540 */
[----:B------:R-:W-:Y:S01]  /*1630*/  MOV R32, 0x0 ;  /* 0x0000000000207802 */ /* 0x000fe20000000f00 */
        /* <DEDUP_REMOVED lines=16> */
[----:B------:R1:W-:Y:S04]  /*1740*/  STG.E.64 desc[UR18][R32.64], R68 ;  /* 0x0000004420007986 */ /* 0x0003e8000c101b12 */
[----:B------:R1:W-:Y:S04]  /*1750*/  STG.E.64 desc[UR18][R56.64], R66 ;  /* 0x0000004238007986 */ /* 0x0003e8000c101b12 */
[----:B------:R1:W-:Y:S01]  /*1760*/  STG.E.64 desc[UR18][R60.64], R70 ;  /* 0x000000463c007986 */ /* 0x0003e2000c101b12 */
[----:B0-----:R-:W-:Y:S01]  /*1770*/  DFMA R58, R80, -R80, |R64| ;  /* 0x80000050503a722b */ /* 0x001fe20000000440 */
[----:B------:R-:W-:Y:S01]  /*1780*/  VIADD R65, R79, 0xfff00000 ;  /* 0xfff000004f417836 */ /* 0x000fe20000000000 */
[----:B------:R-:W-:-:S06]  /*1790*/  MOV R64, R78 ;  /* 0x0000004e00407202 */ /* 0x000fcc0000000f00 */
        /* <DEDUP_REMOVED lines=11> */
[----:B------:R-:W-:Y:S01]  /*1850*/  IMAD.MOV.U32 R62, RZ, RZ, R58 ;  /* 0x000000ffff3e7224 */ /* 0x000fe200078e003a */
[----:B------:R-:W-:-:S07]  /*1860*/  MOV R63, R59 ;  /* 0x0000003b003f7202 */ /* 0x000fce0000000f00 */
.L_x_29:
[----:B------:R-:W-:Y:S05]  /*1870*/  BSYNC.RECONVERGENT B0 ;  /* 0x0000000000007941 */ /* 0x000fea0003800200 */
.L_x_28:
[----:B-1----:R-:W0:Y:S01]  /*1880*/  MUFU.RCP64H R57, R3 ;  /* 0x0000000300397308 */ /* 0x002e220000001800 */
        /* <DEDUP_REMOVED lines=11> */
[----:B------:R-:W-:-:S08]  /*1940*/  DMUL R144, R60, |R72| ;  /* 0x400000483c907228 */ /* 0x000fd00000000000 */
        /* <DEDUP_REMOVED lines=10> */
.L_x_31:
[----:B------:R-:W-:Y:S05]  /*19f0*/  BSYNC.RECONVERGENT B1 ;  /* 0x0000000000017941 */ /* 0x000fea0003800200 */
.L_x_30:
[----:B------:R-:W0:Y:S01]  /*1a00*/  LDCU UR6, c[0x0][0x3e8] ;  /* 0x00007d00ff0677ac */ /* 0x000e220008000800 */
[----:B------:R-:W-:Y:S01]  /*1a10*/  VIADD R0, R52, 0x1e ;  /* 0x0000001e34007836 */ /* 0x000fe20000000000 */
[----:B------:R-:W-:Y:S01]  /*1a20*/  IADD3 R4, PT, PT, R50, 0x14, RZ ;  /* 0x0000001432047810 */ /* 0x000fe20007ffe0ff */
[----:B------:R-:W-:Y:S01]  /*1a30*/  IMAD.MOV.U32 R53, RZ, RZ, -0x3e000000 ;  /* 0xc2000000ff357424 */ /* 0x000fe200078e00ff */
[----:B------:R-:W1:Y:S01]  /*1a40*/  LDCU UR14, c[0x0][0x408] ;  /* 0x00008100ff0e77ac */ /* 0x000e620008000800 */
[----:B------:R-:W-:Y:S01]  /*1a50*/  MOV R76, R18 ;  /* 0x00000012004c7202 */ /* 0x000fe20000000f00 */
[--C-:B------:R-:W-:Y:S01]  /*1a60*/  IMAD.MOV.U32 R56, RZ, RZ, R18.reuse ;  /* 0x000000ffff387224 */ /* 0x100fe200078e0012 */
[----:B------:R-:W-:Y:S01]  /*1a70*/  I2FP.F32.S32 R49, R0 ;  /* 0x0000000000317245 */ /* 0x000fe20000201400 */
[----:B------:R-:W2:Y:S01]  /*1a80*/  LDCU UR8, c[0x0][0x400] ;  /* 0x00008000ff0877ac */ /* 0x000ea20008000800 */
[----:B------:R-:W-:Y:S01]  /*1a90*/  I2FP.F32.S32 R51, R4 ;  /* 0x0000000400337245 */ /* 0x000fe20000201400 */
[--C-:B------:R-:W-:Y:S01]  /*1aa0*/  IMAD.MOV.U32 R74, RZ, RZ, R18.reuse ;  /* 0x000000ffff4a7224 */ /* 0x100fe200078e0012 */
[-C--:B------:R-:W-:Y:S01]  /*1ab0*/  MOV R70, R18.reuse ;  /* 0x0000001200467202 */ /* 0x080fe20000000f00 */
[----:B------:R-:W3:Y:S01]  /*1ac0*/  LDCU UR10, c[0x0][0x3f8] ;  /* 0x00007f00ff0a77ac */ /* 0x000ee20008000800 */
[C---:B------:R-:W-:Y:S01]  /*1ad0*/  FADD R57, R40.reuse, R49 ;  /* 0x0000003128397221 */ /* 0x040fe20000000000 */
[----:B------:R-:W-:Y:S01]  /*1ae0*/  FADD R77, R40, R51 ;  /* 0x00000033284d7221 */ /* 0x000fe20000000000 */
[--C-:B------:R-:W-:Y:S01]  /*1af0*/  IMAD.MOV.U32 R72, RZ, RZ, R18.reuse ;  /* 0x000000ffff487224 */ /* 0x100fe200078e0012 */
[----:B------:R-:W4:Y:S01]  /*1b00*/  LDCU UR12, c[0x0][0x3f0] ;  /* 0x00007e00ff0c77ac */ /* 0x000f220008000800 */
[--C-:B------:R-:W-:Y:S01]  /*1b10*/  IMAD.MOV.U32 R75, RZ, RZ, R57.reuse ;  /* 0x000000ffff4b7224 */ /* 0x100fe200078e0039 */
[----:B------:R-:W-:Y:S01]  /*1b20*/  MOV R67, R57 ;  /* 0x0000003900437202 */ /* 0x000fe20000000f00 */
[----:B------:R-:W-:Y:S01]  /*1b30*/  IMAD.MOV.U32 R71, RZ, RZ, R57 ;  /* 0x000000ffff477224 */ /* 0x000fe200078e0039 */
[----:B------:R-:W4:Y:S01]  /*1b40*/  LDCU UR16, c[0x0][0x410] ;  /* 0x00008200ff1077ac */ /* 0x000f220008000800 */
[----:B------:R-:W-:Y:S01]  /*1b50*/  MOV R73, R77 ;  /* 0x0000004d00497202 */ /* 0x000fe20000000f00 */
[--C-:B------:R-:W-:Y:S01]  /*1b60*/  IMAD.MOV.U32 R68, RZ, RZ, R18.reuse ;  /* 0x000000ffff447224 */ /* 0x100fe200078e0012 */
[-C--:B------:R-:W-:Y:S01]  /*1b70*/  MOV R64, R18.reuse ;  /* 0x0000001200407202 */ /* 0x080fe20000000f00 */
[----:B------:R-:W-:Y:S01]  /*1b80*/  UMOV UR7, URZ ;  /* 0x000000ff00077c82 */ /* 0x000fe20008000000 */
[--C-:B------:R-:W-:Y:S01]  /*1b90*/  IMAD.MOV.U32 R69, RZ, RZ, R77.reuse ;  /* 0x000000ffff457224 */ /* 0x100fe200078e004d */
[----:B------:R-:W-:Y:S01]  /*1ba0*/  UMOV UR15, URZ ;  /* 0x000000ff000f7c82 */ /* 0x000fe20008000000 */
[--C-:B------:R-:W-:Y:S01]  /*1bb0*/  IMAD.MOV.U32 R66, RZ, RZ, R18.reuse ;  /* 0x000000ffff427224 */ /* 0x100fe200078e0012 */
[----:B0-----:R-:W-:Y:S01]  /*1bc0*/  TEX.LL RZ, R78, R56, R53, UR6, 2D, 0x3 ;  /* 0x28ff0635384e7f60 */ /* 0x001fe200089e03ff */
[--C-:B------:R-:W-:Y:S01]  /*1bd0*/  IMAD.MOV.U32 R65, RZ, RZ, R77.reuse ;  /* 0x000000ffff417224 */ /* 0x100fe200078e004d */
[----:B------:R-:W-:Y:S01]  /*1be0*/  UMOV UR9, URZ ;  /* 0x000000ff00097c82 */ /* 0x000fe20008000000 */
[--C-:B------:R-:W-:Y:S01]  /*1bf0*/  IMAD.MOV.U32 R61, RZ, RZ, R77.reuse ;  /* 0x000000ffff3d7224 */ /* 0x100fe200078e004d */
[----:B------:R-:W-:Y:S01]  /*1c00*/  MOV R58, R18 ;  /* 0x00000012003a7202 */ /* 0x000fe20000000f00 */
[----:B------:R-:W-:Y:S01]  /*1c10*/  IMAD.MOV.U32 R83, RZ, RZ, R77 ;  /* 0x000000ffff537224 */ /* 0x000fe200078e004d */
[----:B------:R-:W-:Y:S01]  /*1c20*/  UMOV UR11, URZ ;  /* 0x000000ff000b7c82 */ /* 0x000fe20008000000 */
[----:B------:R-:W5:Y:S01]  /*1c30*/  TEX.LL RZ, R76, R76, R53, UR6, 2D, 0x3 ;  /* 0x28ff06354c4c7f60 */ /* 0x000f6200089e03ff */
[----:B-1----:R-:W-:Y:S01]  /*1c40*/  TEX.LL RZ, R74, R74, R53, UR14, 2D, 0x3 ;  /* 0x28ff0e354a4a7f60 */ /* 0x002fe200089e03ff */
[----:B------:R-:W-:Y:S01]  /*1c50*/  TEX.LL RZ, R72, R72, R53, UR14, 2D, 0x3 ;  /* 0x28ff0e3548487f60 */ /* 0x000fe200089e03ff */
[----:B--2---:R-:W-:Y:S01]  /*1c60*/  TEX.LL RZ, R70, R70, R53, UR8, 2D, 0x3 ;  /* 0x28ff083546467f60 */ /* 0x004fe200089e03ff */
[----:B------:R-:W5:Y:S01]  /*1c70*/  TEX.LL RZ, R68, R68, R53, UR8, 2D, 0x3 ;  /* 0x28ff083544447f60 */ /* 0x000f6200089e03ff */
[----:B---3--:R-:W-:Y:S01]  /*1c80*/  TEX.LL RZ, R66, R66, R53, UR10, 2D, 0x3 ;  /* 0x28ff0a3542427f60 */ /* 0x008fe200089e03ff */
[----:B------:R-:W5:Y:S01]  /*1c90*/  TEX.LL RZ, R64, R64, R53, UR10, 2D, 0x3 ;  /* 0x28ff0a3540407f60 */ /* 0x000f6200089e03ff */
[--C-:B------:R-:W-:Y:S01]  /*1ca0*/  IMAD.MOV.U32 R62, RZ, RZ, R18.reuse ;  /* 0x000000ffff3e7224 */ /* 0x100fe200078e0012 */
[----:B------:R-:W-:Y:S01]  /*1cb0*/  MOV R59, R57 ;  /* 0x00000039003b7202 */ /* 0x000fe20000000f00 */
[----:B------:R-:W-:Y:S01]  /*1cc0*/  IMAD.MOV.U32 R63, RZ, RZ, R57 ;  /* 0x000000ffff3f7224 */ /* 0x000fe200078e0039 */
[----:B------:R-:W-:Y:S01]  /*1cd0*/  UMOV UR13, URZ ;  /* 0x000000ff000d7c82 */ /* 0x000fe20008000000 */
[--C-:B------:R-:W-:Y:S01]  /*1ce0*/  IMAD.MOV.U32 R60, RZ, RZ, R18.reuse ;  /* 0x000000ffff3c7224 */ /* 0x100fe200078e0012 */
[----:B------:R-:W-:Y:S01]  /*1cf0*/  UMOV UR17, URZ ;  /* 0x000000ff00117c82 */ /* 0x000fe20008000000 */
[----:B------:R-:W-:-:S02]  /*1d00*/  IMAD.MOV.U32 R82, RZ, RZ, R18 ;  /* 0x000000ffff527224 */ /* 0x000fc400078e0012 */
[----:B----4-:R-:W-:Y:S02]  /*1d10*/  TEX.LL RZ, R62, R62, R53, UR12, 2D, 0x3 ;  /* 0x28ff0c353e3e7f60 */ /* 0x010fe400089e03ff */
[----:B------:R-:W-:Y:S01]  /*1d20*/  TEX.LL RZ, R60, R60, R53, UR12, 2D, 0x3 ;  /* 0x28ff0c353c3c7f60 */ /* 0x000fe200089e03ff */
[----:B------:R-:W-:Y:S01]  /*1d30*/  TEX.LL RZ, R58, R58, R53, UR16, 2D, 0x3 ;  /* 0x28ff10353a3a7f60 */ /* 0x000fe200089e03ff */
[----:B------:R0:W5:Y:S01]  /*1d40*/  TEX.LL RZ, R56, R82, R53, UR16, 2D, 0x3 ;  /* 0x28ff103552387f60 */ /* 0x00016200089e03ff */
[----:B------:R-:W-:Y:S01]  /*1d50*/  IMAD.WIDE R116, R47, 0x8, R10 ;  /* 0x000000082f747825 */ /* 0x000fe200078e020a */
[----:B------:R-:W-:-:S03]  /*1d60*/  DADD R28, R28, R144 ;  /* 0x000000001c1c7229 */ /* 0x000fc60000000090 */
[----:B------:R-:W-:-:S04]  /*1d70*/  IMAD.WIDE R80, R45, 0x8, R22 ;  /* 0x000000082d507825 */ /* 0x000fc800078e0216 */
[C---:B------:R-:W-:Y:S01]  /*1d80*/  IMAD.WIDE R98, R149.reuse, 0x8, R116 ;  /* 0x0000000895627825 */ /* 0x040fe200078e0274 */
[----:B------:R1:W-:Y:S04]  /*1d90*/  STG.E.64 desc[UR18][R80.64], R28 ;  /* 0x0000001c50007986 */ /* 0x0003e8000c101b12 */
[----:B------:R-:W2:Y:S01]  /*1da0*/  LDG.E.64 R116, desc[UR18][R116.64] ;  /* 0x0000001274747981 */ /* 0x000ea2000c1e1b00 */
[----:B------:R-:W-:-:S03]  /*1db0*/  IMAD.WIDE R110, R149, 0x8, R98 ;  /* 0x00000008956e7825 */ /* 0x000fc600078e0262 */
[----:B------:R-:W3:Y:S01]  /*1dc0*/  LDG.E.64 R98, desc[UR18][R98.64] ;  /* 0x0000001262627981 */ /* 0x000ee2000c1e1b00 */
[----:B------:R-:W-:-:S03]  /*1dd0*/  IMAD.WIDE R84, R149, 0x8, R110 ;  /* 0x0000000895547825 */ /* 0x000fc600078e026e */
[----:B------:R-:W4:Y:S04]  /*1de0*/  LDG.E.64 R108, desc[UR18][R32.64] ;  /* 0x00000012206c7981 */ /* 0x000f28000c1e1b00 */
[----:B------:R-:W4:Y:S04]  /*1df0*/  LDG.E.64 R110, desc[UR18][R110.64] ;  /* 0x000000126e6e7981 */ /* 0x000f28000c1e1b00 */
[----:B------:R1:W4:Y:S01]  /*1e00*/  LDG.E.64 R106, desc[UR18][R84.64] ;  /* 0x00000012546a7981 */ /* 0x000322000c1e1b00 */
[----:B------:R-:W-:-:S03]  /*1e10*/  IMAD.WIDE R90, R149, 0x8, R84 ;  /* 0x00000008955a7825 */ /* 0x000fc600078e0254 */
[----:B------:R-:W4:Y:S04]  /*1e20*/  LDG.E.64 R122, desc[UR18][R30.64] ;  /* 0x000000121e7a7981 */ /* 0x000f28000c1e1b00 */
[----:B------:R-:W4:Y:S01]  /*1e30*/  LDG.E.64 R90, desc[UR18][R90.64] ;  /* 0x000000125a5a7981 */ /* 0x000f22000c1e1b00 */
[----:B------:R-:W-:-:S04]  /*1e40*/  IMAD.WIDE R120, R47, 0x8, R8 ;  /* 0x000000082f787825 */ /* 0x000fc800078e0208 */
[C---:B0-----:R-:W-:Y:S02]  /*1e50*/  IMAD.WIDE R82, R149.reuse, 0x8, R120 ;  /* 0x0000000895527825 */ /* 0x041fe400078e0278 */
[----:B------:R-:W4:Y:S02]  /*1e60*/  LDG.E.64 R120, desc[UR18][R120.64] ;  /* 0x0000001278787981 */ /* 0x000f24000c1e1b00 */
[C---:B------:R-:W-:Y:S02]  /*1e70*/  IMAD.WIDE R114, R149.reuse, 0x8, R82 ;  /* 0x0000000895727825 */ /* 0x040fe400078e0252 */
[----:B------:R-:W4:Y:S02]  /*1e80*/  LDG.E.64 R118, desc[UR18][R82.64] ;  /* 0x0000001252767981 */ /* 0x000f24000c1e1b00 */
[C---:B-1----:R-:W-:Y:S02]  /*1e90*/  IMAD.WIDE R28, R149.reuse, 0x8, R114 ;  /* 0x00000008951c7825 */ /* 0x042fe400078e0272 */
[----:B------:R-:W4:Y:S04]  /*1ea0*/  LDG.E.64 R114, desc[UR18][R114.64] ;  /* 0x0000001272727981 */ /* 0x000f28000c1e1b00 */
[----:B------:R0:W4:Y:S01]  /*1eb0*/  LDG.E.64 R112, desc[UR18][R28.64] ;  /* 0x000000121c707981 */ /* 0x000122000c1e1b00 */
[----:B------:R-:W-:-:S06]  /*1ec0*/  IMAD.WIDE R104, R149, 0x8, R28 ;  /* 0x0000000895687825 */ /* 0x000fcc00078e021c */
[----:B------:R-:W4:Y:S01]  /*1ed0*/  LDG.E.64 R104, desc[UR18][R104.64] ;  /* 0x0000001268687981 */ /* 0x000f22000c1e1b00 */
[----:B------:R-:W-:-:S04]  /*1ee0*/  IMAD.WIDE R84, R48, 0x8, R6 ;  /* 0x0000000830547825 */ /* 0x000fc800078e0206 */
[----:B------:R-:W-:-:S04]  /*1ef0*/  IMAD.WIDE R102, R46, 0x8, R6 ;  /* 0x000000082e667825 */ /* 0x000fc800078e0206 */
[C---:B------:R-:W-:Y:S01]  /*1f00*/  IMAD.WIDE R96, R34.reuse, 0x8, R84 ;  /* 0x0000000822607825 */ /* 0x040fe200078e0254 */
[----:B------:R1:W4:Y:S03]  /*1f10*/  LDG.E.64 R82, desc[UR18][R102.64] ;  /* 0x0000001266527981 */ /* 0x000326000c1e1b00 */
[----:B------:R-:W-:Y:S02]  /*1f20*/  IMAD.WIDE R100, R34, 0x8, R102 ;  /* 0x0000000822647825 */ /* 0x000fe400078e0266 */
[----:B------:R-:W4:Y:S02]  /*1f30*/  LDG.E.64 R96, desc[UR18][R96.64] ;  /* 0x0000001260607981 */ /* 0x000f24000c1e1b00 */
[--C-:B------:R-:W-:Y:S02]  /*1f40*/  IMAD.WIDE R94, R36, 0x8, R84.reuse ;  /* 0x00000008245e7825 */ /* 0x100fe400078e0254 */
[----:B------:R-:W4:Y:S02]  /*1f50*/  LDG.E.64 R100, desc[UR18][R100.64] ;  /* 0x0000001264647981 */ /* 0x000f24000c1e1b00 */
[----:B------:R-:W-:-:S02]  /*1f60*/  IMAD.WIDE R88, R37, 0x8, R84 ;  /* 0x0000000825587825 */ /* 0x000fc400078e0254 */
[----:B------:R-:W4:Y:S02]  /*1f70*/  LDG.E.64 R94, desc[UR18][R94.64] ;  /* 0x000000125e5e7981 */ /* 0x000f24000c1e1b00 */
[--C-:B------:R-:W-:Y:S02]  /*1f80*/  IMAD.WIDE R32, R38, 0x8, R84.reuse ;  /* 0x0000000826207825 */ /* 0x100fe400078e0254 */
[----:B------:R-:W4:Y:S02]  /*1f90*/  LDG.E.64 R88, desc[UR18][R88.64] ;  /* 0x0000001258587981 */ /* 0x000f24000c1e1b00 */
[----:B0-----:R-:W-:Y:S02]  /*1fa0*/  IMAD.WIDE R28, R39, 0x8, R84 ;  /* 0x00000008271c7825 */ /* 0x001fe400078e0254 */
[----:B------:R-:W4:Y:S02]  /*1fb0*/  LDG.E.64 R84, desc[UR18][R84.64] ;  /* 0x0000001254547981 */ /* 0x000f24000c1e1b00 */
[----:B------:R-:W-:-:S02]  /*1fc0*/  IMAD.WIDE R92, R36, 0x8, R102 ;  /* 0x00000008245c7825 */ /* 0x000fc400078e0266 */
[----:B------:R-:W4:Y:S02]  /*1fd0*/  LDG.E.64 R28, desc[UR18][R28.64] ;  /* 0x000000121c1c7981 */ /* 0x000f24000c1e1b00 */
[--C-:B------:R-:W-:Y:S02]  /*1fe0*/  IMAD.WIDE R30, R39, 0x8, R102.reuse ;  /* 0x00000008271e7825 */ /* 0x100fe400078e0266 */
[----:B------:R-:W4:Y:S02]  /*1ff0*/  LDG.E.64 R92, desc[UR18][R92.64] ;  /* 0x000000125c5c7981 */ /* 0x000f24000c1e1b00 */
[--C-:B------:R-:W-:Y:S02]  /*2000*/  IMAD.WIDE R86, R37, 0x8, R102.reuse ;  /* 0x0000000825567825 */ /* 0x100fe400078e0266 */
[----:B------:R-:W4:Y:S02]  /*2010*/  LDG.E.64 R30, desc[UR18][R30.64] ;  /* 0x000000121e1e7981 */ /* 0x000f24000c1e1b00 */
[----:B------:R-:W-:-:S02]  /*2020*/  IMAD.WIDE R80, R38, 0x8, R102 ;  /* 0x0000000826507825 */ /* 0x000fc400078e0266 */
[----:B------:R-:W4:Y:S04]  /*2030*/  LDG.E.64 R86, desc[UR18][R86.64] ;  /* 0x0000001256567981 */ /* 0x000f28000c1e1b00 */
[----:B------:R-:W4:Y:S04]  /*2040*/  LDG.E.64 R32, desc[UR18][R32.64] ;  /* 0x0000001220207981 */ /* 0x000f28000c1e1b00 */
[----:B------:R-:W4:Y:S01]  /*2050*/  LDG.E.64 R80, desc[UR18][R80.64] ;  /* 0x0000001250507981 */ /* 0x000f22000c1e1b00 */
[----:B------:R-:W-:Y:S01]  /*2060*/  UMOV UR6, 0x9999999a ;  /* 0x9999999a00067882 */ /* 0x000fe20000000000 */
[----:B------:R-:W-:Y:S01]  /*2070*/  UMOV UR7, 0x3ff19999 ;  /* 0x3ff1999900077882 */ /* 0x000fe20000000000 */
[----:B--2---:R-:W-:Y:S01]  /*2080*/  MOV R0, R117 ;  /* 0x0000007500007202 */ /* 0x004fe20000000f00 */
[----:B---3--:R-:W-:Y:S01]  /*2090*/  DSETP.MAX.AND P0, P1, |R116|, |R98|, PT ;  /* 0x400000627400722a */ /* 0x008fe2000390f200 */
[----:B------:R-:W-:Y:S01]  /*20a0*/  IMAD.MOV.U32 R51, RZ, RZ, R99 ;  /* 0x000000ffff337224 */ /* 0x000fe200078e0063 */
[----:B------:R-:W-:-:S04]  /*20b0*/  MOV R49, R98 ;  /* 0x0000006200317202 */ /* 0x000fc80000000f00 */
[----:B------:R-:W-:Y:S01]  /*20c0*/  FSEL R53, |R0|, |R51|, P0 ;  /* 0x4000003300357208 */ /* 0x000fe20000000200 */
[----:B------:R-:W-:Y:S01]  /*20d0*/  IMAD.MOV.U32 R0, RZ, RZ, R116 ;  /* 0x000000ffff007224 */ /* 0x000fe200078e0074 */
[----:B----4-:R-:W-:-:S04]  /*20e0*/  DSETP.MAX.AND P2, P3, |R110|, |R106|, PT ;  /* 0x4000006a6e00722a */ /* 0x010fc80003b4f200 */
[----:B-1----:R-:W-:Y:S01]  /*20f0*/  SEL R102, R0, R49, P0 ;  /* 0x0000003100667207 */ /* 0x002fe20000000000 */
[----:B------:R-:W-:Y:S01]  /*2100*/  IMAD.MOV.U32 R0, RZ, RZ, R111 ;  /* 0x000000ffff007224 */ /* 0x000fe200078e006f */
[----:B------:R-:W-:Y:S01]  /*2110*/  @P1 LOP3.LUT R53, R51, 0x80000, RZ, 0xfc, !PT ;  /* 0x0008000033351812 */ /* 0x000fe200078efcff */
[----:B------:R-:W-:Y:S02]  /*2120*/  IMAD.MOV.U32 R51, RZ, RZ, R107 ;  /* 0x000000ffff337224 */ /* 0x000fe400078e006b */
[----:B------:R-:W-:-:S03]  /*2130*/  IMAD.MOV.U32 R49, RZ, RZ, R106 ;  /* 0x000000ffff317224 */ /* 0x000fc600078e006a */
[----:B------:R-:W-:Y:S02]  /*2140*/  FSEL R125, |R0|, |R51|, P2 ;  /* 0x40000033007d7208 */ /* 0x000fe40001000200 */
[----:B------:R-:W-:Y:S01]  /*2150*/  MOV R0, R110 ;  /* 0x0000006e00007202 */ /* 0x000fe20000000f00 */
[----:B------:R-:W-:Y:S01]  /*2160*/  IMAD.MOV.U32 R103, RZ, RZ, R53 ;  /* 0x000000ffff677224 */ /* 0x000fe200078e0035 */
[----:B------:R-:W-:Y:S02]  /*2170*/  @P3 LOP3.LUT R125, R51, 0x80000, RZ, 0xfc, !PT ;  /* 0x00080000337d3812 */ /* 0x000fe400078efcff */
[----:B------:R-:W-:-:S03]  /*2180*/  SEL R124, R0, R49, P2 ;  /* 0x00000031007c7207 */ /* 0x000fc60001000000 */
[----:B------:R-:W-:Y:S01]  /*2190*/  DSETP.MAX.AND P0, P1, R102, |R90|, PT ;  /* 0x4000005a6600722a */ /* 0x000fe2000390f000 */
[----:B------:R-:W-:Y:S02]  /*21a0*/  IMAD.MOV.U32 R49, RZ, RZ, R108 ;  /* 0x000000ffff317224 */ /* 0x000fe400078e006c */
[----:B------:R-:W-:Y:S01]  /*21b0*/  DSETP.MAX.AND P2, P3, R124, |R108|, PT ;  /* 0x4000006c7c00722a */ /* 0x000fe20003b4f000 */
[----:B------:R-:W-:Y:S01]  /*21c0*/  IMAD.MOV.U32 R0, RZ, RZ, R124 ;  /* 0x000000ffff007224 */ /* 0x000fe200078e007c */
[----:B------:R-:W-:-:S04]  /*21d0*/  MOV R4, R109 ;  /* 0x0000006d00047202 */ /* 0x000fc80000000f00 */
[----:B------:R-:W-:Y:S01]  /*21e0*/  SEL R124, R0, R49, P2 ;  /* 0x00000031007c7207 */ /* 0x000fe20001000000 */
[----:B------:R-:W-:Y:S01]  /*21f0*/  IMAD.MOV.U32 R0, RZ, RZ, R91 ;  /* 0x000000ffff007224 */ /* 0x000fe200078e005b */
[----:B------:R-:W-:Y:S01]  /*2200*/  MOV R126, R102 ;  /* 0x00000066007e7202 */ /* 0x000fe20000000f00 */
[----:B------:R-:W-:Y:S01]  /*2210*/  IMAD.MOV.U32 R49, RZ, RZ, R90 ;  /* 0x000000ffff317224 */ /* 0x000fe200078e005a */
[----:B------:R-:W-:Y:S02]  /*2220*/  FSEL R125, R125, |R4|, P2 ;  /* 0x400000047d7d7208 */ /* 0x000fe40001000000 */
[----:B------:R-:W-:Y:S02]  /*2230*/  FSEL R127, R103, |R0|, P0 ;  /* 0x40000000677f7208 */ /* 0x000fe40000000000 */
[----:B------:R-:W-:Y:S02]  /*2240*/  SEL R126, R126, R49, P0 ;  /* 0x000000317e7e7207 */ /* 0x000fe40000000000 */
[----:B------:R-:W-:-:S02]  /*2250*/  @P1 LOP3.LUT R127, R0, 0x80000, RZ, 0xfc, !PT ;  /* 0x00080000007f1812 */ /* 0x000fc400078efcff */
[----:B------:R-:W-:Y:S01]  /*2260*/  @P3 LOP3.LUT R125, R4, 0x80000, RZ, 0xfc, !PT ;  /* 0x00080000047d3812 */ /* 0x000fe200078efcff */
[----:B------:R-:W-:-:S05]  /*2270*/  DADD R102, R108, -R122 ;  /* 0x000000006c667229 */ /* 0x000fca000000087a */
[----:B------:R-:W-:Y:S02]  /*2280*/  DSETP.MAX.AND P0, P1, R126, R124, PT ;  /* 0x0000007c7e00722a */ /* 0x000fe4000390f000 */
[----:B------:R-:W-:Y:S02]  /*2290*/  DADD R108, R108, R122 ;  /* 0x000000006c6c7229 */ /* 0x000fe4000000007a */
[C-C-:B------:R-:W-:Y:S02]  /*22a0*/  DADD R128, R116.reuse, -R120.reuse ;  /* 0x0000000074807229 */ /* 0x140fe40000000878 */
[----:B------:R-:W-:Y:S02]  /*22b0*/  DADD R122, R116, R120 ;  /* 0x00000000747a7229 */ /* 0x000fe40000000078 */
[C-C-:B------:R-:W-:Y:S01]  /*22c0*/  DADD R116, R98.reuse, -R118.reuse ;  /* 0x0000000062747229 */ /* 0x140fe20000000876 */
[----:B------:R-:W-:Y:S01]  /*22d0*/  IMAD.MOV.U32 R49, RZ, RZ, R125 ;  /* 0x000000ffff317224 */ /* 0x000fe200078e007d */
[----:B------:R-:W-:Y:S01]  /*22e0*/  MOV R0, R127 ;  /* 0x0000007f00007202 */ /* 0x000fe20000000f00 */
[----:B------:R-:W-:-:S02]  /*22f0*/  DADD R118, R98, R118 ;  /* 0x0000000062767229 */ /* 0x000fc40000000076 */
[C-C-:B------:R-:W-:Y:S01]  /*2300*/  DADD R120, R110.reuse, -R114.reuse ;  /* 0x000000006e787229 */ /* 0x140fe20000000872 */
[----:B------:R-:W-:Y:S01]  /*2310*/  FSEL R99, R0, R49, P0 ;  /* 0x0000003100637208 */ /* 0x000fe20000000000 */
[----:B------:R-:W-:Y:S01]  /*2320*/  DADD R114, R110, R114 ;  /* 0x000000006e727229 */ /* 0x000fe20000000072 */
[----:B------:R-:W-:Y:S01]  /*2330*/  SEL R98, R126, R124, P0 ;  /* 0x0000007c7e627207 */ /* 0x000fe20000000000 */
[----:B------:R-:W-:Y:S01]  /*2340*/  DADD R110, R106, -R112 ;  /* 0x000000006a6e7229 */ /* 0x000fe20000000870 */
[----:B------:R-:W-:Y:S01]  /*2350*/  @P1 LOP3.LUT R99, R49, 0x80000, RZ, 0xfc, !PT ;  /* 0x0008000031631812 */ /* 0x000fe200078efcff */
[----:B------:R-:W-:Y:S01]  /*2360*/  DSETP.MAX.AND P0, P1, |R128|, |R116|, PT ;  /* 0x400000748000722a */ /* 0x000fe2000390f200 */
[----:B------:R-:W-:Y:S02]  /*2370*/  IMAD.MOV.U32 R0, RZ, RZ, R128 ;  /* 0x000000ffff007224 */ /* 0x000fe400078e0080 */
[----:B------:R-:W-:Y:S01]  /*2380*/  IMAD.MOV.U32 R49, RZ, RZ, R116 ;  /* 0x000000ffff317224 */ /* 0x000fe200078e0074 */
[----:B------:R-:W-:-:S02]  /*2390*/  DADD R112, R106, R112 ;  /* 0x000000006a707229 */ /* 0x000fc40000000070 */
[----:B------:R-:W-:Y:S02]  /*23a0*/  FSEL R107, |R129|, |R117|, P0 ;  /* 0x40000075816b7208 */ /* 0x000fe40000000200 */
[----:B------:R-:W-:Y:S01]  /*23b0*/  SEL R106, R0, R49, P0 ;  /* 0x00000031006a7207 */ /* 0x000fe20000000000 */
[----:B------:R-:W-:Y:S01]  /*23c0*/  DSETP.MAX.AND P0, P4, |R120|, |R110|, PT ;  /* 0x4000006e7800722a */ /* 0x000fe20003c0f200 */
[----:B------:R-:W-:Y:S01]  /*23d0*/  IMAD.MOV.U32 R51, RZ, RZ, R118 ;  /* 0x000000ffff337224 */ /* 0x000fe200078e0076 */
[----:B------:R-:W-:Y:S01]  /*23e0*/  DSETP.MAX.AND P3, P2, |R122|, |R118|, PT ;  /* 0x400000767a00722a */ /* 0x000fe20003a6f200 */
[----:B------:R-:W-:Y:S01]  /*23f0*/  MOV R4, R122 ;  /* 0x0000007a00047202 */ /* 0x000fe20000000f00 */
[----:B------:R-:W-:Y:S01]  /*2400*/  IMAD.MOV.U32 R49, RZ, RZ, R110 ;  /* 0x000000ffff317224 */ /* 0x000fe200078e006e */
[----:B------:R-:W-:Y:S02]  /*2410*/  @P1 LOP3.LUT R107, R117, 0x80000, RZ, 0xfc, !PT ;  /* 0x00080000756b1812 */ /* 0x000fe400078efcff */
[----:B------:R-:W-:Y:S01]  /*2420*/  FSEL R121, |R121|, |R111|, P0 ;  /* 0x4000006f79797208 */ /* 0x000fe20000000200 */
[----:B------:R-:W-:Y:S01]  /*2430*/  DSETP.MAX.AND P1, P5, |R114|, |R112|, PT ;  /* 0x400000707200722a */ /* 0x000fe20003d2f200 */
[----:B------:R-:W-:-:S02]  /*2440*/  MOV R0, R120 ;  /* 0x0000007800007202 */ /* 0x000fc40000000f00 */
[----:B------:R-:W-:-:S03]  /*2450*/  SEL R116, R4, R51, P3 ;  /* 0x0000003304747207 */ /* 0x000fc60001800000 */
[----:B------:R-:W-:Y:S01]  /*2460*/  @P4 LOP3.LUT R121, R111, 0x80000, RZ, 0xfc, !PT ;  /* 0x000800006f794812 */ /* 0x000fe200078efcff */
[----:B------:R-:W-:Y:S01]  /*2470*/  IMAD.MOV.U32 R4, RZ, RZ, R114 ;  /* 0x000000ffff047224 */ /* 0x000fe200078e0072 */
[----:B------:R-:W-:Y:S02]  /*2480*/  SEL R110, R0, R49, P0 ;  /* 0x00000031006e7207 */ /* 0x000fe40000000000 */
[----:B------:R-:W-:Y:S02]  /*2490*/  MOV R111, R121 ;  /* 0x00000079006f7202 */ /* 0x000fe40000000f00 */
[----:B------:R-:W-:Y:S01]  /*24a0*/  MOV R51, R112 ;  /* 0x0000007000337202 */ /* 0x000fe20000000f00 */
[----:B------:R-:W-:Y:S01]  /*24b0*/  IMAD.MOV.U32 R114, RZ, RZ, R102 ;  /* 0x000000ffff727224 */ /* 0x000fe200078e0066 */
[----:B------:R-:W-:Y:S01]  /*24c0*/  FSEL R115, |R115|, |R113|, P1 ;  /* 0x4000007173737208 */ /* 0x000fe20000800200 */
[----:B------:R-:W-:Y:S01]  /*24d0*/  IMAD.MOV.U32 R118, RZ, RZ, R103 ;  /* 0x000000ffff767224 */ /* 0x000fe200078e0067 */
[----:B------:R-:W-:Y:S01]  /*24e0*/  SEL R112, R4, R51, P1 ;  /* 0x0000003304707207 */ /* 0x000fe20000800000 */
[----:B------:R-:W-:-:S02]  /*24f0*/  DSETP.MAX.AND P1, P0, R110, |R102|, PT ;  /* 0x400000666e00722a */ /* 0x000fc4000382f000 */
[C-C-:B------:R-:W-:Y:S01]  /*2500*/  DADD R102, R90.reuse, -R104.reuse ;  /* 0x000000005a667229 */ /* 0x140fe20000000868 */
[----:B------:R-:W-:Y:S01]  /*2510*/  @P5 LOP3.LUT R115, R113, 0x80000, RZ, 0xfc, !PT ;  /* 0x0008000071735812 */ /* 0x000fe200078efcff */
[----:B------:R-:W-:Y:S01]  /*2520*/  DADD R90, R90, R104 ;  /* 0x000000005a5a7229 */ /* 0x000fe20000000068 */
[----:B------:R-:W-:Y:S02]  /*2530*/  FSEL R117, |R123|, |R119|, P3 ;  /* 0x400000777b757208 */ /* 0x000fe40001800200 */
[----:B------:R-:W-:Y:S01]  /*2540*/  @P2 LOP3.LUT R117, R119, 0x80000, RZ, 0xfc, !PT ;  /* 0x0008000077752812 */ /* 0x000fe200078efcff */
[----:B------:R-:W-:Y:S01]  /*2550*/  IMAD.MOV.U32 R49, RZ, RZ, R110 ;  /* 0x000000ffff317224 */ /* 0x000fe200078e006e */
[----:B------:R-:W-:Y:S01]  /*2560*/  MOV R113, R115 ;  /* 0x0000007300717202 */ /* 0x000fe20000000f00 */
[----:B------:R-:W-:Y:S01]  /*2570*/  DSETP.MAX.AND P5, P2, R106, |R102|, PT ;  /* 0x400000666a00722a */ /* 0x000fe20003aaf000 */
[----:B------:R-:W-:Y:S01]  /*2580*/  FSEL R105, R111, |R118|, P1 ;  /* 0x400000766f697208 */ /* 0x000fe20000800000 */
[----:B------:R-:W-:Y:S01]  /*2590*/  IMAD.MOV.U32 R120, RZ, RZ, R108 ;  /* 0x000000ffff787224 */ /* 0x000fe200078e006c */
[----:B------:R-:W-:Y:S01]  /*25a0*/  SEL R104, R49, R114, P1 ;  /* 0x0000007231687207 */ /* 0x000fe20000800000 */
[----:B------:R-:W-:Y:S01]  /*25b0*/  IMAD.MOV.U32 R51, RZ, RZ, R112 ;  /* 0x000000ffff337224 */ /* 0x000fe200078e0070 */
[----:B------:R-:W-:Y:S01]  /*25c0*/  DSETP.MAX.AND P4, P3, R112, |R108|, PT ;  /* 0x4000006c7000722a */ /* 0x000fe20003b8f000 */
[----:B------:R-:W-:Y:S01]  /*25d0*/  IMAD.MOV.U32 R4, RZ, RZ, R107 ;  /* 0x000000ffff047224 */ /* 0x000fe200078e006b */
[----:B------:R-:W-:Y:S01]  /*25e0*/  DSETP.MAX.AND P1, P6, R116, |R90|, PT ;  /* 0x4000005a7400722a */ /* 0x000fe20003e2f000 */
[----:B------:R-:W-:Y:S01]  /*25f0*/  IMAD.MOV.U32 R49, RZ, RZ, R103 ;  /* 0x000000ffff317224 */ /* 0x000fe200078e0067 */
[----:B------:R-:W-:-:S02]  /*2600*/  MOV R0, R106 ;  /* 0x0000006a00007202 */ /* 0x000fc40000000f00 */
[----:B------:R-:W-:Y:S02]  /*2610*/  SEL R106, R51, R120, P4 ;  /* 0x00000078336a7207 */ /* 0x000fe40002000000 */
[----:B------:R-:W-:Y:S02]  /*2620*/  FSEL R51, R4, |R49|, P5 ;  /* 0x4000003104337208 */ /* 0x000fe40002800000 */
[----:B------:R-:W-:Y:S01]  /*2630*/  SEL R102, R0, R102, P5 ;  /* 0x0000006600667207 */ /* 0x000fe20002800000 */
[----:B------:R-:W-:Y:S01]  /*2640*/  IMAD.MOV.U32 R0, RZ, RZ, R91 ;  /* 0x000000ffff007224 */ /* 0x000fe200078e005b */
[----:B------:R-:W-:Y:S02]  /*2650*/  @P2 LOP3.LUT R51, R49, 0x80000, RZ, 0xfc, !PT ;  /* 0x0008000031332812 */ /* 0x000fe400078efcff */
[----:B------:R-:W-:Y:S01]  /*2660*/  MOV R55, R117 ;  /* 0x0000007500377202 */ /* 0x000fe20000000f00 */
[----:B------:R-:W-:Y:S01]  /*2670*/  IMAD.MOV.U32 R53, RZ, RZ, R116 ;  /* 0x000000ffff357224 */ /* 0x000fe200078e0074 */
[----:B------:R-:W-:Y:S01]  /*2680*/  @P0 LOP3.LUT R105, R118, 0x80000, RZ, 0xfc, !PT ;  /* 0x0008000076690812 */ /* 0x000fe200078efcff */
[----:B------:R-:W-:Y:S01]  /*2690*/  IMAD.MOV.U32 R122, RZ, RZ, R109 ;  /* 0x000000ffff7a7224 */ /* 0x000fe200078e006d */
[----:B------:R-:W-:-:S02]  /*26a0*/  MOV R103, R51 ;  /* 0x0000003300677202 */ /* 0x000fc40000000f00 */
[----:B------:R-:W-:Y:S02]  /*26b0*/  FSEL R55, R55, |R0|, P1 ;  /* 0x4000000037377208 */ /* 0x000fe40000800000 */
[----:B------:R-:W-:Y:S02]  /*26c0*/  @P6 LOP3.LUT R55, R0, 0x80000, RZ, 0xfc, !PT ;  /* 0x0008000000376812 */ /* 0x000fe400078efcff */
[----:B------:R-:W-:Y:S01]  /*26d0*/  SEL R90, R53, R90, P1 ;  /* 0x0000005a355a7207 */ /* 0x000fe20000800000 */
[----:B------:R-:W-:Y:S01]  /*26e0*/  DSETP.MAX.AND P0, P1, R102, R104, PT ;  /* 0x000000686600722a */ /* 0x000fe2000390f000 */
[----:B------:R-:W-:Y:S02]  /*26f0*/  FSEL R107, R113, |R122|, P4 ;  /* 0x4000007a716b7208 */ /* 0x000fe40002000000 */
[----:B------:R-:W-:Y:S02]  /*2700*/  @P3 LOP3.LUT R107, R122, 0x80000, RZ, 0xfc, !PT ;  /* 0x000800007a6b3812 */ /* 0x000fe400078efcff */
[----:B------:R-:W-:Y:S01]  /*2710*/  MOV R91, R55 ;  /* 0x00000037005b7202 */ /* 0x000fe20000000f00 */
[----:B------:R-:W-:Y:S01]  /*2720*/  IMAD.MOV.U32 R4, RZ, RZ, R105 ;  /* 0x000000ffff047224 */ /* 0x000fe200078e0069 */
[----:B------:R-:W-:Y:S01]  /*2730*/  MOV R0, R102 ;  /* 0x0000006600007202 */ /* 0x000fe20000000f00 */
[----:B------:R-:W-:-:S03]  /*2740*/  IMAD.MOV.U32 R49, RZ, RZ, R104 ;  /* 0x000000ffff317224 */ /* 0x000fc600078e0068 */
[----:B------:R-:W-:Y:S01]  /*2750*/  DSETP.MAX.AND P2, P3, R90, R106, PT ;  /* 0x0000006a5a00722a */ /* 0x000fe20003b4f000 */
[----:B------:R-:W-:Y:S01]  /*2760*/  IMAD.MOV.U32 R53, RZ, RZ, R91 ;  /* 0x000000ffff357224 */ /* 0x000fe200078e005b */
[----:B------:R-:W-:Y:S01]  /*2770*/  FSEL R91, R103, R4, P0 ;  /* 0x00000004675b7208 */ /* 0x000fe20000000000 */
[----:B------:R-:W-:Y:S01]  /*2780*/  IMAD.MOV.U32 R51, RZ, RZ, R90 ;  /* 0x000000ffff337224 */ /* 0x000fe200078e005a */
[----:B------:R-:W-:Y:S01]  /*2790*/  SEL R90, R0, R49, P0 ;  /* 0x00000031005a7207 */ /* 0x000fe20000000000 */
[----:B------:R-:W-:Y:S01]  /*27a0*/  IMAD.MOV.U32 R108, RZ, RZ, R107 ;  /* 0x000000ffff6c7224 */ /* 0x000fe200078e006b */
[----:B------:R-:W-:Y:S01]  /*27b0*/  @P1 LOP3.LUT R91, R4, 0x80000, RZ, 0xfc, !PT ;  /* 0x00080000045b1812 */ /* 0x000fe200078efcff */
[----:B------:R-:W-:Y:S01]  /*27c0*/  IMAD.MOV.U32 R104, RZ, RZ, R106 ;  /* 0x000000ffff687224 */ /* 0x000fe200078e006a */
[----:B------:R-:W-:Y:S02]  /*27d0*/  DADD R96, R96, -R100 ;  /* 0x0000000060607229 */ /* 0x000fe40000000864 */
[----:B------:R-:W-:Y:S01]  /*27e0*/  FSEL R101, R53, R108, P2 ;  /* 0x0000006c35657208 */ /* 0x000fe20001000000 */
[----:B------:R-:W-:Y:S01]  /*27f0*/  DADD R82, R84, -R82 ;  /* 0x0000000054527229 */ /* 0x000fe20000000852 */
[----:B------:R-:W-:Y:S01]  /*2800*/  SEL R100, R51, R104, P2 ;  /* 0x0000006833647207 */ /* 0x000fe20001000000 */
[----:B------:R-:W-:-:S04]  /*2810*/  DEPBAR.LE SB5, 0x3 ;  /* 0x0000d0c00000791a */ /* 0x000fc80000000000 */
[----:B------:R-:W-:Y:S01]  /*2820*/  DADD R76, R78, -R76 ;  /* 0x000000004e4c7229 */ /* 0x000fe2000000084c */
[----:B------:R-:W-:Y:S01]  /*2830*/  @P3 LOP3.LUT R101, R108, 0x80000, RZ, 0xfc, !PT ;  /* 0x000800006c653812 */ /* 0x000fe200078efcff */
[----:B------:R-:W-:Y:S01]  /*2840*/  DMUL R90, R90, UR6 ;  /* 0x000000065a5a7c28 */ /* 0x000fe20008000000 */
[----:B------:R-:W-:-:S04]  /*2850*/  DEPBAR.LE SB5, 0x2 ;  /* 0x0000d0800000791a */ /* 0x000fc80000000000 */
[----:B------:R-:W-:Y:S02]  /*2860*/  DADD R68, R70, -R68 ;  /* 0x0000000046447229 */ /* 0x000fe40000000844 */
[----:B------:R-:W-:Y:S02]  /*2870*/  DMUL R98, R98, UR6 ;  /* 0x0000000662627c28 */ /* 0x000fe40008000000 */
[----:B------:R-:W-:Y:S02]  /*2880*/  DADD R92, R94, -R92 ;  /* 0x000000005e5c7229 */ /* 0x000fe4000000085c */
[----:B------:R-:W-:Y:S02]  /*2890*/  DADD R28, R28, -R30 ;  /* 0x000000001c1c7229 */ /* 0x000fe4000000081e */
[----:B-----5:R-:W-:Y:S02]  /*28a0*/  DADD R64, R66, -R64 ;  /* 0x0000000042407229 */ /* 0x020fe40000000840 */
[----:B------:R-:W-:-:S02]  /*28b0*/  DADD R56, R58, -R56 ;  /* 0x000000003a387229 */ /* 0x000fc40000000838 */
[----:B------:R-:W-:Y:S02]  /*28c0*/  DADD R86, R88, -R86 ;  /* 0x0000000058567229 */ /* 0x000fe40000000856 */
[----:B------:R-:W-:Y:S02]  /*28d0*/  DADD R32, R32, -R80 ;  /* 0x0000000020207229 */ /* 0x000fe40000000850 */
[----:B------:R-:W-:Y:S02]  /*28e0*/  DADD R72, R74, -R72 ;  /* 0x000000004a487229 */ /* 0x000fe40000000848 */
[----:B------:R-:W-:Y:S02]  /*28f0*/  DMUL R100, R100, UR6 ;  /* 0x0000000664647c28 */ /* 0x000fe40008000000 */
[----:B------:R-:W-:Y:S02]  /*2900*/  DADD R60, R62, -R60 ;  /* 0x000000003e3c7229 */ /* 0x000fe4000000083c */
[----:B------:R-:W-:-:S02]  /*2910*/  DFMA R76, R90, R76, R82 ;  /* 0x0000004c5a4c722b */ /* 0x000fc40000000052 */
[C---:B------:R-:W-:Y:S01]  /*2920*/  DFMA R68, R98.reuse, R68, R96 ;  /* 0x000000446244722b */ /* 0x040fe20000000060 */
[----:B------:R-:W-:Y:S01]  /*2930*/  IMAD.WIDE R30, R47, 0x8, R24 ;  /* 0x000000082f1e7825 */ /* 0x000fe200078e0218 */
[C---:B------:R-:W-:Y:S02]  /*2940*/  DFMA R64, R98.reuse, R64, R92 ;  /* 0x000000406240722b */ /* 0x040fe4000000005c */
[----:B------:R-:W-:Y:S02]  /*2950*/  DFMA R56, R98, R56, R28 ;  /* 0x000000386238722b */ /* 0x000fe4000000001c */
[----:B------:R-:W-:Y:S02]  /*2960*/  DFMA R72, R100, R72, R32 ;  /* 0x000000486448722b */ /* 0x000fe40000000020 */
[----:B------:R-:W-:Y:S02]  /*2970*/  DFMA R60, R98, R60, R86 ;  /* 0x0000003c623c722b */ /* 0x000fe40000000056 */
[----:B------:R-:W-:-:S02]  /*2980*/  DMUL R76, R76, 0.5 ;  /* 0x3fe000004c4c7828 */ /* 0x000fc40000000000 */
[----:B------:R-:W-:Y:S01]  /*2990*/  DMUL R68, R68, 0.5 ;  /* 0x3fe0000044447828 */ /* 0x000fe20000000000 */
[--C-:B------:R-:W-:Y:S01]  /*29a0*/  IMAD.WIDE R58, R35, 0x8, R30.reuse ;  /* 0x00000008233a7825 */ /* 0x100fe200078e021e */
[----:B------:R-:W-:Y:S02]  /*29b0*/  DMUL R64, R64, 0.5 ;  /* 0x3fe0000040407828 */ /* 0x000fe40000000000 */
[----:B------:R-:W-:Y:S01]  /*29c0*/  DMUL R56, R56, 0.5 ;  /* 0x3fe0000038387828 */ /* 0x000fe20000000000 */
[----:B------:R-:W-:Y:S01]  /*29d0*/  STG.E.64 desc[UR18][R30.64], R76 ;  /* 0x0000004c1e007986 */ /* 0x000fe2000c101b12 */
[----:B------:R-:W-:Y:S02]  /*29e0*/  DMUL R60, R60, 0.5 ;  /* 0x3fe000003c3c7828 */ /* 0x000fe40000000000 */
[----:B------:R-:W-:Y:S01]  /*29f0*/  DMUL R72, R72, 0.5 ;  /* 0x3fe0000048487828 */ /* 0x000fe20000000000 */
[----:B------:R0:W-:Y:S01]  /*2a00*/  STG.E.64 desc[UR18][R58.64], R68 ;  /* 0x000000443a007986 */ /* 0x0001e2000c101b12 */
[----:B------:R-:W-:Y:S01]  /*2a10*/  IMAD.WIDE R62, R41, 0x8, R30 ;  /* 0x00000008293e7825 */ /* 0x000fe200078e021e */
[----:B------:R-:W-:-:S03]  /*2a20*/  DADD R82, -R82, R76 ;  /* 0x0000000052527229 */ /* 0x000fc6000000014c */
[----:B------:R-:W-:Y:S01]  /*2a30*/  IMAD.WIDE R66, R42, 0x8, R30 ;  /* 0x000000082a427825 */ /* 0x000fe200078e021e */
[----:B------:R-:W-:-:S03]  /*2a40*/  DADD R96, -R96, R68 ;  /* 0x0000000060607229 */ /* 0x000fc60000000144 */
[----:B------:R-:W-:-:S04]  /*2a50*/  IMAD.WIDE R70, R43, 0x8, R30 ;  /* 0x000000082b467825 */ /* 0x000fc800078e021e */
[----:B0-----:R-:W-:Y:S01]  /*2a60*/  IMAD.WIDE R58, R47, 0x8, R26 ;  /* 0x000000082f3a7825 */ /* 0x001fe200078e021a */
[----:B------:R-:W-:Y:S01]  /*2a70*/  DADD R92, -R92, R64 ;  /* 0x000000005c5c7229 */ /* 0x000fe20000000140 */
[----:B------:R0:W-:Y:S01]  /*2a80*/  STG.E.64 desc[UR18][R62.64], R64 ;  /* 0x000000403e007986 */ /* 0x0001e2000c101b12 */
[----:B------:R-:W-:Y:S01]  /*2a90*/  DADD R74, -R28, R56 ;  /* 0x000000001c4a7229 */ /* 0x000fe20000000138 */
[----:B------:R-:W-:Y:S01]  /*2aa0*/  IMAD.WIDE R30, R44, 0x8, R30 ;  /* 0x000000082c1e7825 */ /* 0x000fe200078e021e */
[----:B------:R-:W-:Y:S01]  /*2ab0*/  DADD R86, -R86, R60 ;  /* 0x0000000056567229 */ /* 0x000fe2000000013c */
[----:B------:R1:W-:Y:S01]  /*2ac0*/  STG.E.64 desc[UR18][R66.64], R60 ;  /* 0x0000003c42007986 */ /* 0x0003e2000c101b12 */
[----:B------:R-:W-:Y:S01]  /*2ad0*/  DADD R68, -R32, R72 ;  /* 0x0000000020447229 */ /* 0x000fe20000000148 */
[--C-:B------:R-:W-:Y:S02]  /*2ae0*/  IMAD.WIDE R28, R35, 0x8, R58.reuse ;  /* 0x00000008231c7825 */ /* 0x100fe400078e023a */
[----:B------:R2:W-:Y:S02]  /*2af0*/  STG.E.64 desc[UR18][R70.64], R72 ;  /* 0x0000004846007986 */ /* 0x0005e4000c101b12 */
[----:B------:R-:W-:-:S02]  /*2b00*/  IMAD.WIDE R32, R41, 0x8, R58 ;  /* 0x0000000829207825 */ /* 0x000fc400078e023a */
[----:B------:R2:W-:Y:S02]  /*2b10*/  STG.E.64 desc[UR18][R30.64], R56 ;  /* 0x000000381e007986 */ /* 0x0005e4000c101b12 */
[--C-:B0-----:R-:W-:Y:S02]  /*2b20*/  IMAD.WIDE R62, R43, 0x8, R58.reuse ;  /* 0x000000082b3e7825 */ /* 0x101fe400078e023a */
[----:B------:R2:W-:Y:S02]  /*2b30*/  STG.E.64 desc[UR18][R58.64], R82 ;  /* 0x000000523a007986 */ /* 0x0005e4000c101b12 */
[--C-:B-1----:R-:W-:Y:S02]  /*2b40*/  IMAD.WIDE R60, R42, 0x8, R58.reuse ;  /* 0x000000082a3c7825 */ /* 0x102fe400078e023a */
[----:B------:R2:W-:Y:S02]  /*2b50*/  STG.E.64 desc[UR18][R28.64], R96 ;  /* 0x000000601c007986 */ /* 0x0005e4000c101b12 */
[----:B------:R-:W-:-:S02]  /*2b60*/  IMAD.WIDE R64, R44, 0x8, R58 ;  /* 0x000000082c407825 */ /* 0x000fc400078e023a */
[----:B------:R2:W-:Y:S04]  /*2b70*/  STG.E.64 desc[UR18][R32.64], R92 ;  /* 0x0000005c20007986 */ /* 0x0005e8000c101b12 */
[----:B------:R2:W-:Y:S04]  /*2b80*/  STG.E.64 desc[UR18][R60.64], R86 ;  /* 0x000000563c007986 */ /* 0x0005e8000c101b12 */
[----:B------:R2:W-:Y:S04]  /*2b90*/  STG.E.64 desc[UR18][R62.64], R68 ;  /* 0x000000443e007986 */ /* 0x0005e8000c101b12 */
[----:B------:R2:W-:Y:S01]  /*2ba0*/  STG.E.64 desc[UR18][R64.64], R74 ;  /* 0x0000004a40007986 */ /* 0x0005e2000c101b12 */
[----:B------:R-:W-:-:S04]  /*2bb0*/  UIADD3 UR4, UPT, UPT, UR4, 0x1, URZ ;  /* 0x0000000104047890 */ /* 0x000fc8000fffe0ff */
[----:B------:R-:W-:Y:S01]  /*2bc0*/  UISETP.NE.AND UP0, UPT, UR4, 0x4, UPT ;  /* 0x000000040400788c */ /* 0x000fe2000bf05270 */
[C---:B------:R-:W-:Y:S01]  /*2bd0*/  IADD3 R54, PT, PT, R5.reuse, R54, RZ ;  /* 0x0000003605367210 */ /* 0x040fe20007ffe0ff */
[----:B------:R-:W-:Y:S01]  /*2be0*/  IMAD.IADD R50, R5, 0x1, R50 ;  /* 0x0000000105327824 */ /* 0x000fe200078e0232 */
[----:B------:R-:W-:Y:S01]  /*2bf0*/  IADD3 R48, PT, PT, R149, R48, RZ ;  /* 0x0000003095307210 */ /* 0x000fe20007ffe0ff */
[----:B------:R-:W-:Y:S01]  /*2c00*/  IMAD.IADD R52, R5, 0x1, R52 ;  /* 0x0000000105347824 */ /* 0x000fe200078e0234 */
[C---:B------:R-:W-:Y:S01]  /*2c10*/  IADD3 R47, PT, PT, R149.reuse, R47, RZ ;  /* 0x0000002f952f7210 */ /* 0x040fe20007ffe0ff */
[C---:B------:R-:W-:Y:S02]  /*2c20*/  IMAD.IADD R46, R149.reuse, 0x1, R46 ;  /* 0x00000001952e7824 */ /* 0x040fe400078e022e */
[----:B------:R-:W-:Y:S01]  /*2c30*/  IMAD.IADD R45, R149, 0x1, R45 ;  /* 0x00000001952d7824 */ /* 0x000fe200078e022d */
[----:B--2---:R-:W-:Y:S06]  /*2c40*/  BRA.U UP0, `(.L_x_32) ;  /* 0xffffffe100b47547 */ /* 0x004fec000b83ffff */
[----:B------:R-:W0:Y:S02]  /*2c50*/  LDCU UR6, c[0x0][0x388] ;  /* 0x00007100ff0677ac */ /* 0x000e240008000800 */
[----:B0-----:R-:W-:-:S13]  /*2c60*/  ISETP.LE.AND P0, PT, RZ, UR6, PT ;  /* 0x00000006ff007c0c */ /* 0x001fda000bf03270 */
[----:B------:R-:W-:Y:S05]  /*2c70*/  @!P0 EXIT ;  /* 0x000000000000894d */ /* 0x000fea0003800000 */
[----:B------:R-:W0:Y:S01]  /*2c80*/  LDCU UR16, c[0x0][0x384] ;  /* 0x00007080ff1077ac */ /* 0x000e220008000800 */
[C---:B------:R-:W-:Y:S01]  /*2c90*/  IMAD R18, R149.reuse, 0x7, RZ ;  /* 0x0000000795127824 */ /* 0x040fe200078e02ff */
[----:B------:R-:W-:Y:S01]  /*2ca0*/  SHF.R.U32.HI R14, RZ, 0x1d, R148 ;  /* 0x0000001dff0e7819 */ /* 0x000fe20000011694 */
[C---:B------:R-:W-:Y:S01]  /*2cb0*/  IMAD R17, R149.reuse, 0x6, RZ ;  /* 0x0000000695117824 */ /* 0x040fe200078e02ff */
[----:B------:R-:W-:Y:S01]  /*2cc0*/  UISETP.LT.AND UP0, UPT, UR5, 0xa, UPT ;  /* 0x0000000a0500788c */ /* 0x000fe2000bf01270 */
[----:B------:R-:W-:Y:S01]  /*2cd0*/  IMAD R16, R149, 0x9, RZ ;  /* 0x0000000995107824 */ /* 0x000fe200078e02ff */
[----:B------:R-:W1:Y:S01]  /*2ce0*/  LDCU UR44, c[0x0][0x388] ;  /* 0x00007100ff2c77ac */ /* 0x000e620008000800 */
[----:B------:R-:W-:Y:S02]  /*2cf0*/  IMAD.SHL.U32 R15, R148, 0x8, RZ ;  /* 0x00000008940f7824 */ /* 0x000fe400078e00ff */
[----:B------:R-:W-:Y:S01]  /*2d00*/  IMAD.MOV.U32 R13, RZ, RZ, RZ ;  /* 0x000000ffff0d7224 */ /* 0x000fe200078e00ff */
[----:B------:R-:W-:Y:S01]  /*2d10*/  USEL UR17, UR5, 0xa, !UP0 ;  /* 0x0000000a05117887 */ /* 0x000fe2000c000000 */
[----:B------:R-:W2:Y:S01]  /*2d20*/  LDCU UR45, c[0x0][0x384] ;  /* 0x00007080ff2d77ac */ /* 0x000ea20008000800 */
[----:B------:R-:W3:Y:S01]  /*2d30*/  LDCU.64 UR32, c[0x0][0x398] ;  /* 0x00007300ff2077ac */ /* 0x000ee20008000a00 */
[----:B0-----:R-:W-:-:S02]  /*2d40*/  UIMAD UR46, UR16, 0x6, URZ ;  /* 0x00000006102e78a4 */ /* 0x001fc4000f8e02ff */
[----:B------:R-:W-:Y:S01]  /*2d50*/  UIMAD UR47, UR16, 0x7, URZ ;  /* 0x00000007102f78a4 */ /* 0x000fe2000f8e02ff */
[----:B------:R-:W0:Y:S01]  /*2d60*/  LDCU.64 UR34, c[0x0][0x3c0] ;  /* 0x00007800ff2277ac */ /* 0x000e220008000a00 */
[----:B------:R-:W0:Y:S01]  /*2d70*/  LDCU.64 UR36, c[0x0][0x3c8] ;  /* 0x00007900ff2477ac */ /* 0x000e220008000a00 */
[----:B------:R-:W0:Y:S01]  /*2d80*/  LDCU.64 UR38, c[0x0][0x3d0] ;  /* 0x00007a00ff2677ac */ /* 0x000e220008000a00 */
[----:B------:R-:W0:Y:S01]  /*2d90*/  LDCU.64 UR40, c[0x0][0x3d8] ;  /* 0x00007b00ff2877ac */ /* 0x000e220008000a00 */
[----:B------:R-:W0:Y:S01]  /*2da0*/  LDCU.64 UR42, c[0x0][0x3e0] ;  /* 0x00007c00ff2a77ac */ /* 0x000e220008000a00 */
[----:B------:R-:W0:Y:S01]  /*2db0*/  LDCU.128 UR28, c[0x0][0x3d0] ;  /* 0x00007a00ff1c77ac */ /* 0x000e220008000c00 */
[----:B------:R-:W0:Y:S01]  /*2dc0*/  LDCU.128 UR24, c[0x0][0x3a0] ;  /* 0x00007400ff1877ac */ /* 0x000e220008000c00 */
[----:B------:R-:W0:Y:S01]  /*2dd0*/  LDCU.128 UR20, c[0x0][0x3b0] ;  /* 0x00007600ff1477ac */ /* 0x000e220008000c00 */
[----:B------:R-:W-:Y:S02]  /*2de0*/  UIMAD UR16, UR16, 0x9, URZ ;  /* 0x00000009101078a4 */ /* 0x000fe4000f8e02ff */
[----:B-123--:R-:W-:-:S12]  /*2df0*/  UIADD3 UR17, UPT, UPT, -UR17, URZ, URZ ;  /* 0x000000ff11117290 */ /* 0x00efd8000fffe1ff */
.L_x_247:
[----:B-1----:R-:W1:Y:S01]  /*2e00*/  S2R R0, SR_CTAID.Y ;  /* 0x0000000000007919 */ /* 0x002e620000002600 */
[----:B------:R-:W2:Y:S01]  /*2e10*/  LDCU UR4, c[0x0][0x3e8] ;  /* 0x00007d00ff0477ac */ /* 0x000ea20008000800 */
[----:B------:R-:W-:Y:S01]  /*2e20*/  IMAD.MOV.U32 R12, RZ, RZ, -0x3e000000 ;  /* 0xc2000000ff0c7424 */ /* 0x000fe200078e00ff */
[----:B------:R-:W1:Y:S01]  /*2e30*/  S2R R3, SR_TID.Y ;  /* 0x0000000000037919 */ /* 0x000e620000002200 */
[----:B------:R-:W-:Y:S01]  /*2e40*/  UIADD3 UR7, UPT, UPT, UR16, 0x5a, URZ ;  /* 0x0000005a10077890 */ /* 0x000fe2000fffe0ff */
[----:B------:R-:W-:Y:S01]  /*2e50*/  UMOV UR5, URZ ;  /* 0x000000ff00057c82 */ /* 0x000fe20008000000 */
[----:B------:R-:W3:Y:S01]  /*2e60*/  S2R R2, SR_CTAID.X ;  /* 0x0000000000027919 */ /* 0x000ee20000002500 */
[----:B------:R-:W4:Y:S03]  /*2e70*/  LDCU UR6, c[0x0][0x400] ;  /* 0x00008000ff0677ac */ /* 0x000f260008000800 */
[----:B------:R-:W-:Y:S01]  /*2e80*/  I2FP.F32.S32 R9, UR7 ;  /* 0x0000000700097c45 */ /* 0x000fe20008201400 */
[----:B------:R-:W3:Y:S01]  /*2e90*/  S2R R5, SR_TID.X ;  /* 0x0000000000057919 */ /* 0x000ee20000002100 */
[----:B------:R-:W-:Y:S01]  /*2ea0*/  UMOV UR7, URZ ;  /* 0x000000ff00077c82 */ /* 0x000fe20008000000 */
[----:B------:R-:W0:Y:S01]  /*2eb0*/  LDCU UR8, c[0x0][0x3f8] ;  /* 0x00007f00ff0877ac */ /* 0x000e220008000800 */
[----:B------:R-:W0:Y:S01]  /*2ec0*/  LDCU UR10, c[0x0][0x3f0] ;  /* 0x00007e00ff0a77ac */ /* 0x000e220008000800 */
[----:B------:R-:W0:Y:S01]  /*2ed0*/  LDCU UR12, c[0x0][0x408] ;  /* 0x00008100ff0c77ac */ /* 0x000e220008000800 */
[----:B------:R-:W0:Y:S01]  /*2ee0*/  LDCU UR14, c[0x0][0x410] ;  /* 0x00008200ff0e77ac */ /* 0x000e220008000800 */
[----:B------:R-:W-:Y:S01]  /*2ef0*/  UMOV UR9, URZ ;  /* 0x000000ff00097c82 */ /* 0x000fe20008000000 */
[----:B------:R-:W-:Y:S01]  /*2f00*/  UMOV UR11, URZ ;  /* 0x000000ff000b7c82 */ /* 0x000fe20008000000 */
[----:B------:R-:W-:Y:S01]  /*2f10*/  UMOV UR13, URZ ;  /* 0x000000ff000d7c82 */ /* 0x000fe20008000000 */
[----:B------:R-:W-:Y:S01]  /*2f20*/  UMOV UR15, URZ ;  /* 0x000000ff000f7c82 */ /* 0x000fe20008000000 */
[----:B-1----:R-:W-:-:S05]  /*2f30*/  LEA R0, R0, R3, 0x1 ;  /* 0x0000000300007211 */ /* 0x002fca00078e08ff */
[----:B------:R-:W-:Y:S02]  /*2f40*/  VIADD R0, R0, 0x5 ;  /* 0x0000000500007836 */ /* 0x000fe40000000000 */
[----:B---3--:R-:W-:-:S03]  /*2f50*/  IMAD R2, R2, 0x20, R5 ;  /* 0x0000002002027824 */ /* 0x008fc600078e0205 */
[----:B------:R-:W-:Y:S02]  /*2f60*/  I2FP.F32.U32 R0, R0 ;  /* 0x0000000000007245 */ /* 0x000fe40000201000 */
[----:B------:R-:W-:-:S03]  /*2f70*/  IADD3 R2, PT, PT, R2, 0x5, RZ ;  /* 0x0000000502027810 */ /* 0x000fc60007ffe0ff */
[----:B------:R-:W-:Y:S01]  /*2f80*/  FADD R34, R0, 0.5 ;  /* 0x3f00000000227421 */ /* 0x000fe20000000000 */
[----:B------:R-:W-:-:S03]  /*2f90*/  I2FP.F32.U32 R2, R2 ;  /* 0x0000000200027245 */ /* 0x000fc60000201000 */
[----:B------:R-:W-:Y:S02]  /*2fa0*/  FADD R9, R34, R9 ;  /* 0x0000000922097221 */ /* 0x000fe40000000000 */
[----:B------:R-:W-:-:S04]  /*2fb0*/  FADD R8, R2, 0.5 ;  /* 0x3f00000002087421 */ /* 0x000fc80000000000 */
[----:B--2---:R-:W5:Y:S01]  /*2fc0*/  TEX.LL RZ, R10, R8, R12, UR4, 2D, 0x3 ;  /* 0x28ff040c080a7f60 */ /* 0x004f6200089e03ff */
[----:B----4-:R-:W5:Y:S01]  /*2fd0*/  TEX.LL RZ, R22, R8, R12, UR6, 2D, 0x3 ;  /* 0x28ff060c08167f60 */ /* 0x010f6200089e03ff */
[----:B0-----:R0:W5:Y:S01]  /*2fe0*/  TEX.LL RZ, R36, R8, R12, UR8, 2D, 0x3 ;  /* 0x28ff080c08247f60 */ /* 0x00116200089e03ff */
[----:B------:R0:W5:Y:S01]  /*2ff0*/  TEX.LL RZ, R48, R8, R12, UR10, 2D, 0x3 ;  /* 0x28ff0a0c08307f60 */ /* 0x00016200089e03ff */
[----:B------:R0:W5:Y:S01]  /*3000*/  TEX.LL RZ, R50, R8, R12, UR12, 2D, 0x3 ;  /* 0x28ff0c0c08327f60 */ /* 0x00016200089e03ff */
[----:B------:R0:W5:Y:S01]  /*3010*/  TEX.LL RZ, R54, R8, R12, UR14, 2D, 0x3 ;  /* 0x28ff0e0c08367f60 */ /* 0x00016200089e03ff */
[----:B------:R-:W-:Y:S01]  /*3020*/  BSSY.RECONVERGENT B0, `(.L_x_33) ;  /* 0x0000015000007945 */ /* 0x000fe20003800200 */
[----:B------:R-:W-:-:S04]  /*3030*/  DEPBAR.LE SB5, 0x5 ;  /* 0x0000d1400000791a */ /* 0x000fc80000000000 */
[----:B------:R-:W1:Y:S01]  /*3040*/  MUFU.RCP64H R3, R11 ;  /* 0x0000000b00037308 */ /* 0x000e620000001800 */
[----:B------:R-:W-:-:S05]  /*3050*/  VIADD R2, R11, 0x300402 ;  /* 0x003004020b027836 */ /* 0x000fca0000000000 */
[----:B------:R-:W-:Y:S01]  /*3060*/  FSETP.GEU.AND P0, PT, |R2|, 5.8789094863358348022e-39, PT ;  /* 0x004004020200780b */ /* 0x000fe20003f0e200 */
[----:B-1----:R-:W-:-:S08]  /*3070*/  DFMA R4, -R10, R2, 1 ;  /* 0x3ff000000a04742b */ /* 0x002fd00000000102 */
[----:B------:R-:W-:-:S08]  /*3080*/  DFMA R4, R4, R4, R4 ;  /* 0x000000040404722b */ /* 0x000fd00000000004 */
[----:B------:R-:W-:-:S08]  /*3090*/  DFMA R4, R2, R4, R2 ;  /* 0x000000040204722b */ /* 0x000fd00000000002 */
[----:B------:R-:W-:Y:S01]  /*30a0*/  DFMA R6, -R10, R4, 1 ;  /* 0x3ff000000a06742b */ /* 0x000fe20000000104 */
[----:B------:R-:W-:-:S04]  /*30b0*/  DEPBAR.LE SB5, 0x4 ;  /* 0x0000d1000000791a */ /* 0x000fc80000000000 */
[----:B------:R-:W-:Y:S01]  /*30c0*/  MOV R2, R22 ;  /* 0x0000001600027202 */ /* 0x000fe20000000f00 */
[----:B------:R-:W-:Y:S02]  /*30d0*/  IMAD.MOV.U32 R3, RZ, RZ, R23 ;  /* 0x000000ffff037224 */ /* 0x000fe400078e0017 */
[----:B------:R-:W-:Y:S01]  /*30e0*/  DFMA R4, R4, R6, R4 ;  /* 0x000000060404722b */ /* 0x000fe20000000004 */
[----:B0-----:R-:W-:Y:S10]  /*30f0*/  @P0 BRA `(.L_x_34) ;  /* 0x00000000001c0947 */ /* 0x001ff40003800000 */
[----:B------:R-:W-:Y:S01]  /*3100*/  LOP3.LUT R0, R11, 0x7fffffff, RZ, 0xc0, !PT ;  /* 0x7fffffff0b007812 */ /* 0x000fe200078ec0ff */
[----:B------:R-:W-:Y:S01]  /*3110*/  IMAD.MOV.U32 R30, RZ, RZ, R10 ;  /* 0x000000ffff1e7224 */ /* 0x000fe200078e000a */
[----:B------:R-:W-:-:S03]  /*3120*/  MOV R31, R11 ;  /* 0x0000000b001f7202 */ /* 0x000fc60000000f00 */
[----:B------:R-:W-:Y:S01]  /*3130*/  VIADD R69, R0, 0xfff00000 ;  /* 0xfff0000000457836 */ /* 0x000fe20000000000 */
[----:B------:R-:W-:-:S07]  /*3140*/  MOV R0, 0x3160 ;  /* 0x0000316000007802 */ /* 0x000fce0000000f00 */
[----:B-----5:R-:W-:Y:S05]  /*3150*/  CALL.REL.NOINC `($__internal_0_$__cuda_sm20_dblrcp_rn_slowpath_v3) ;  /* 0x000000e000f87944 */ /* 0x020fea0003c00000 */
[----:B------:R-:W-:-:S07]  /*3160*/  IMAD.MOV.U32 R5, RZ, RZ, R135 ;  /* 0x000000ffff057224 */ /* 0x000fce00078e0087 */
.L_x_34:
[----:B------:R-:W-:Y:S05]  /*3170*/  BSYNC.RECONVERGENT B0 ;  /* 0x0000000000007941 */ /* 0x000fea0003800200 */
.L_x_33:
[----:B------:R-:W-:-:S04]  /*3180*/  DEPBAR.LE SB5, 0x3 ;  /* 0x0000d0c00000791a */ /* 0x000fc80000000000 */
[-C--:B------:R-:W-:Y:S01]  /*3190*/  DMUL R40, R36, R4.reuse ;  /* 0x0000000424287228 */ /* 0x080fe20000000000 */
[----:B------:R-:W0:Y:S01]  /*31a0*/  LDC.64 R46, c[0x0][0x390] ;  /* 0x0000e400ff2e7b82 */ /* 0x000e220000000a00 */
[----:B------:R-:W-:Y:S01]  /*31b0*/  DMUL R42, R2, R4 ;  /* 0x00000004022a7228 */ /* 0x000fe20000000000 */
[----:B------:R-:W-:Y:S01]  /*31c0*/  IMAD.MOV.U32 R30, RZ, RZ, 0x0 ;  /* 0x00000000ff1e7424 */ /* 0x000fe200078e00ff */
[----:B------:R-:W-:-:S04]  /*31d0*/  DEPBAR.LE SB5, 0x2 ;  /* 0x0000d0800000791a */ /* 0x000fc80000000000 */
[----:B------:R-:W-:Y:S01]  /*31e0*/  DMUL R44, R48, R4 ;  /* 0x00000004302c7228 */ /* 0x000fe20000000000 */
[----:B------:R-:W-:Y:S01]  /*31f0*/  IMAD.MOV.U32 R31, RZ, RZ, 0x3fd80000 ;  /* 0x3fd80000ff1f7424 */ /* 0x000fe200078e00ff */
[----:B------:R-:W-:Y:S01]  /*3200*/  IADD3 R22, P0, PT, R15, UR32, RZ ;  /* 0x000000200f167c10 */ /* 0x000fe2000ff1e0ff */
[----:B------:R-:W-:Y:S01]  /*3210*/  UIADD3 UR4, UPT, UPT, UR44, 0xa, URZ ;  /* 0x0000000a2c047890 */ /* 0x000fe2000fffe0ff */
[----:B------:R-:W-:Y:S01]  /*3220*/  DMUL R6, R40, R40 ;  /* 0x0000002828067228 */ /* 0x000fe20000000000 */
[----:B------:R-:W1:Y:S01]  /*3230*/  LDC.64 R24, c[0x0][0x380] ;  /* 0x0000e000ff187b82 */ /* 0x000e620000000a00 */
[----:B------:R-:W-:Y:S01]  /*3240*/  IADD3.X R23, PT, PT, R14, UR33, RZ, P0, !PT ;  /* 0x000000210e177c10 */ /* 0x000fe200087fe4ff */
[-C--:B------:R-:W-:Y:S01]  /*3250*/  DMUL R48, R48, R42.reuse ;  /* 0x0000002a30307228 */ /* 0x080fe20000000000 */
[----:B------:R-:W-:Y:S01]  /*3260*/  BSSY.RECONVERGENT B0, `(.L_x_35) ;  /* 0x0000039000007945 */ /* 0x000fe20003800200 */
[----:B-----5:R-:W-:-:S03]  /*3270*/  DMUL R54, R54, R42 ;  /* 0x0000002a36367228 */ /* 0x020fc60000000000 */
[----:B------:R-:W-:-:S08]  /*3280*/  DFMA R6, R42, R42, R6 ;  /* 0x0000002a2a06722b */ /* 0x000fd00000000006 */
[----:B------:R-:W-:Y:S02]  /*3290*/  DFMA R6, R44, R44, R6 ;  /* 0x0000002c2c06722b */ /* 0x000fe40000000006 */
[----:B0-----:R-:W-:-:S06]  /*32a0*/  DADD R146, R46, -1 ;  /* 0xbff000002e927429 */ /* 0x001fcc0000000000 */
[----:B------:R-:W-:-:S08]  /*32b0*/  DMUL R28, R6, 0.5 ;  /* 0x3fe00000061c7828 */ /* 0x000fd00000000000 */
[----:B------:R-:W-:-:S08]  /*32c0*/  DFMA R6, -R10, R28, R50 ;  /* 0x0000001c0a06722b */ /* 0x000fd00000000132 */
[----:B------:R-:W-:-:S08]  /*32d0*/  DMUL R6, R146, R6 ;  /* 0x0000000692067228 */ /* 0x000fd00000000000 */
[----:B------:R-:W-:Y:S02]  /*32e0*/  DMUL R46, R6, R46 ;  /* 0x0000002e062e7228 */ /* 0x000fe40000000000 */
[----:B------:R-:W-:-:S06]  /*32f0*/  DADD R50, R50, R6 ;  /* 0x0000000032327229 */ /* 0x000fcc0000000006 */
[----:B------:R-:W-:Y:S02]  /*3300*/  DMUL R46, R46, R4 ;  /* 0x000000042e2e7228 */ /* 0x000fe40000000000 */
[----:B------:R-:W-:-:S06]  /*3310*/  DMUL R50, R42, R50 ;  /* 0x000000322a327228 */ /* 0x000fcc0000000000 */
[----:B------:R-:W-:-:S06]  /*3320*/  DADD R58, -RZ, |R46| ;  /* 0x00000000ff3a7229 */ /* 0x000fcc000000052e */
[----:B------:R-:W0:Y:S04]  /*3330*/  MUFU.RSQ64H R65, R59 ;  /* 0x0000003b00417308 */ /* 0x000e280000001c00 */
[----:B------:R-:W-:-:S04]  /*3340*/  IADD3 R64, PT, PT, R59, -0x3500000, RZ ;  /* 0xfcb000003b407810 */ /* 0x000fc80007ffe0ff */
[----:B------:R-:W-:Y:S02]  /*3350*/  ISETP.GE.U32.AND P0, PT, R64, 0x7ca00000, PT ;  /* 0x7ca000004000780c */ /* 0x000fe40003f06070 */
[----:B0-----:R-:W-:-:S08]  /*3360*/  DMUL R4, R64, R64 ;  /* 0x0000004040047228 */ /* 0x001fd00000000000 */
[----:B------:R-:W-:Y:S01]  /*3370*/  DFMA R26, |R46|, -R4, 1 ;  /* 0x3ff000002e1a742b */ /* 0x000fe20000000a04 */
[----:B-1----:R-:W-:Y:S02]  /*3380*/  IMAD R5, R25, R24, RZ ;  /* 0x0000001819057224 */ /* 0x002fe400078e02ff */
[----:B------:R-:W-:-:S05]  /*3390*/  IMAD.WIDE R24, R16, 0x8, R22 ;  /* 0x0000000810187825 */ /* 0x000fca00078e0216 */
[----:B------:R-:W-:Y:S01]  /*33a0*/  DFMA R30, R26, R30, 0.5 ;  /* 0x3fe000001a1e742b */ /* 0x000fe2000000001e */
[----:B------:R-:W-:Y:S01]  /*33b0*/  IMAD R12, R5, UR4, RZ ;  /* 0x00000004050c7c24 */ /* 0x000fe2000f8e02ff */
[----:B------:R-:W-:Y:S01]  /*33c0*/  DMUL R32, R64, R26 ;  /* 0x0000001a40207228 */ /* 0x000fe20000000000 */
[----:B------:R0:W-:Y:S01]  /*33d0*/  STG.E.64 desc[UR18][R24.64], R2 ;  /* 0x0000000218007986 */ /* 0x0001e2000c101b12 */
[----:B------:R-:W-:Y:S01]  /*33e0*/  DFMA R26, R2, R42, R6 ;  /* 0x0000002a021a722b */ /* 0x000fe20000000006 */
[C---:B------:R-:W-:Y:S02]  /*33f0*/  IMAD.SHL.U32 R38, R12.reuse, 0x4, RZ ;  /* 0x000000040c267824 */ /* 0x040fe400078e00ff */
[----:B------:R-:W-:-:S03]  /*3400*/  IMAD.WIDE R6, R12, 0x8, R24 ;  /* 0x000000080c067825 */ /* 0x000fc600078e0218 */
[----:B------:R-:W-:Y:S01]  /*3410*/  DFMA R60, R30, R32, R64 ;  /* 0x000000201e3c722b */ /* 0x000fe20000000040 */
[----:B------:R-:W-:Y:S01]  /*3420*/  IMAD R39, R12, 0x5, RZ ;  /* 0x000000050c277824 */ /* 0x000fe200078e02ff */
[----:B------:R-:W-:Y:S01]  /*3430*/  DMUL R30, R36, R42 ;  /* 0x0000002a241e7228 */ /* 0x000fe20000000000 */
[--C-:B------:R-:W-:Y:S01]  /*3440*/  IMAD.WIDE R52, R38, 0x8, R24.reuse ;  /* 0x0000000826347825 */ /* 0x100fe200078e0218 */
[C---:B------:R-:W-:Y:S01]  /*3450*/  SHF.L.U32 R36, R12.reuse, 0x1, RZ ;  /* 0x000000010c247819 */ /* 0x040fe200000006ff */
[----:B------:R1:W-:Y:S02]  /*3460*/  STG.E.64 desc[UR18][R6.64], R26 ;  /* 0x0000001a06007986 */ /* 0x0003e4000c101b12 */
[----:B------:R-:W-:Y:S01]  /*3470*/  IMAD R37, R12, 0x3, RZ ;  /* 0x000000030c257824 */ /* 0x000fe200078e02ff */
[----:B------:R-:W-:Y:S01]  /*3480*/  DMUL R62, |R46|, R60 ;  /* 0x0000003c2e3e7228 */ /* 0x000fe20000000200 */
[----:B------:R-:W-:-:S04]  /*3490*/  IMAD.WIDE R32, R36, 0x8, R24 ;  /* 0x0000000824207825 */ /* 0x000fc800078e0218 */
[--C-:B0-----:R-:W-:Y:S01]  /*34a0*/  IMAD.WIDE R2, R37, 0x8, R24.reuse ;  /* 0x0000000825027825 */ /* 0x101fe200078e0218 */
[----:B------:R0:W-:Y:S03]  /*34b0*/  STG.E.64 desc[UR18][R32.64], R30 ;  /* 0x0000001e20007986 */ /* 0x0001e6000c101b12 */
[----:B------:R-:W-:Y:S01]  /*34c0*/  IMAD.WIDE R24, R39, 0x8, R24 ;  /* 0x0000000827187825 */ /* 0x000fe200078e0218 */
[----:B------:R0:W-:Y:S01]  /*34d0*/  STG.E.64 desc[UR18][R2.64], R48 ;  /* 0x0000003002007986 */ /* 0x0001e2000c101b12 */
[----:B-1----:R-:W-:Y:S01]  /*34e0*/  DFMA R26, R62, -R62, |R46| ;  /* 0x8000003e3e1a722b */ /* 0x002fe2000000042e */
[----:B------:R-:W-:Y:S01]  /*34f0*/  MOV R6, R60 ;  /* 0x0000003c00067202 */ /* 0x000fe20000000f00 */
[----:B------:R-:W-:Y:S01]  /*3500*/  VIADD R7, R61, 0xfff00000 ;  /* 0xfff000003d077836 */ /* 0x000fe20000000000 */
[----:B------:R0:W-:Y:S04]  /*3510*/  STG.E.64 desc[UR18][R52.64], R50 ;  /* 0x0000003234007986 */ /* 0x0001e8000c101b12 */
[----:B------:R0:W-:Y:S01]  /*3520*/  STG.E.64 desc[UR18][R24.64], R54 ;  /* 0x0000003618007986 */ /* 0x0001e2000c101b12 */
[----:B------:R-:W-:Y:S01]  /*3530*/  DFMA R56, R26, R6, R62 ;  /* 0x000000061a38722b */ /* 0x000fe2000000003e */
[----:B------:R-:W-:Y:S10]  /*3540*/  @!P0 BRA `(.L_x_36) ;  /* 0x0000000000288947 */ /* 0x000ff40003800000 */
[----:B------:R-:W-:Y:S01]  /*3550*/  IMAD.MOV.U32 R56, RZ, RZ, R58 ;  /* 0x000000ffff387224 */ /* 0x000fe200078e003a */
[----:B------:R-:W-:Y:S01]  /*3560*/  MOV R58, R26 ;  /* 0x0000001a003a7202 */ /* 0x000fe20000000f00 */
[----:B------:R-:W-:Y:S01]  /*3570*/  IMAD.MOV.U32 R57, RZ, RZ, R59 ;  /* 0x000000ffff397224 */ /* 0x000fe200078e003b */
[----:B------:R-:W-:Y:S01]  /*3580*/  MOV R61, R7 ;  /* 0x00000007003d7202 */ /* 0x000fe20000000f00 */
[----:B------:R-:W-:Y:S01]  /*3590*/  IMAD.MOV.U32 R59, RZ, RZ, R27 ;  /* 0x000000ffff3b7224 */ /* 0x000fe200078e001b */
[----:B------:R-:W-:Y:S01]  /*35a0*/  MOV R0, 0x35d0 ;  /* 0x000035d000007802 */ /* 0x000fe20000000f00 */
[----:B------:R-:W-:-:S07]  /*35b0*/  IMAD.MOV.U32 R4, RZ, RZ, R64 ;  /* 0x000000ffff047224 */ /* 0x000fce00078e0040 */
[----:B0-----:R-:W-:Y:S05]  /*35c0*/  CALL.REL.NOINC `($__internal_2_$__cuda_sm20_dsqrt_rn_f64_mediumpath_v1) ;  /* 0x000000e800147944 */ /* 0x001fea0003c00000 */
[----:B------:R-:W-:Y:S02]  /*35d0*/  IMAD.MOV.U32 R56, RZ, RZ, R58 ;  /* 0x000000ffff387224 */ /* 0x000fe400078e003a */
[----:B------:R-:W-:-:S07]  /*35e0*/  IMAD.MOV.U32 R57, RZ, RZ, R59 ;  /* 0x000000ffff397224 */ /* 0x000fce00078e003b */
.L_x_36:
[----:B------:R-:W-:Y:S05]  /*35f0*/  BSYNC.RECONVERGENT B0 ;  /* 0x0000000000007941 */ /* 0x000fea0003800200 */
.L_x_35:
[----:B------:R-:W-:Y:S01]  /*3600*/  DADD R58, -RZ, |R10| ;  /* 0x00000000ff3a7229 */ /* 0x000fe2000000050a */
[----:B0-----:R-:W-:Y:S01]  /*3610*/  IMAD.MOV.U32 R24, RZ, RZ, 0x0 ;  /* 0x00000000ff187424 */ /* 0x001fe200078e00ff */
[C---:B------:R-:W-:Y:S01]  /*3620*/  IADD3 R30, P0, PT, R15.reuse, UR24, RZ ;  /* 0x000000180f1e7c10 */ /* 0x040fe2000ff1e0ff */
[----:B------:R-:W-:Y:S01]  /*3630*/  IMAD.MOV.U32 R25, RZ, RZ, 0x3fd80000 ;  /* 0x3fd80000ff197424 */ /* 0x000fe200078e00ff */
[C---:B------:R-:W-:Y:S01]  /*3640*/  IADD3 R32, P1, PT, R15.reuse, UR26, RZ ;  /* 0x0000001a0f207c10 */ /* 0x040fe2000ff3e0ff */
[----:B------:R-:W-:Y:S01]  /*3650*/  BSSY.RECONVERGENT B0, `(.L_x_37) ;  /* 0x0000027000007945 */ /* 0x000fe20003800200 */
[----:B------:R-:W0:Y:S01]  /*3660*/  MUFU.RSQ64H R53, R59 ;  /* 0x0000003b00357308 */ /* 0x000e220000001c00 */
[----:B------:R-:W-:Y:S02]  /*3670*/  IADD3 R6, P3, PT, R15, UR22, RZ ;  /* 0x000000160f067c10 */ /* 0x000fe4000ff7e0ff */
[----:B------:R-:W-:Y:S02]  /*3680*/  IADD3.X R31, PT, PT, R14, UR25, RZ, P0, !PT ;  /* 0x000000190e1f7c10 */ /* 0x000fe400087fe4ff */
[----:B------:R-:W-:-:S02]  /*3690*/  IADD3 R52, PT, PT, R59, -0x3500000, RZ ;  /* 0xfcb000003b347810 */ /* 0x000fc40007ffe0ff */
[C---:B------:R-:W-:Y:S02]  /*36a0*/  IADD3.X R33, PT, PT, R14.reuse, UR27, RZ, P1, !PT ;  /* 0x0000001b0e217c10 */ /* 0x040fe40008ffe4ff */
[----:B------:R-:W-:Y:S02]  /*36b0*/  IADD3.X R7, PT, PT, R14, UR23, RZ, P3, !PT ;  /* 0x000000170e077c10 */ /* 0x000fe40009ffe4ff */
[----:B------:R-:W-:Y:S01]  /*36c0*/  ISETP.GE.U32.AND P0, PT, R52, 0x7ca00000, PT ;  /* 0x7ca000003400780c */ /* 0x000fe20003f06070 */
[----:B------:R-:W-:Y:S01]  /*36d0*/  IMAD.WIDE R50, R16, 0x8, R6 ;  /* 0x0000000810327825 */ /* 0x000fe200078e0206 */
[----:B0-----:R-:W-:-:S08]  /*36e0*/  DMUL R2, R52, R52 ;  /* 0x0000003434027228 */ /* 0x001fd00000000000 */
[----:B------:R-:W-:-:S08]  /*36f0*/  DFMA R2, |R10|, -R2, 1 ;  /* 0x3ff000000a02742b */ /* 0x000fd00000000a02 */
[----:B------:R-:W-:Y:S02]  /*3700*/  DFMA R24, R2, R24, 0.5 ;  /* 0x3fe000000218742b */ /* 0x000fe40000000018 */
[----:B------:R-:W-:Y:S01]  /*3710*/  DMUL R26, R52, R2 ;  /* 0x00000002341a7228 */ /* 0x000fe20000000000 */
[----:B------:R-:W-:-:S04]  /*3720*/  IADD3 R2, P2, PT, R15, UR20, RZ ;  /* 0x000000140f027c10 */ /* 0x000fc8000ff5e0ff */
[----:B------:R-:W-:-:S03]  /*3730*/  IADD3.X R3, PT, PT, R14, UR21, RZ, P2, !PT ;  /* 0x000000150e037c10 */ /* 0x000fc600097fe4ff */
[----:B------:R-:W-:Y:S01]  /*3740*/  DFMA R60, R24, R26, R52 ;  /* 0x0000001a183c722b */ /* 0x000fe20000000034 */
[----:B------:R-:W-:-:S04]  /*3750*/  IMAD.WIDE R24, R16, 0x8, R30 ;  /* 0x0000000810187825 */ /* 0x000fc800078e021e */
[C---:B------:R-:W-:Y:S01]  /*3760*/  IMAD.WIDE R26, R16.reuse, 0x8, R32 ;  /* 0x00000008101a7825 */ /* 0x040fe200078e0220 */
[----:B------:R0:W-:Y:S02]  /*3770*/  STG.E.64 desc[UR18][R24.64], R56 ;  /* 0x0000003818007986 */ /* 0x0001e4000c101b12 */
[----:B------:R-:W-:Y:S01]  /*3780*/  DMUL R62, |R10|, R60 ;  /* 0x0000003c0a3e7228 */ /* 0x000fe20000000200 */
[----:B------:R-:W-:Y:S01]  /*3790*/  IMAD.WIDE R48, R16, 0x8, R2 ;  /* 0x0000000810307825 */ /* 0x000fe200078e0202 */
[----:B------:R0:W-:Y:S04]  /*37a0*/  STG.E.64 desc[UR18][R26.64], R42 ;  /* 0x0000002a1a007986 */ /* 0x0001e8000c101b12 */
[----:B------:R0:W-:Y:S02]  /*37b0*/  STG.E.64 desc[UR18][R48.64], R40 ;  /* 0x0000002830007986 */ /* 0x0001e4000c101b12 */
[----:B------:R-:W-:Y:S01]  /*37c0*/  DFMA R64, R62, -R62, |R10| ;  /* 0x8000003e3e40722b */ /* 0x000fe2000000040a */
[----:B------:R-:W-:Y:S01]  /*37d0*/  IADD3 R11, PT, PT, R61, -0x100000, RZ ;  /* 0xfff000003d0b7810 */ /* 0x000fe20007ffe0ff */
[----:B------:R0:W-:Y:S01]  /*37e0*/  STG.E.64 desc[UR18][R50.64], R44 ;  /* 0x0000002c32007986 */ /* 0x0001e2000c101b12 */
[----:B------:R-:W-:-:S06]  /*37f0*/  IMAD.MOV.U32 R10, RZ, RZ, R60 ;  /* 0x000000ffff0a7224 */ /* 0x000fcc00078e003c */
[----:B------:R-:W-:Y:S01]  /*3800*/  DFMA R54, R64, R10, R62 ;  /* 0x0000000a4036722b */ /* 0x000fe2000000003e */
[----:B------:R-:W-:Y:S10]  /*3810*/  @!P0 BRA `(.L_x_38) ;  /* 0x0000000000288947 */ /* 0x000ff40003800000 */
[----:B0-----:R-:W-:Y:S01]  /*3820*/  IMAD.MOV.U32 R56, RZ, RZ, R58 ;  /* 0x000000ffff387224 */ /* 0x001fe200078e003a */
[----:B------:R-:W-:Y:S01]  /*3830*/  MOV R57, R59 ;  /* 0x0000003b00397202 */ /* 0x000fe20000000f00 */
[----:B------:R-:W-:Y:S01]  /*3840*/  IMAD.MOV.U32 R58, RZ, RZ, R64 ;  /* 0x000000ffff3a7224 */ /* 0x000fe200078e0040 */
[----:B------:R-:W-:Y:S01]  /*3850*/  MOV R4, R52 ;  /* 0x0000003400047202 */ /* 0x000fe20000000f00 */
[----:B------:R-:W-:Y:S01]  /*3860*/  IMAD.MOV.U32 R59, RZ, RZ, R65 ;  /* 0x000000ffff3b7224 */ /* 0x000fe200078e0041 */
[----:B------:R-:W-:Y:S01]  /*3870*/  MOV R0, 0x38a0 ;  /* 0x000038a000007802 */ /* 0x000fe20000000f00 */
[----:B------:R-:W-:-:S07]  /*3880*/  IMAD.MOV.U32 R61, RZ, RZ, R11 ;  /* 0x000000ffff3d7224 */ /* 0x000fce00078e000b */
[----:B------:R-:W-:Y:S05]  /*3890*/  CALL.REL.NOINC `($__internal_2_$__cuda_sm20_dsqrt_rn_f64_mediumpath_v1) ;  /* 0x000000e400607944 */ /* 0x000fea0003c00000 */
[----:B------:R-:W-:Y:S01]  /*38a0*/  IMAD.MOV.U32 R54, RZ, RZ, R58 ;  /* 0x000000ffff367224 */ /* 0x000fe200078e003a */
[----:B------:R-:W-:-:S07]  /*38b0*/  MOV R55, R59 ;  /* 0x0000003b00377202 */ /* 0x000fce0000000f00 */
.L_x_38:
[----:B------:R-:W-:Y:S05]  /*38c0*/  BSYNC.RECONVERGENT B0 ;  /* 0x0000000000007941 */ /* 0x000fea0003800200 */
.L_x_37:
[----:B------:R-:W0:Y:S01]  /*38d0*/  MUFU.RCP64H R11, R147 ;  /* 0x00000093000b7308 */ /* 0x000e220000001800 */
        /* <DEDUP_REMOVED lines=9> */
[----:B------:R-:W-:-:S04]  /*3970*/  IADD3 R10, P0, PT, R15, UR34, RZ ;  /* 0x000000220f0a7c10 */ /* 0x000fc8000ff1e0ff */
[----:B------:R-:W-:-:S03]  /*3980*/  IADD3.X R11, PT, PT, R14, UR35, RZ, P0, !PT ;  /* 0x000000230e0b7c10 */ /* 0x000fc600087fe4ff */
[----:B------:R-:W-:Y:S01]  /*3990*/  DMUL R144, R44, |R46| ;  /* 0x4000002e2c907228 */ /* 0x000fe20000000000 */
[----:B------:R-:W-:-:S07]  /*39a0*/  IMAD.WIDE R40, R16, 0x8, R10 ;  /* 0x0000000810287825 */ /* 0x000fce00078e020a */
[----:B------:R-:W-:Y:S01]  /*39b0*/  DFMA R42, -R146, R144, |R46| ;  /* 0x00000090922a722b */ /* 0x000fe2000000052e */
[----:B------:R0:W-:Y:S07]  /*39c0*/  STG.E.64 desc[UR18][R40.64], R54 ;  /* 0x0000003628007986 */ /* 0x0001ee000c101b12 */
[----:B------:R-:W-:-:S10]  /*39d0*/  DFMA R144, R44, R42, R144 ;  /* 0x0000002a2c90722b */ /* 0x000fd40000000090 */
[----:B------:R-:W-:-:S05]  /*39e0*/  FFMA R0, RZ, R147, R145 ;  /* 0x00000093ff007223 */ /* 0x000fca0000000091 */
[----:B------:R-:W-:-:S13]  /*39f0*/  FSETP.GT.AND P0, PT, |R0|, 1.469367938527859385e-39, PT ;  /* 0x001000000000780b */ /* 0x000fda0003f04200 */
[----:B0-----:R-:W-:Y:S05]  /*3a00*/  @P0 BRA P1, `(.L_x_40) ;  /* 0x00000000000c0947 */ /* 0x001fea0000800000 */
[----:B------:R-:W-:Y:S01]  /*3a10*/  IMAD.MOV.U32 R0, RZ, RZ, R150 ;  /* 0x000000ffff007224 */ /* 0x000fe200078e0096 */
[----:B------:R-:W-:-:S07]  /*3a20*/  MOV R150, 0x3a40 ;  /* 0x00003a4000967802 */ /* 0x000fce0000000f00 */
[----:B------:R-:W-:Y:S05]  /*3a30*/  CALL.REL.NOINC `($__internal_1_$__cuda_sm20_div_rn_f64_full) ;  /* 0x000000dc006c7944 */ /* 0x000fea0003c00000 */
.L_x_40:
[----:B------:R-:W-:Y:S05]  /*3a40*/  BSYNC.RECONVERGENT B1 ;  /* 0x0000000000017941 */ /* 0x000fea0003800200 */
.L_x_39:
[----:B------:R-:W-:Y:S01]  /*3a50*/  UIADD3 UR5, UPT, UPT, UR47, 0x46, URZ ;  /* 0x000000462f057890 */ /* 0x000fe2000fffe0ff */
[--C-:B------:R-:W-:Y:S01]  /*3a60*/  IMAD.MOV.U32 R54, RZ, RZ, R8.reuse ;  /* 0x000000ffff367224 */ /* 0x100fe200078e0008 */
[----:B------:R-:W0:Y:S01]  /*3a70*/  LDCU UR4, c[0x0][0x3e8] ;  /* 0x00007d00ff0477ac */ /* 0x000e220008000800 */
[----:B------:R-:W-:Y:S01]  /*3a80*/  IMAD.MOV.U32 R0, RZ, RZ, -0x3e000000 ;  /* 0xc2000000ff007424 */ /* 0x000fe200078e00ff */
[-C--:B------:R-:W-:Y:S01]  /*3a90*/  MOV R58, R8.reuse ;  /* 0x00000008003a7202 */ /* 0x080fe20000000f00 */
[--C-:B------:R-:W-:Y:S01]  /*3aa0*/  IMAD.MOV.U32 R52, RZ, RZ, R8.reuse ;  /* 0x000000ffff347224 */ /* 0x100fe200078e0008 */
[----:B------:R-:W-:Y:S01]  /*3ab0*/  UIADD3 UR7, UPT, UPT, UR46, 0x3c, URZ ;  /* 0x0000003c2e077890 */ /* 0x000fe2000fffe0ff */
[----:B------:R-:W-:Y:S01]  /*3ac0*/  I2FP.F32.S32 R9, UR5 ;  /* 0x0000000500097c45 */ /* 0x000fe20008201400 */
[----:B------:R-:W1:Y:S01]  /*3ad0*/  LDCU UR6, c[0x0][0x400] ;  /* 0x00008000ff0677ac */ /* 0x000e620008000800 */
[--C-:B------:R-:W-:Y:S01]  /*3ae0*/  IMAD.MOV.U32 R56, RZ, RZ, R8.reuse ;  /* 0x000000ffff387224 */ /* 0x100fe200078e0008 */
[----:B------:R-:W-:Y:S01]  /*3af0*/  MOV R48, R8 ;  /* 0x0000000800307202 */ /* 0x000fe20000000f00 */
[--C-:B------:R-:W-:Y:S01]  /*3b00*/  IMAD.MOV.U32 R50, RZ, RZ, R8.reuse ;  /* 0x000000ffff327224 */ /* 0x100fe200078e0008 */
[----:B------:R-:W2:Y:S01]  /*3b10*/  LDCU UR8, c[0x0][0x3f8] ;  /* 0x00007f00ff0877ac */ /* 0x000ea20008000800 */
[----:B------:R-:W-:Y:S01]  /*3b20*/  I2FP.F32.S32 R35, UR7 ;  /* 0x0000000700237c45 */ /* 0x000fe20008201400 */
[----:B------:R-:W-:Y:S01]  /*3b30*/  FADD R9, R34, R9 ;  /* 0x0000000922097221 */ /* 0x000fe20000000000 */
[--C-:B------:R-:W-:Y:S01]  /*3b40*/  IMAD.MOV.U32 R46, RZ, RZ, R8.reuse ;  /* 0x000000ffff2e7224 */ /* 0x100fe200078e0008 */
[----:B------:R-:W3:Y:S01]  /*3b50*/  LDCU UR10, c[0x0][0x3f0] ;  /* 0x00007e00ff0a77ac */ /* 0x000ee20008000800 */
[----:B------:R-:W-:-:S02]  /*3b60*/  IMAD.MOV.U32 R44, RZ, RZ, R8 ;  /* 0x000000ffff2c7224 */ /* 0x000fc400078e0008 */
[----:B------:R-:W-:Y:S01]  /*3b70*/  FADD R35, R34, R35 ;  /* 0x0000002322237221 */ /* 0x000fe20000000000 */
[----:B------:R-:W-:Y:S01]  /*3b80*/  MOV R55, R9 ;  /* 0x0000000900377202 */ /* 0x000fe20000000f00 */
[----:B------:R-:W4:Y:S01]  /*3b90*/  LDCU UR12, c[0x0][0x408] ;  /* 0x00008100ff0c77ac */ /* 0x000f220008000800 */
[-C--:B------:R-:W-:Y:S01]  /*3ba0*/  MOV R34, R8.reuse ;  /* 0x0000000800227202 */ /* 0x080fe20000000f00 */
[----:B------:R-:W-:Y:S01]  /*3bb0*/  IMAD.MOV.U32 R53, RZ, RZ, R35 ;  /* 0x000000ffff357224 */ /* 0x000fe200078e0023 */
[----:B------:R-:W-:Y:S01]  /*3bc0*/  MOV R57, R35 ;  /* 0x0000002300397202 */ /* 0x000fe20000000f00 */
[----:B------:R-:W4:Y:S01]  /*3bd0*/  LDCU UR14, c[0x0][0x410] ;  /* 0x00008200ff0e77ac */ /* 0x000f220008000800 */
[--C-:B------:R-:W-:Y:S01]  /*3be0*/  IMAD.MOV.U32 R59, RZ, RZ, R9.reuse ;  /* 0x000000ffff3b7224 */ /* 0x100fe200078e0009 */
[----:B------:R-:W-:Y:S01]  /*3bf0*/  MOV R47, R9 ;  /* 0x00000009002f7202 */ /* 0x000fe20000000f00 */
[----:B------:R-:W-:Y:S01]  /*3c00*/  IMAD.MOV.U32 R51, RZ, RZ, R9 ;  /* 0x000000ffff337224 */ /* 0x000fe200078e0009 */
[----:B------:R-:W-:Y:S01]  /*3c10*/  UMOV UR5, URZ ;  /* 0x000000ff00057c82 */ /* 0x000fe20008000000 */
[----:B------:R-:W-:Y:S01]  /*3c20*/  UMOV UR7, URZ ;  /* 0x000000ff00077c82 */ /* 0x000fe20008000000 */
[----:B0-----:R0:W-:Y:S01]  /*3c30*/  TEX.LL RZ, R62, R8, R0, UR4, 2D, 0x3 ;  /* 0x28ff0400083e7f60 */ /* 0x0011e200089e03ff */
[----:B------:R0:W5:Y:S01]  /*3c40*/  TEX.LL RZ, R60, R34, R0, UR4, 2D, 0x3 ;  /* 0x28ff0400223c7f60 */ /* 0x00016200089e03ff */
[----:B-1----:R-:W-:Y:S01]  /*3c50*/  TEX.LL RZ, R54, R54, R0, UR6, 2D, 0x3 ;  /* 0x28ff060036367f60 */ /* 0x002fe200089e03ff */
[----:B------:R-:W5:Y:S01]  /*3c60*/  TEX.LL RZ, R52, R52, R0, UR6, 2D, 0x3 ;  /* 0x28ff060034347f60 */ /* 0x000f6200089e03ff */
[--C-:B------:R-:W-:Y:S01]  /*3c70*/  IMAD.MOV.U32 R49, RZ, RZ, R35.reuse ;  /* 0x000000ffff317224 */ /* 0x100fe200078e0023 */
[----:B------:R-:W-:Y:S01]  /*3c80*/  UMOV UR9, URZ ;  /* 0x000000ff00097c82 */ /* 0x000fe20008000000 */
[----:B------:R-:W-:Y:S01]  /*3c90*/  IMAD.MOV.U32 R45, RZ, RZ, R35 ;  /* 0x000000ffff2d7224 */ /* 0x000fe200078e0023 */
[----:B------:R-:W-:Y:S01]  /*3ca0*/  MOV R40, R8 ;  /* 0x0000000800287202 */ /* 0x000fe20000000f00 */
[----:B------:R-:W-:Y:S01]  /*3cb0*/  UMOV UR11, URZ ;  /* 0x000000ff000b7c82 */ /* 0x000fe20008000000 */
[----:B------:R-:W-:Y:S01]  /*3cc0*/  IMAD.MOV.U32 R41, RZ, RZ, R9 ;  /* 0x000000ffff297224 */ /* 0x000fe200078e0009 */
[----:B--2---:R-:W-:Y:S01]  /*3cd0*/  TEX.LL RZ, R58, R58, R0, UR8, 2D, 0x3 ;  /* 0x28ff08003a3a7f60 */ /* 0x004fe200089e03ff */
[----:B------:R-:W5:Y:S01]  /*3ce0*/  TEX.LL RZ, R56, R56, R0, UR8, 2D, 0x3 ;  /* 0x28ff080038387f60 */ /* 0x000f6200089e03ff */
[----:B---3--:R-:W-:Y:S01]  /*3cf0*/  TEX.LL RZ, R50, R50, R0, UR10, 2D, 0x3 ;  /* 0x28ff0a0032327f60 */ /* 0x008fe200089e03ff */
[----:B------:R-:W5:Y:S01]  /*3d00*/  TEX.LL RZ, R48, R48, R0, UR10, 2D, 0x3 ;  /* 0x28ff0a0030307f60 */ /* 0x000f6200089e03ff */
[----:B------:R-:W-:Y:S01]  /*3d10*/  IMAD.MOV.U32 R42, RZ, RZ, R8 ;  /* 0x000000ffff2a7224 */ /* 0x000fe200078e0008 */
[----:B------:R-:W-:Y:S01]  /*3d20*/  MOV R43, R35 ;  /* 0x00000023002b7202 */ /* 0x000fe20000000f00 */
[----:B------:R-:W-:Y:S01]  /*3d30*/  UMOV UR13, URZ ;  /* 0x000000ff000d7c82 */ /* 0x000fe20008000000 */
[----:B------:R-:W-:Y:S01]  /*3d40*/  UMOV UR15, URZ ;  /* 0x000000ff000f7c82 */ /* 0x000fe20008000000 */
[----:B----4-:R-:W-:Y:S01]  /*3d50*/  TEX.LL RZ, R46, R46, R0, UR12, 2D, 0x3 ;  /* 0x28ff0c002e2e7f60 */ /* 0x010fe200089e03ff */
[----:B------:R-:W-:Y:S01]  /*3d60*/  TEX.LL RZ, R44, R44, R0, UR12, 2D, 0x3 ;  /* 0x28ff0c002c2c7f60 */ /* 0x000fe200089e03ff */
[----:B------:R-:W-:Y:S01]  /*3d70*/  TEX.LL RZ, R40, R40, R0, UR14, 2D, 0x3 ;  /* 0x28ff0e0028287f60 */ /* 0x000fe200089e03ff */
[----:B------:R1:W5:Y:S01]  /*3d80*/  TEX.LL RZ, R42, R42, R0, UR14, 2D, 0x3 ;  /* 0x28ff0e002a2a7f60 */ /* 0x00036200089e03ff */
[----:B0-----:R-:W-:Y:S01]  /*3d90*/  IADD3 R8, P0, PT, R15, UR36, RZ ;  /* 0x000000240f087c10 */ /* 0x001fe2000ff1e0ff */
[----:B------:R-:W-:Y:S01]  /*3da0*/  DADD R144, R28, R144 ;  /* 0x000000001c907229 */ /* 0x000fe20000000090 */
[----:B------:R-:W-:-:S02]  /*3db0*/  IMAD.WIDE R30, R21, 0x8, R30 ;  /* 0x00000008151e7825 */ /* 0x000fc400078e021e */
[----:B------:R-:W-:Y:S02]  /*3dc0*/  IADD3.X R9, PT, PT, R14, UR37, RZ, P0, !PT ;  /* 0x000000250e097c10 */ /* 0x000fe400087fe4ff */
[----:B------:R-:W-:-:S04]  /*3dd0*/  IMAD.WIDE R28, R21, 0x8, R32 ;  /* 0x00000008151c7825 */ /* 0x000fc800078e0220 */
[----:B------:R-:W-:-:S04]  /*3de0*/  IMAD.WIDE R64, R16, 0x8, R8 ;  /* 0x0000000810407825 */ /* 0x000fc800078e0208 */
[C---:B------:R-:W-:Y:S01]  /*3df0*/  IMAD.WIDE R32, R5.reuse, 0x8, R28 ;  /* 0x0000000805207825 */ /* 0x040fe200078e021c */
[----:B------:R0:W-:Y:S03]  /*3e00*/  STG.E.64 desc[UR18][R64.64], R144 ;  /* 0x0000009040007986 */ /* 0x0001e6000c101b12 */
[C---:B------:R-:W-:Y:S01]  /*3e10*/  IMAD.WIDE R34, R5.reuse, 0x8, R30 ;  /* 0x0000000805227825 */ /* 0x040fe200078e021e */
[----:B------:R-:W2:Y:S04]  /*3e20*/  LDG.E.64 R98, desc[UR18][R28.64] ;  /* 0x000000121c627981 */ /* 0x000ea8000c1e1b00 */
[----:B------:R-:W2:Y:S04]  /*3e30*/  LDG.E.64 R100, desc[UR18][R30.64] ;  /* 0x000000121e647981 */ /* 0x000ea8000c1e1b00 */
[----:B------:R-:W3:Y:S04]  /*3e40*/  LDG.E.64 R94, desc[UR18][R32.64] ;  /* 0x00000012205e7981 */ /* 0x000ee8000c1e1b00 */
[----:B------:R-:W3:Y:S01]  /*3e50*/  LDG.E.64 R96, desc[UR18][R34.64] ;  /* 0x0000001222607981 */ /* 0x000ee2000c1e1b00 */
[----:B------:R-:W-:-:S03]  /*3e60*/  IMAD.WIDE R90, R5, 0x8, R32 ;  /* 0x00000008055a7825 */ /* 0x000fc600078e0220 */
[----:B------:R-:W4:Y:S01]  /*3e70*/  LDG.E.64 R26, desc[UR18][R26.64] ;  /* 0x000000121a1a7981 */ /* 0x000f22000c1e1b00 */
[----:B------:R-:W-:-:S03]  /*3e80*/  IMAD.WIDE R92, R5, 0x8, R34 ;  /* 0x00000008055c7825 */ /* 0x000fc600078e0222 */
[----:B------:R1:W4:Y:S01]  /*3e90*/  LDG.E.64 R80, desc[UR18][R24.64] ;  /* 0x0000001218507981 */ /* 0x000322000c1e1b00 */
[----:B------:R-:W-:-:S03]  /*3ea0*/  IMAD.WIDE R66, R5, 0x8, R90 ;  /* 0x0000000805427825 */ /* 0x000fc600078e025a */
[----:B------:R-:W4:Y:S01]  /*3eb0*/  LDG.E.64 R90, desc[UR18][R90.64] ;  /* 0x000000125a5a7981 */ /* 0x000f22000c1e1b00 */
[----:B0-----:R-:W-:-:S03]  /*3ec0*/  IMAD.WIDE R64, R5, 0x8, R92 ;  /* 0x0000000805407825 */ /* 0x001fc600078e025c */
[----:B------:R-:W4:Y:S04]  /*3ed0*/  LDG.E.64 R92, desc[UR18][R92.64] ;  /* 0x000000125c5c7981 */ /* 0x000f28000c1e1b00 */
[----:B------:R0:W4:Y:S04]  /*3ee0*/  LDG.E.64 R86, desc[UR18][R66.64] ;  /* 0x0000001242567981 */ /* 0x000128000c1e1b00 */
[----:B------:R-:W4:Y:S01]  /*3ef0*/  LDG.E.64 R88, desc[UR18][R64.64] ;  /* 0x0000001240587981 */ /* 0x000f22000c1e1b00 */
[----:B------:R-:W-:-:S04]  /*3f00*/  IMAD.WIDE R82, R5, 0x8, R66 ;  /* 0x0000000805527825 */ /* 0x000fc800078e0242 */
[----:B------:R-:W-:Y:S02]  /*3f10*/  IMAD.WIDE R84, R5, 0x8, R64 ;  /* 0x0000000805547825 */ /* 0x000fe400078e0240 */
[----:B------:R-:W4:Y:S04]  /*3f20*/  LDG.E.64 R82, desc[UR18][R82.64] ;  /* 0x0000001252527981 */ /* 0x000f28000c1e1b00 */
[----:B------:R-:W4:Y:S01]  /*3f30*/  LDG.E.64 R84, desc[UR18][R84.64] ;  /* 0x0000001254547981 */ /* 0x000f22000c1e1b00 */
[----:B------:R-:W-:-:S04]  /*3f40*/  IMAD.WIDE R70, R18, 0x8, R22 ;  /* 0x0000000812467825 */ /* 0x000fc800078e0216 */
[----:B------:R-:W-:Y:S02]  /*3f50*/  IMAD.WIDE R102, R17, 0x8, R22 ;  /* 0x0000000811667825 */ /* 0x000fe400078e0216 */
[----:B------:R-:W4:Y:S04]  /*3f60*/  LDG.E.64 R22, desc[UR18][R70.64] ;  /* 0x0000001246167981 */ /* 0x000f28000c1e1b00 */
[----:B------:R2:W4:Y:S01]  /*3f70*/  LDG.E.64 R64, desc[UR18][R102.64] ;  /* 0x0000001266407981 */ /* 0x000522000c1e1b00 */
[----:B-1----:R-:W-:-:S04]  /*3f80*/  IMAD.WIDE R24, R39, 0x8, R102 ;  /* 0x0000000827187825 */ /* 0x002fc800078e0266 */
[--C-:B------:R-:W-:Y:S02]  /*3f90*/  IMAD.WIDE R110, R39, 0x8, R70.reuse ;  /* 0x00000008276e7825 */ /* 0x100fe400078e0246 */
[----:B------:R-:W4:Y:S02]  /*3fa0*/  LDG.E.64 R24, desc[UR18][R24.64] ;  /* 0x0000001218187981 */ /* 0x000f24000c1e1b00 */
[----:B0-----:R-:W-:-:S04]  /*3fb0*/  IMAD.WIDE R66, R12, 0x8, R70 ;  /* 0x000000080c427825 */ /* 0x001fc800078e0246 */
[----:B------:R-:W-:Y:S02]  /*3fc0*/  IMAD.WIDE R68, R12, 0x8, R102 ;  /* 0x000000080c447825 */ /* 0x000fe400078e0266 */
[----:B------:R-:W4:Y:S02]  /*3fd0*/  LDG.E.64 R66, desc[UR18][R66.64] ;  /* 0x0000001242427981 */ /* 0x000f24000c1e1b00 */
[C---:B------:R-:W-:Y:S02]  /*3fe0*/  IMAD.WIDE R78, R36.reuse, 0x8, R70 ;  /* 0x00000008244e7825 */ /* 0x040fe400078e0246 */
[----:B------:R-:W4:Y:S02]  /*3ff0*/  LDG.E.64 R68, desc[UR18][R68.64] ;  /* 0x0000001244447981 */ /* 0x000f24000c1e1b00 */
[----:B------:R-:W-:Y:S02]  /*4000*/  IMAD.WIDE R76, R36, 0x8, R102 ;  /* 0x00000008244c7825 */ /* 0x000fe400078e0266 */
[----:B------:R-:W4:Y:S02]  /*4010*/  LDG.E.64 R78, desc[UR18][R78.64] ;  /* 0x000000124e4e7981 */ /* 0x000f24000c1e1b00 */
[----:B------:R-:W-:-:S02]  /*4020*/  IMAD.WIDE R72, R37, 0x8, R70 ;  /* 0x0000000825487825 */ /* 0x000fc400078e0246 */
[----:B------:R-:W4:Y:S02]  /*4030*/  LDG.E.64 R76, desc[UR18][R76.64] ;  /* 0x000000124c4c7981 */ /* 0x000f24000c1e1b00 */
[----:B------:R-:W-:Y:S02]  /*4040*/  IMAD.WIDE R74, R37, 0x8, R102 ;  /* 0x00000008254a7825 */ /* 0x000fe400078e0266 */
[----:B------:R-:W4:Y:S02]  /*4050*/  LDG.E.64 R36, desc[UR18][R110.64] ;  /* 0x000000126e247981 */ /* 0x000f24000c1e1b00 */
[C---:B------:R-:W-:Y:S02]  /*4060*/  IMAD.WIDE R106, R38.reuse, 0x8, R70 ;  /* 0x00000008266a7825 */ /* 0x040fe400078e0246 */
[----:B------:R-:W4:Y:S02]  /*4070*/  LDG.E.64 R72, desc[UR18][R72.64] ;  /* 0x0000001248487981 */ /* 0x000f24000c1e1b00 */
[----:B------:R-:W-:-:S02]  /*4080*/  IMAD.WIDE R108, R38, 0x8, R102 ;  /* 0x00000008266c7825 */ /* 0x000fc400078e0266 */
[----:B------:R-:W4:Y:S04]  /*4090*/  LDG.E.64 R74, desc[UR18][R74.64] ;  /* 0x000000124a4a7981 */ /* 0x000f28000c1e1b00 */
[----:B------:R0:W4:Y:S04]  /*40a0*/  LDG.E.64 R38, desc[UR18][R106.64] ;  /* 0x000000126a267981 */ /* 0x000128000c1e1b00 */
[----:B------:R-:W4:Y:S01]  /*40b0*/  LDG.E.64 R70, desc[UR18][R108.64] ;  /* 0x000000126c467981 */ /* 0x000f22000c1e1b00 */
[----:B------:R-:W-:Y:S01]  /*40c0*/  UMOV UR4, 0x9999999a ;  /* 0x9999999a00047882 */ /* 0x000fe20000000000 */
[----:B------:R-:W-:Y:S01]  /*40d0*/  UMOV UR5, 0x3ff19999 ;  /* 0x3ff1999900057882 */ /* 0x000fe20000000000 */
[----:B--2---:R-:W-:-:S02]  /*40e0*/  DADD R102, R98, -R100 ;  /* 0x0000000062667229 */ /* 0x004fc40000000864 */
[----:B------:R-:W-:Y:S02]  /*40f0*/  DADD R104, R98, R100 ;  /* 0x0000000062687229 */ /* 0x000fe40000000064 */
[----:B---3--:R-:W-:Y:S01]  /*4100*/  DADD R100, R94, -R96 ;  /* 0x000000005e647229 */ /* 0x008fe20000000860 */
[----:B------:R-:W-:Y:S01]  /*4110*/  IMAD.MOV.U32 R113, RZ, RZ, R99 ;  /* 0x000000ffff717224 */ /* 0x000fe200078e0063 */
[----:B------:R-:W-:Y:S01]  /*4120*/  DSETP.MAX.AND P4, P5, |R98|, |R94|, PT ;  /* 0x4000005e6200722a */ /* 0x000fe20003d8f200 */
[----:B------:R-:W-:Y:S01]  /*4130*/  IMAD.MOV.U32 R112, RZ, RZ, R98 ;  /* 0x000000ffff707224 */ /* 0x000fe200078e0062 */
[----:B------:R-:W-:-:S04]  /*4140*/  DADD R98, R94, R96 ;  /* 0x000000005e627229 */ /* 0x000fc80000000060 */
[----:B------:R-:W-:Y:S01]  /*4150*/  DSETP.MAX.AND P3, P2, |R102|, |R100|, PT ;  /* 0x400000646600722a */ /* 0x000fe20003a6f200 */
[----:B------:R-:W-:Y:S01]  /*4160*/  MOV R0, R102 ;  /* 0x0000006600007202 */ /* 0x000fe20000000f00 */
[----:B------:R-:W-:Y:S02]  /*4170*/  IMAD.MOV.U32 R102, RZ, RZ, R95 ;  /* 0x000000ffff667224 */ /* 0x000fe400078e005f */
[----:B------:R-:W-:Y:S01]  /*4180*/  IMAD.MOV.U32 R95, RZ, RZ, R100 ;  /* 0x000000ffff5f7224 */ /* 0x000fe200078e0064 */
[----:B------:R-:W-:Y:S01]  /*4190*/  DSETP.MAX.AND P0, P1, |R104|, |R98|, PT ;  /* 0x400000626800722a */ /* 0x000fe2000390f200 */
[----:B------:R-:W-:Y:S01]  /*41a0*/  IMAD.MOV.U32 R4, RZ, RZ, R103 ;  /* 0x000000ffff047224 */ /* 0x000fe200078e0067 */
[----:B------:R-:W-:Y:S02]  /*41b0*/  MOV R103, R104 ;  /* 0x0000006800677202 */ /* 0x000fe40000000f00 */
[----:B------:R-:W-:Y:S02]  /*41c0*/  MOV R100, R98 ;  /* 0x0000006200647202 */ /* 0x000fe40000000f00 */
[----:B------:R-:W-:-:S02]  /*41d0*/  SEL R96, R112, R94, P4 ;  /* 0x0000005e70607207 */ /* 0x000fc40002000000 */
[----:B------:R-:W-:Y:S02]  /*41e0*/  SEL R94, R0, R95, P3 ;  /* 0x0000005f005e7207 */ /* 0x000fe40001800000 */
[----:B------:R-:W-:Y:S02]  /*41f0*/  FSEL R95, |R4|, |R101|, P3 ;  /* 0x40000065045f7208 */ /* 0x000fe40001800200 */
[----:B------:R-:W-:Y:S02]  /*4200*/  SEL R98, R103, R100, P0 ;  /* 0x0000006467627207 */ /* 0x000fe40000000000 */
[----:B------:R-:W-:Y:S01]  /*4210*/  @P2 LOP3.LUT R95, R101, 0x80000, RZ, 0xfc, !PT ;  /* 0x00080000655f2812 */ /* 0x000fe200078efcff */
[C---:B----4-:R-:W-:Y:S01]  /*4220*/  DADD R100, R90.reuse, -R92 ;  /* 0x000000005a647229 */ /* 0x050fe2000000085c */
[----:B------:R-:W-:Y:S01]  /*4230*/  FSEL R97, |R113|, |R102|, P4 ;  /* 0x4000006671617208 */ /* 0x000fe20002000200 */
[C---:B------:R-:W-:Y:S01]  /*4240*/  DSETP.MAX.AND P3, P4, |R90|.reuse, |R86|, PT ;  /* 0x400000565a00722a */ /* 0x040fe20003c6f200 */
[----:B------:R-:W-:Y:S01]  /*4250*/  IMAD.MOV.U32 R4, RZ, RZ, R91 ;  /* 0x000000ffff047224 */ /* 0x000fe200078e005b */
[----:B------:R-:W-:Y:S01]  /*4260*/  DADD R92, R90, R92 ;  /* 0x000000005a5c7229 */ /* 0x000fe2000000005c */
[----:B------:R-:W-:Y:S01]  /*4270*/  IMAD.MOV.U32 R0, RZ, RZ, R90 ;  /* 0x000000ffff007224 */ /* 0x000fe200078e005a */
[C-C-:B------:R-:W-:Y:S01]  /*4280*/  DADD R90, R86.reuse, -R88.reuse ;  /* 0x00000000565a7229 */ /* 0x140fe20000000858 */
[----:B0-----:R-:W-:Y:S01]  /*4290*/  IMAD.MOV.U32 R106, RZ, RZ, R105 ;  /* 0x000000ffff6a7224 */ /* 0x001fe200078e0069 */
[----:B------:R-:W-:-:S04]  /*42a0*/  DADD R88, R86, R88 ;  /* 0x0000000056587229 */ /* 0x000fc80000000058 */
[----:B------:R-:W-:Y:S02]  /*42b0*/  FSEL R105, |R106|, |R99|, P0 ;  /* 0x400000636a697208 */ /* 0x000fe40000000200 */
[----:B------:R-:W-:Y:S01]  /*42c0*/  @P1 LOP3.LUT R105, R99, 0x80000, RZ, 0xfc, !PT ;  /* 0x0008000063691812 */ /* 0x000fe200078efcff */
[----:B------:R-:W-:Y:S01]  /*42d0*/  DSETP.MAX.AND P0, P1, |R100|, |R90|, PT ;  /* 0x4000005a6400722a */ /* 0x000fe2000390f200 */
[----:B------:R-:W-:Y:S01]  /*42e0*/  IMAD.MOV.U32 R99, RZ, RZ, R86 ;  /* 0x000000ffff637224 */ /* 0x000fe200078e0056 */
[----:B------:R-:W-:Y:S02]  /*42f0*/  MOV R103, R87 ;  /* 0x0000005700677202 */ /* 0x000fe40000000f00 */
[----:B------:R-:W-:Y:S02]  /*4300*/  @P5 LOP3.LUT R97, R102, 0x80000, RZ, 0xfc, !PT ;  /* 0x0008000066615812 */ /* 0x000fe400078efcff */
[----:B------:R-:W-:Y:S02]  /*4310*/  FSEL R107, |R4|, |R103|, P3 ;  /* 0x40000067046b7208 */ /* 0x000fe40001800200 */
[----:B------:R-:W-:Y:S01]  /*4320*/  SEL R86, R0, R99, P3 ;  /* 0x0000006300567207 */ /* 0x000fe20001800000 */
[----:B------:R-:W-:Y:S01]  /*4330*/  IMAD.MOV.U32 R0, RZ, RZ, R100 ;  /* 0x000000ffff007224 */ /* 0x000fe200078e0064 */
[----:B------:R-:W-:Y:S01]  /*4340*/  MOV R4, R101 ;  /* 0x0000006500047202 */ /* 0x000fe20000000f00 */
[----:B------:R-:W-:Y:S01]  /*4350*/  DSETP.MAX.AND P2, P3, |R92|, |R88|, PT ;  /* 0x400000585c00722a */ /* 0x000fe20003b4f200 */
[----:B------:R-:W-:Y:S01]  /*4360*/  MOV R87, R90 ;  /* 0x0000005a00577202 */ /* 0x000fe20000000f00 */
[----:B------:R-:W-:Y:S01]  /*4370*/  IMAD.MOV.U32 R100, RZ, RZ, R93 ;  /* 0x000000ffff647224 */ /* 0x000fe200078e005d */
[----:B------:R-:W-:Y:S01]  /*4380*/  @P4 LOP3.LUT R107, R103, 0x80000, RZ, 0xfc, !PT ;  /* 0x00080000676b4812 */ /* 0x000fe200078efcff */
[----:B------:R-:W-:Y:S01]  /*4390*/  IMAD.MOV.U32 R93, RZ, RZ, R89 ;  /* 0x000000ffff5d7224 */ /* 0x000fe200078e0059 */
[----:B------:R-:W-:Y:S01]  /*43a0*/  MOV R90, R88 ;  /* 0x00000058005a7202 */ /* 0x000fe20000000f00 */
[----:B------:R-:W-:Y:S01]  /*43b0*/  IMAD.MOV.U32 R99, RZ, RZ, R92 ;  /* 0x000000ffff637224 */ /* 0x000fe200078e005c */
[----:B------:R-:W-:Y:S01]  /*43c0*/  FSEL R89, |R4|, |R91|, P0 ;  /* 0x4000005b04597208 */ /* 0x000fe20000000200 */
[----:B------:R-:W-:Y:S01]  /*43d0*/  IMAD.MOV.U32 R92, RZ, RZ, R96 ;  /* 0x000000ffff5c7224 */ /* 0x000fe200078e0060 */
[----:B------:R-:W-:Y:S01]  /*43e0*/  DSETP.MAX.AND P4, P5, R96, |R82|, PT ;  /* 0x400000526000722a */ /* 0x000fe20003d8f000 */
[----:B------:R-:W-:Y:S01]  /*43f0*/  IMAD.MOV.U32 R102, RZ, RZ, R97 ;  /* 0x000000ffff667224 */ /* 0x000fe200078e0061 */
[----:B------:R-:W-:Y:S01]  /*4400*/  SEL R88, R0, R87, P0 ;  /* 0x0000005700587207 */ /* 0x000fe20000000000 */
[C-C-:B------:R-:W-:Y:S01]  /*4410*/  DADD R96, R82.reuse, -R84.reuse ;  /* 0x0000000052607229 */ /* 0x140fe20000000854 */
[----:B------:R-:W-:Y:S01]  /*4420*/  @P1 LOP3.LUT R89, R91, 0x80000, RZ, 0xfc, !PT ;  /* 0x000800005b591812 */ /* 0x000fe200078efcff */
[----:B------:R-:W-:Y:S01]  /*4430*/  IMAD.MOV.U32 R91, RZ, RZ, R83 ;  /* 0x000000ffff5b7224 */ /* 0x000fe200078e0053 */
[----:B------:R-:W-:Y:S01]  /*4440*/  MOV R87, R82 ;  /* 0x0000005200577202 */ /* 0x000fe20000000f00 */
[----:B------:R-:W-:Y:S01]  /*4450*/  DADD R82, R82, R84 ;  /* 0x0000000052527229 */ /* 0x000fe20000000054 */
[----:B------:R-:W-:-:S02]  /*4460*/  SEL R90, R99, R90, P2 ;  /* 0x0000005a635a7207 */ /* 0x000fc40001000000 */
[----:B------:R-:W-:Y:S02]  /*4470*/  MOV R99, R105 ;  /* 0x0000006900637202 */ /* 0x000fe40000000f00 */
[----:B------:R-:W-:Y:S02]  /*4480*/  FSEL R101, |R100|, |R93|, P2 ;  /* 0x4000005d64657208 */ /* 0x000fe40001000200 */
[----:B------:R-:W-:Y:S02]  /*4490*/  @P3 LOP3.LUT R101, R93, 0x80000, RZ, 0xfc, !PT ;  /* 0x000800005d653812 */ /* 0x000fe400078efcff */
[----:B------:R-:W-:Y:S01]  /*44a0*/  FSEL R93, R102, |R91|, P4 ;  /* 0x4000005b665d7208 */ /* 0x000fe20002000000 */
[----:B------:R-:W-:Y:S01]  /*44b0*/  DSETP.MAX.AND P0, P1, R98, |R82|, PT ;  /* 0x400000526200722a */ /* 0x000fe2000390f000 */
[----:B------:R-:W-:Y:S01]  /*44c0*/  SEL R92, R92, R87, P4 ;  /* 0x000000575c5c7207 */ /* 0x000fe20002000000 */
[----:B------:R-:W-:Y:S01]  /*44d0*/  DSETP.MAX.AND P2, P4, R94, |R96|, PT ;  /* 0x400000605e00722a */ /* 0x000fe20003c4f000 */
[----:B------:R-:W-:-:S02]  /*44e0*/  IMAD.MOV.U32 R84, RZ, RZ, R98 ;  /* 0x000000ffff547224 */ /* 0x000fc400078e0062 */
[----:B------:R-:W-:Y:S02]  /*44f0*/  IMAD.MOV.U32 R87, RZ, RZ, R82 ;  /* 0x000000ffff577224 */ /* 0x000fe400078e0052 */
[----:B------:R-:W-:Y:S02]  /*4500*/  IMAD.MOV.U32 R0, RZ, RZ, R94 ;  /* 0x000000ffff007224 */ /* 0x000fe400078e005e */
[----:B------:R-:W-:Y:S01]  /*4510*/  IMAD.MOV.U32 R4, RZ, RZ, R95 ;  /* 0x000000ffff047224 */ /* 0x000fe200078e005f */
[----:B------:R-:W-:Y:S01]  /*4520*/  SEL R84, R84, R87, P0 ;  /* 0x0000005754547207 */ /* 0x000fe20000000000 */
[----:B------:R-:W-:Y:S01]  /*4530*/  DADD R94, R26, -R80 ;  /* 0x000000001a5e7229 */ /* 0x000fe20000000850 */
[----:B------:R-:W-:Y:S02]  /*4540*/  MOV R87, R107 ;  /* 0x0000006b00577202 */ /* 0x000fe40000000f00 */
[----:B------:R-:W-:Y:S01]  /*4550*/  MOV R85, R96 ;  /* 0x0000006000557202 */ /* 0x000fe20000000f00 */
[----:B------:R-:W-:-:S02]  /*4560*/  IMAD.MOV.U32 R100, RZ, RZ, R99 ;  /* 0x000000ffff647224 */ /* 0x000fc400078e0063 */
[----:B------:R-:W-:Y:S01]  /*4570*/  IMAD.MOV.U32 R99, RZ, RZ, R83 ;  /* 0x000000ffff637224 */ /* 0x000fe200078e0053 */
[----:B------:R-:W-:Y:S02]  /*4580*/  SEL R82, R0, R85, P2 ;  /* 0x0000005500527207 */ /* 0x000fe40001000000 */
[----:B------:R-:W-:Y:S01]  /*4590*/  FSEL R83, R4, |R97|, P2 ;  /* 0x4000006104537208 */ /* 0x000fe20001000000 */
[----:B------:R-:W-:Y:S01]  /*45a0*/  DSETP.MAX.AND P3, P2, R86, |R26|, PT ;  /* 0x4000001a5600722a */ /* 0x000fe20003a6f000 */
[----:B------:R-:W-:Y:S02]  /*45b0*/  @P5 LOP3.LUT R93, R91, 0x80000, RZ, 0xfc, !PT ;  /* 0x000800005b5d5812 */ /* 0x000fe400078efcff */
[----:B------:R-:W-:Y:S01]  /*45c0*/  @P4 LOP3.LUT R83, R97, 0x80000, RZ, 0xfc, !PT ;  /* 0x0008000061534812 */ /* 0x000fe200078efcff */
[----:B------:R-:W-:Y:S01]  /*45d0*/  DSETP.MAX.AND P5, P4, R88, |R94|, PT ;  /* 0x4000005e5800722a */ /* 0x000fe20003caf000 */
[----:B------:R-:W-:Y:S02]  /*45e0*/  IMAD.MOV.U32 R96, RZ, RZ, R86 ;  /* 0x000000ffff607224 */ /* 0x000fe400078e0056 */
[----:B------:R-:W-:Y:S01]  /*45f0*/  IMAD.MOV.U32 R98, RZ, RZ, R87 ;  /* 0x000000ffff627224 */ /* 0x000fe200078e0057 */
[----:B------:R-:W-:Y:S01]  /*4600*/  DADD R86, R26, R80 ;  /* 0x000000001a567229 */ /* 0x000fe20000000050 */
[----:B------:R-:W-:-:S02]  /*4610*/  IMAD.MOV.U32 R81, RZ, RZ, R27 ;  /* 0x000000ffff517224 */ /* 0x000fc400078e001b */
[----:B------:R-:W-:Y:S02]  /*4620*/  IMAD.MOV.U32 R4, RZ, RZ, R89 ;  /* 0x000000ffff047224 */ /* 0x000fe400078e0059 */
[----:B------:R-:W-:Y:S01]  /*4630*/  IMAD.MOV.U32 R91, RZ, RZ, R101 ;  /* 0x000000ffff5b7224 */ /* 0x000fe200078e0065 */
[----:B------:R-:W-:Y:S02]  /*4640*/  FSEL R89, R98, |R81|, P3 ;  /* 0x4000005162597208 */ /* 0x000fe40001800000 */
[----:B------:R-:W-:Y:S02]  /*4650*/  @P2 LOP3.LUT R89, R81, 0x80000, RZ, 0xfc, !PT ;  /* 0x0008000051592812 */ /* 0x000fe400078efcff */
[----:B------:R-:W-:Y:S02]  /*4660*/  FSEL R81, R4, |R95|, P5 ;  /* 0x4000005f04517208 */ /* 0x000fe40002800000 */
[----:B------:R-:W-:Y:S02]  /*4670*/  MOV R0, R88 ;  /* 0x0000005800007202 */ /* 0x000fe40000000f00 */
[----:B------:R-:W-:-:S02]  /*4680*/  MOV R27, R94 ;  /* 0x0000005e001b7202 */ /* 0x000fc40000000f00 */
[----:B------:R-:W-:Y:S02]  /*4690*/  @P4 LOP3.LUT R81, R95, 0x80000, RZ, 0xfc, !PT ;  /* 0x000800005f514812 */ /* 0x000fe400078efcff */
[----:B------:R-:W-:Y:S01]  /*46a0*/  FSEL R85, R100, |R99|, P0 ;  /* 0x4000006364557208 */ /* 0x000fe20000000000 */
[----:B------:R-:W-:Y:S01]  /*46b0*/  DSETP.MAX.AND P0, P6, R90, |R86|, PT ;  /* 0x400000565a00722a */ /* 0x000fe20003e0f000 */
[----:B------:R-:W-:Y:S01]  /*46c0*/  SEL R80, R96, R26, P3 ;  /* 0x0000001a60507207 */ /* 0x000fe20001800000 */
[----:B------:R-:W-:Y:S01]  /*46d0*/  IMAD.MOV.U32 R97, RZ, RZ, R91 ;  /* 0x000000ffff617224 */ /* 0x000fe200078e005b */
[----:B------:R-:W-:Y:S01]  /*46e0*/  SEL R26, R0, R27, P5 ;  /* 0x0000001b001a7207 */ /* 0x000fe20002800000 */
[----:B------:R-:W-:Y:S01]  /*46f0*/  IMAD.MOV.U32 R0, RZ, RZ, R87 ;  /* 0x000000ffff007224 */ /* 0x000fe200078e0057 */
[----:B------:R-:W-:Y:S01]  /*4700*/  MOV R88, R90 ;  /* 0x0000005a00587202 */ /* 0x000fe20000000f00 */
[----:B------:R-:W-:Y:S01]  /*4710*/  IMAD.MOV.U32 R27, RZ, RZ, R81 ;  /* 0x000000ffff1b7224 */ /* 0x000fe200078e0051 */
[----:B------:R-:W-:-:S02]  /*4720*/  @P1 LOP3.LUT R85, R99, 0x80000, RZ, 0xfc, !PT ;  /* 0x0008000063551812 */ /* 0x000fc400078efcff */
[----:B------:R-:W-:Y:S02]  /*4730*/  FSEL R97, R97, |R0|, P0 ;  /* 0x4000000061617208 */ /* 0x000fe40000000000 */
[----:B------:R-:W-:Y:S01]  /*4740*/  SEL R86, R88, R86, P0 ;  /* 0x0000005658567207 */ /* 0x000fe20000000000 */
[----:B------:R-:W-:Y:S01]  /*4750*/  DSETP.MAX.AND P0, P1, R82, R26, PT ;  /* 0x0000001a5200722a */ /* 0x000fe2000390f000 */
[----:B------:R-:W-:Y:S02]  /*4760*/  IMAD.MOV.U32 R81, RZ, RZ, R89 ;  /* 0x000000ffff517224 */ /* 0x000fe400078e0059 */
[----:B------:R-:W-:-:S03]  /*4770*/  IMAD.MOV.U32 R4, RZ, RZ, R83 ;  /* 0x000000ffff047224 */ /* 0x000fc600078e0053 */
[----:B------:R-:W-:Y:S01]  /*4780*/  MOV R91, R81 ;  /* 0x00000051005b7202 */ /* 0x000fe20000000f00 */
[----:B------:R-:W-:Y:S01]  /*4790*/  DSETP.MAX.AND P2, P3, R92, R80, PT ;  /* 0x000000505c00722a */ /* 0x000fe20003b4f000 */
[----:B------:R-:W-:Y:S01]  /*47a0*/  IMAD.MOV.U32 R81, RZ, RZ, R27 ;  /* 0x000000ffff517224 */ /* 0x000fe200078e001b */
[----:B------:R-:W-:Y:S02]  /*47b0*/  @P6 LOP3.LUT R97, R0, 0x80000, RZ, 0xfc, !PT ;  /* 0x0008000000616812 */ /* 0x000fe400078efcff */
[----:B------:R-:W-:Y:S02]  /*47c0*/  MOV R0, R82 ;  /* 0x0000005200007202 */ /* 0x000fe40000000f00 */
[----:B------:R-:W-:Y:S02]  /*47d0*/  FSEL R83, R4, R81, P0 ;  /* 0x0000005104537208 */ /* 0x000fe40000000000 */
[----:B------:R-:W-:Y:S02]  /*47e0*/  @P1 LOP3.LUT R83, R81, 0x80000, RZ, 0xfc, !PT ;  /* 0x0008000051531812 */ /* 0x000fe400078efcff */
[----:B------:R-:W-:-:S03]  /*47f0*/  SEL R26, R0, R26, P0 ;  /* 0x0000001a001a7207 */ /* 0x000fc60000000000 */
[----:B------:R-:W-:Y:S01]  /*4800*/  IMAD.MOV.U32 R27, RZ, RZ, R83 ;  /* 0x000000ffff1b7224 */ /* 0x000fe200078e0053 */
[----:B------:R-:W-:Y:S01]  /*4810*/  DADD R64, R22, -R64 ;  /* 0x0000000016407229 */ /* 0x000fe20000000840 */
[----:B------:R-:W-:Y:S01]  /*4820*/  IMAD.MOV.U32 R87, RZ, RZ, R97 ;  /* 0x000000ffff577224 */ /* 0x000fe200078e0061 */
[----:B------:R-:W-:-:S04]  /*4830*/  DEPBAR.LE SB5, 0x4 ;  /* 0x0000d1000000791a */ /* 0x000fc80000000000 */
[----:B------:R-:W-:Y:S02]  /*4840*/  DADD R60, R62, -R60 ;  /* 0x000000003e3c7229 */ /* 0x000fe4000000083c */
[----:B------:R-:W-:Y:S01]  /*4850*/  DMUL R26, R26, UR4 ;  /* 0x000000041a1a7c28 */ /* 0x000fe20008000000 */
[----:B------:R-:W-:Y:S01]  /*4860*/  IMAD.MOV.U32 R88, RZ, RZ, R93 ;  /* 0x000000ffff587224 */ /* 0x000fe200078e005d */
[----:B------:R-:W-:Y:S01]  /*4870*/  DSETP.MAX.AND P4, P5, R84, R86, PT ;  /* 0x000000565400722a */ /* 0x000fe20003d8f000 */
[----:B------:R-:W-:Y:S01]  /*4880*/  IMAD.MOV.U32 R89, RZ, RZ, R80 ;  /* 0x000000ffff597224 */ /* 0x000fe200078e0050 */
[----:B------:R-:W-:Y:S02]  /*4890*/  MOV R82, R92 ;  /* 0x0000005c00527202 */ /* 0x000fe40000000f00 */
[----:B------:R-:W-:Y:S02]  /*48a0*/  FSEL R23, R88, R91, P2 ;  /* 0x0000005b58177208 */ /* 0x000fe40001000000 */
[----:B------:R-:W-:Y:S01]  /*48b0*/  DFMA R26, R26, R60, R64 ;  /* 0x0000003c1a1a722b */ /* 0x000fe20000000040 */
[----:B------:R-:W-:-:S02]  /*48c0*/  SEL R22, R82, R89, P2 ;  /* 0x0000005952167207 */ /* 0x000fc40001000000 */
[----:B------:R-:W-:Y:S01]  /*48d0*/  @P3 LOP3.LUT R23, R91, 0x80000, RZ, 0xfc, !PT ;  /* 0x000800005b173812 */ /* 0x000fe200078efcff */
[----:B------:R-:W-:Y:S01]  /*48e0*/  IMAD.MOV.U32 R80, RZ, RZ, R84 ;  /* 0x000000ffff507224 */ /* 0x000fe200078e0054 */
[----:B------:R-:W-:Y:S01]  /*48f0*/  MOV R90, R85 ;  /* 0x00000055005a7202 */ /* 0x000fe20000000f00 */
[----:B------:R-:W-:Y:S01]  /*4900*/  DADD R24, R36, -R24 ;  /* 0x0000000024187229 */ /* 0x000fe20000000818 */
[----:B------:R-:W-:Y:S01]  /*4910*/  MOV R63, R86 ;  /* 0x00000056003f7202 */ /* 0x000fe20000000f00 */
[----:B------:R-:W-:Y:S02]  /*4920*/  DMUL R36, R26, 0.5 ;  /* 0x3fe000001a247828 */ /* 0x000fe40000000000 */
[----:B------:R-:W-:Y:S01]  /*4930*/  DADD R66, R66, -R68 ;  /* 0x0000000042427229 */ /* 0x000fe20000000844 */
[----:B------:R-:W-:-:S04]  /*4940*/  DEPBAR.LE SB5, 0x3 ;  /* 0x0000d0c00000791a */ /* 0x000fc80000000000 */
[----:B------:R-:W-:Y:S02]  /*4950*/  DADD R52, R54, -R52 ;  /* 0x0000000036347229 */ /* 0x000fe40000000834 */
[----:B------:R-:W-:Y:S01]  /*4960*/  DMUL R26, R22, UR4 ;  /* 0x00000004161a7c28 */ /* 0x000fe20008000000 */
[----:B------:R-:W-:Y:S02]  /*4970*/  FSEL R61, R90, R87, P4 ;  /* 0x000000575a3d7208 */ /* 0x000fe40002000000 */
[----:B------:R-:W-:Y:S02]  /*4980*/  SEL R60, R80, R63, P4 ;  /* 0x0000003f503c7207 */ /* 0x000fe40002000000 */
[----:B------:R-:W-:Y:S02]  /*4990*/  @P5 LOP3.LUT R61, R87, 0x80000, RZ, 0xfc, !PT ;  /* 0x00080000573d5812 */ /* 0x000fe400078efcff */
[----:B------:R-:W-:Y:S01]  /*49a0*/  IADD3 R62, P0, PT, R15, UR28, RZ ;  /* 0x0000001c0f3e7c10 */ /* 0x000fe2000ff1e0ff */
[----:B------:R-:W-:Y:S01]  /*49b0*/  DADD R76, R78, -R76 ;  /* 0x000000004e4c7229 */ /* 0x000fe2000000084c */
[----:B------:R-:W-:-:S04]  /*49c0*/  DEPBAR.LE SB5, 0x2 ;  /* 0x0000d0800000791a */ /* 0x000fc80000000000 */
[----:B------:R-:W-:Y:S01]  /*49d0*/  DADD R56, R58, -R56 ;  /* 0x000000003a387229 */ /* 0x000fe20000000838 */
[----:B------:R-:W-:Y:S01]  /*49e0*/  IADD3.X R63, PT, PT, R14, UR29, RZ, P0, !PT ;  /* 0x0000001d0e3f7c10 */ /* 0x000fe200087fe4ff */
[----:B------:R-:W-:Y:S02]  /*49f0*/  DADD R72, R72, -R74 ;  /* 0x0000000048487229 */ /* 0x000fe4000000084a */
[----:B------:R-:W-:Y:S02]  /*4a00*/  DFMA R52, R26, R52, R66 ;  /* 0x000000341a34722b */ /* 0x000fe40000000042 */
[----:B-----5:R-:W-:Y:S02]  /*4a10*/  DADD R48, R50, -R48 ;  /* 0x0000000032307229 */ /* 0x020fe40000000830 */
[----:B------:R-:W-:Y:S02]  /*4a20*/  DADD R40, R40, -R42 ;  /* 0x0000000028287229 */ /* 0x000fe4000000082a */
[----:B------:R-:W-:-:S02]  /*4a30*/  DADD R38, R38, -R70 ;  /* 0x0000000026267229 */ /* 0x000fc40000000846 */
[----:B------:R-:W-:Y:S02]  /*4a40*/  DADD R44, R46, -R44 ;  /* 0x000000002e2c7229 */ /* 0x000fe4000000082c */
[----:B------:R-:W-:Y:S01]  /*4a50*/  DMUL R60, R60, UR4 ;  /* 0x000000043c3c7c28 */ /* 0x000fe20008000000 */
[----:B------:R-:W-:Y:S01]  /*4a60*/  IMAD.WIDE R54, R21, 0x8, R62 ;  /* 0x0000000815367825 */ /* 0x000fe200078e023e */
[----:B------:R-:W-:Y:S01]  /*4a70*/  DFMA R56, R26, R56, R76 ;  /* 0x000000381a38722b */ /* 0x000fe2000000004c */
[----:B------:R-:W-:Y:S01]  /*4a80*/  IADD3 R46, P0, PT, R15, UR30, RZ ;  /* 0x0000001e0f2e7c10 */ /* 0x000fe2000ff1e0ff */
[----:B------:R-:W-:Y:S01]  /*4a90*/  DMUL R52, R52, 0.5 ;  /* 0x3fe0000034347828 */ /* 0x000fe20000000000 */
[----:B------:R-:W-:Y:S01]  /*4aa0*/  IMAD R59, R5, -0x5, R12 ;  /* 0xfffffffb053b7824 */ /* 0x000fe200078e020c */
[C---:B------:R-:W-:Y:S02]  /*4ab0*/  DFMA R48, R26.reuse, R48, R72 ;  /* 0x000000301a30722b */ /* 0x040fe40000000048 */
[----:B------:R-:W-:Y:S01]  /*4ac0*/  DFMA R40, R26, R40, R24 ;  /* 0x000000281a28722b */ /* 0x000fe20000000018 */
[----:B------:R0:W-:Y:S01]  /*4ad0*/  STG.E.64 desc[UR18][R54.64], R36 ;  /* 0x0000002436007986 */ /* 0x0001e2000c101b12 */
[----:B------:R-:W-:-:S02]  /*4ae0*/  DFMA R44, R60, R44, R38 ;  /* 0x0000002c3c2c722b */ /* 0x000fc40000000026 */
[----:B------:R-:W-:Y:S01]  /*4af0*/  DADD R22, -R64, R36 ;  /* 0x0000000040167229 */ /* 0x000fe20000000124 */
[----:B------:R-:W-:Y:S01]  /*4b00*/  IADD3.X R47, PT, PT, R14, UR31, RZ, P0, !PT ;  /* 0x0000001f0e2f7c10 */ /* 0x000fe200087fe4ff */
[C---:B------:R-:W-:Y:S01]  /*4b10*/  IMAD.SHL.U32 R63, R59.reuse, 0x2, RZ ;  /* 0x000000023b3f7824 */ /* 0x040fe200078e00ff */
[----:B------:R-:W-:Y:S01]  /*4b20*/  DMUL R56, R56, 0.5 ;  /* 0x3fe0000038387828 */ /* 0x000fe20000000000 */
[C---:B------:R-:W-:Y:S01]  /*4b30*/  IMAD R61, R59.reuse, 0x3, RZ ;  /* 0x000000033b3d7824 */ /* 0x040fe200078e02ff */
[----:B------:R-:W-:Y:S01]  /*4b40*/  DADD R66, -R66, R52 ;  /* 0x0000000042427229 */ /* 0x000fe20000000134 */
[C---:B0-----:R-:W-:Y:S01]  /*4b50*/  IMAD.WIDE R36, R59.reuse, 0x8, R54 ;  /* 0x000000083b247825 */ /* 0x041fe200078e0236 */
[----:B------:R-:W-:Y:S02]  /*4b60*/  DMUL R48, R48, 0.5 ;  /* 0x3fe0000030307828 */ /* 0x000fe40000000000 */
[----:B------:R-:W-:Y:S02]  /*4b70*/  DMUL R40, R40, 0.5 ;  /* 0x3fe0000028287828 */ /* 0x000fe40000000000 */
[----:B------:R0:W-:Y:S01]  /*4b80*/  STG.E.64 desc[UR18][R36.64], R52 ;  /* 0x0000003424007986 */ /* 0x0001e2000c101b12 */
[----:B------:R-:W-:Y:S01]  /*4b90*/  DMUL R44, R44, 0.5 ;  /* 0x3fe000002c2c7828 */ /* 0x000fe20000000000 */
[----:B------:R-:W-:-:S02]  /*4ba0*/  IMAD R65, R59, 0x5, RZ ;  /* 0x000000053b417824 */ /* 0x000fc400078e02ff */
[----:B------:R-:W-:Y:S01]  /*4bb0*/  IMAD.WIDE R42, R63, 0x8, R54 ;  /* 0x000000083f2a7825 */ /* 0x000fe200078e0236 */
[----:B------:R-:W-:-:S03]  /*4bc0*/  DADD R76, -R76, R56 ;  /* 0x000000004c4c7229 */ /* 0x000fc60000000138 */
[----:B------:R-:W-:-:S04]  /*4bd0*/  IMAD.WIDE R14, R61, 0x8, R54 ;  /* 0x000000083d0e7825 */ /* 0x000fc800078e0236 */
[----:B0-----:R-:W-:Y:S02]  /*4be0*/  IMAD.SHL.U32 R53, R59, 0x4, RZ ;  /* 0x000000043b357824 */ /* 0x001fe400078e00ff */
[----:B------:R-:W-:Y:S01]  /*4bf0*/  IMAD.WIDE R36, R21, 0x8, R46 ;  /* 0x0000000815247825 */ /* 0x000fe200078e022e */
[----:B------:R0:W-:Y:S03]  /*4c00*/  STG.E.64 desc[UR18][R42.64], R56 ;  /* 0x000000382a007986 */ /* 0x0001e6000c101b12 */
[----:B------:R-:W-:Y:S01]  /*4c10*/  IMAD.WIDE R26, R53, 0x8, R54 ;  /* 0x00000008351a7825 */ /* 0x000fe200078e0236 */
[----:B------:R-:W-:-:S03]  /*4c20*/  DADD R72, -R72, R48 ;  /* 0x0000000048487229 */ /* 0x000fc60000000130 */
[----:B------:R-:W-:Y:S01]  /*4c30*/  IMAD.WIDE R54, R65, 0x8, R54 ;  /* 0x0000000841367825 */ /* 0x000fe200078e0236 */
[----:B------:R-:W-:-:S03]  /*4c40*/  DADD R142, -R24, R40 ;  /* 0x00000000188e7229 */ /* 0x000fc60000000128 */
[----:B------:R-:W-:Y:S01]  /*4c50*/  IMAD.WIDE R50, R21, 0x8, R10 ;  /* 0x0000000815327825 */ /* 0x000fe200078e020a */
[----:B------:R1:W-:Y:S01]  /*4c60*/  STG.E.64 desc[UR18][R14.64], R48 ;  /* 0x000000300e007986 */ /* 0x0003e2000c101b12 */
[----:B------:R-:W-:Y:S02]  /*4c70*/  DADD R38, -R38, R44 ;  /* 0x0000000026267229 */ /* 0x000fe4000000012c */
[--C-:B------:R-:W-:Y:S01]  /*4c80*/  IMAD.WIDE R10, R59, 0x8, R36.reuse ;  /* 0x000000083b0a7825 */ /* 0x100fe200078e0224 */
[----:B------:R2:W-:Y:S03]  /*4c90*/  STG.E.64 desc[UR18][R26.64], R44 ;  /* 0x0000002c1a007986 */ /* 0x0005e6000c101b12 */
[--C-:B------:R-:W-:Y:S01]  /*4ca0*/  IMAD.WIDE R24, R63, 0x8, R36.reuse ;  /* 0x000000083f187825 */ /* 0x100fe200078e0224 */
[----:B------:R3:W-:Y:S03]  /*4cb0*/  STG.E.64 desc[UR18][R54.64], R40 ;  /* 0x0000002836007986 */ /* 0x0007e6000c101b12 */
[--C-:B0-----:R-:W-:Y:S01]  /*4cc0*/  IMAD.WIDE R42, R53, 0x8, R36.reuse ;  /* 0x00000008352a7825 */ /* 0x101fe200078e0224 */
[----:B------:R-:W-:Y:S03]  /*4cd0*/  STG.E.64 desc[UR18][R36.64], R22 ;  /* 0x0000001624007986 */ /* 0x000fe6000c101b12 */
[--C-:B-1----:R-:W-:Y:S01]  /*4ce0*/  IMAD.WIDE R14, R61, 0x8, R36.reuse ;  /* 0x000000083d0e7825 */ /* 0x102fe200078e0224 */
[----:B------:R0:W-:Y:S03]  /*4cf0*/  STG.E.64 desc[UR18][R10.64], R66 ;  /* 0x000000420a007986 */ /* 0x0001e6000c101b12 */
[----:B------:R-:W-:Y:S01]  /*4d00*/  IMAD.WIDE R46, R65, 0x8, R36 ;  /* 0x00000008412e7825 */ /* 0x000fe200078e0224 */
[----:B------:R-:W-:Y:S03]  /*4d10*/  STG.E.64 desc[UR18][R24.64], R76 ;  /* 0x0000004c18007986 */ /* 0x000fe6000c101b12 */
[----:B--2---:R-:W-:Y:S01]  /*4d20*/  IMAD.WIDE R26, R5, 0x8, R50 ;  /* 0x00000008051a7825 */ /* 0x004fe200078e0232 */
[----:B------:R1:W-:Y:S04]  /*4d30*/  STG.E.64 desc[UR18][R14.64], R72 ;  /* 0x000000480e007986 */ /* 0x0003e8000c101b12 */
[----:B------:R2:W-:Y:S04]  /*4d40*/  STG.E.64 desc[UR18][R42.64], R38 ;  /* 0x000000262a007986 */ /* 0x0005e8000c101b12 */
[----:B------:R2:W-:Y:S04]  /*4d50*/  STG.E.64 desc[UR18][R46.64], R142 ;  /* 0x0000008e2e007986 */ /* 0x0005e8000c101b12 */
[----:B------:R-:W4:Y:S04]  /*4d60*/  LDG.E.64 R150, desc[UR18][R50.64] ;  /* 0x0000001232967981 */ /* 0x000f28000c1e1b00 */
[----:B------:R-:W4:Y:S01]  /*4d70*/  LDG.E.64 R26, desc[UR18][R26.64] ;  /* 0x000000121a1a7981 */ /* 0x000f22000c1e1b00 */
[----:B---3--:R-:W-:Y:S01]  /*4d80*/  MOV R40, 0x1 ;  /* 0x0000000100287802 */ /* 0x008fe20000000f00 */
[----:B------:R-:W-:Y:S01]  /*4d90*/  BSSY.RECONVERGENT B1, `(.L_x_41) ;  /* 0x0000012000017945 */ /* 0x000fe20003800200 */
[----:B----4-:R-:W-:-:S06]  /*4da0*/  DADD R146, R150, R26 ;  /* 0x0000000096927229 */ /* 0x010fcc000000001a */
[----:B------:R-:W0:Y:S02]  /*4db0*/  MUFU.RCP64H R41, R147 ;  /* 0x0000009300297308 */ /* 0x000e240000001800 */
[----:B0-----:R-:W-:-:S08]  /*4dc0*/  DFMA R10, -R146, R40, 1 ;  /* 0x3ff00000920a742b */ /* 0x001fd00000000128 */
[----:B------:R-:W-:-:S08]  /*4dd0*/  DFMA R10, R10, R10, R10 ;  /* 0x0000000a0a0a722b */ /* 0x000fd0000000000a */
[----:B------:R-:W-:-:S08]  /*4de0*/  DFMA R10, R40, R10, R40 ;  /* 0x0000000a280a722b */ /* 0x000fd00000000028 */
[----:B-1----:R-:W-:-:S08]  /*4df0*/  DFMA R14, -R146, R10, 1 ;  /* 0x3ff00000920e742b */ /* 0x002fd0000000010a */
[----:B------:R-:W-:-:S08]  /*4e00*/  DFMA R14, R10, R14, R10 ;  /* 0x0000000e0a0e722b */ /* 0x000fd0000000000a */
[----:B------:R-:W-:-:S08]  /*4e10*/  DMUL R144, R150, R14 ;  /* 0x0000000e96907228 */ /* 0x000fd00000000000 */
[----:B------:R-:W-:-:S08]  /*4e20*/  DFMA R10, -R146, R144, R150 ;  /* 0x00000090920a722b */ /* 0x000fd00000000196 */
[----:B------:R-:W-:Y:S01]  /*4e30*/  DFMA R144, R14, R10, R144 ;  /* 0x0000000a0e90722b */ /* 0x000fe20000000090 */
[----:B------:R-:W-:-:S09]  /*4e40*/  FSETP.GEU.AND P1, PT, |R151|, 6.5827683646048100446e-37, PT ;  /* 0x036000009700780b */ /* 0x000fd20003f2e200 */
[----:B------:R-:W-:-:S05]  /*4e50*/  FFMA R0, RZ, R147, R145 ;  /* 0x00000093ff007223 */ /* 0x000fca0000000091 */
[----:B------:R-:W-:-:S13]  /*4e60*/  FSETP.GT.AND P0, PT, |R0|, 1.469367938527859385e-39, PT ;  /* 0x001000000000780b */ /* 0x000fda0003f04200 */
[----:B--2---:R-:W-:Y:S05]  /*4e70*/  @P0 BRA P1, `(.L_x_42) ;  /* 0x00000000000c0947 */ /* 0x004fea0000800000 */
[----:B------:R-:W-:Y:S01]  /*4e80*/  IMAD.MOV.U32 R0, RZ, RZ, R150 ;  /* 0x000000ffff007224 */ /* 0x000fe200078e0096 */
[----:B------:R-:W-:-:S07]  /*4e90*/  MOV R150, 0x4eb0 ;  /* 0x00004eb000967802 */ /* 0x000fce0000000f00 */
[----:B------:R-:W-:Y:S05]  /*4ea0*/  CALL.REL.NOINC `($__internal_1_$__cuda_sm20_div_rn_f64_full) ;  /* 0x000000c800507944 */ /* 0x000fea0003c00000 */
.L_x_42:
[----:B------:R-:W-:Y:S05]  /*4eb0*/  BSYNC.RECONVERGENT B1 ;  /* 0x0000000000017941 */ /* 0x000fea0003800200 */
.L_x_41:
[C---:B------:R-:W-:Y:S01]  /*4ec0*/  IMAD.WIDE R10, R21.reuse, 0x8, R8 ;  /* 0x00000008150a7825 */ /* 0x040fe200078e0208 */
[----:B------:R-:W2:Y:S03]  /*4ed0*/  LDG.E.64 R30, desc[UR18][R30.64] ;  /* 0x000000121e1e7981 */ /* 0x000ea6000c1e1b00 */
[----:B------:R-:W-:Y:S01]  /*4ee0*/  IMAD.WIDE R130, R21, 0x8, R6 ;  /* 0x0000000815827825 */ /* 0x000fe200078e0206 */
[----:B------:R2:W3:Y:S03]  /*4ef0*/  LDG.E.64 R124, desc[UR18][R10.64] ;  /* 0x000000120a7c7981 */ /* 0x0004e6000c1e1b00 */
[----:B------:R-:W-:Y:S01]  /*4f00*/  IMAD.WIDE R14, R5, 0x8, R10 ;  /* 0x00000008050e7825 */ /* 0x000fe200078e020a */
[----:B------:R-:W4:Y:S03]  /*4f10*/  LDG.E.64 R28, desc[UR18][R28.64] ;  /* 0x000000121c1c7981 */ /* 0x000f26000c1e1b00 */
[----:B------:R-:W-:Y:S01]  /*4f20*/  IMAD.WIDE R132, R21, 0x8, R2 ;  /* 0x0000000815847825 */ /* 0x000fe200078e0202 */
[----:B------:R-:W4:Y:S04]  /*4f30*/  LDG.E.64 R32, desc[UR18][R32.64] ;  /* 0x0000001220207981 */ /* 0x000f28000c1e1b00 */
[----:B------:R-:W3:Y:S01]  /*4f40*/  LDG.E.64 R14, desc[UR18][R14.64] ;  /* 0x000000120e0e7981 */ /* 0x000ee2000c1e1b00 */
[----:B------:R-:W-:-:S03]  /*4f50*/  IMAD.WIDE R2, R5, 0x8, R130 ;  /* 0x0000000805027825 */ /* 0x000fc600078e0282 */
[----:B------:R-:W4:Y:S01]  /*4f60*/  LDG.E.64 R130, desc[UR18][R130.64] ;  /* 0x0000001282827981 */ /* 0x000f22000c1e1b00 */
[----:B------:R-:W-:-:S03]  /*4f70*/  IMAD.WIDE R8, R5, 0x8, R132 ;  /* 0x0000000805087825 */ /* 0x000fc600078e0284 */
[----:B------:R-:W4:Y:S04]  /*4f80*/  LDG.E.64 R132, desc[UR18][R132.64] ;  /* 0x0000001284847981 */ /* 0x000f28000c1e1b00 */
[----:B------:R0:W4:Y:S04]  /*4f90*/  LDG.E.64 R4, desc[UR18][R8.64] ;  /* 0x0000001208047981 */ /* 0x000128000c1e1b00 */
[----:B------:R-:W4:Y:S01]  /*4fa0*/  LDG.E.64 R2, desc[UR18][R2.64] ;  /* 0x0000001202027981 */ /* 0x000f22000c1e1b00 */
[----:B------:R-:W-:Y:S01]  /*4fb0*/  DADD R6, -R144, 1 ;  /* 0x3ff0000090067429 */ /* 0x000fe20000000100 */
[----:B------:R-:W-:Y:S01]  /*4fc0*/  BSSY.RECONVERGENT B0, `(.L_x_43) ;  /* 0x0000007000007945 */ /* 0x000fe20003800200 */
[----:B------:R-:W-:Y:S01]  /*4fd0*/  MOV R0, 0x5030 ;  /* 0x0000503000007802 */ /* 0x000fe20000000f00 */
[----:B--2---:R-:W-:-:S05]  /*4fe0*/  DADD R10, -RZ, |R30| ;  /* 0x00000000ff0a7229 */ /* 0x004fca000000051e */
[----:B---3--:R-:W-:-:S05]  /*4ff0*/  DMUL R6, R6, R14 ;  /* 0x0000000e06067228 */ /* 0x008fca0000000000 */
[----:B------:R-:W-:-:S03]  /*5000*/  IMAD.MOV.U32 R45, RZ, RZ, R11 ;  /* 0x000000ffff2d7224 */ /* 0x000fc600078e000b */
[----:B0-----:R-:W-:-:S11]  /*5010*/  DFMA R124, R124, R144, R6 ;  /* 0x000000907c7c722b */ /* 0x001fd60000000006 */
[----:B----4-:R-:W-:Y:S05]  /*5020*/  CALL.REL.NOINC `($_Z6hz_gpuiiiidPdS_S_S_S_S_S_S_S_S_yyyyyy$__internal_accurate_pow) ;  /* 0x000000d0001c7944 */ /* 0x010fea0003c00000 */
[----:B------:R-:W-:Y:S05]  /*5030*/  BSYNC.RECONVERGENT B0 ;  /* 0x0000000000007941 */ /* 0x000fea0003800200 */
.L_x_43:
[----:B------:R-:W2:Y:S01]  /*5040*/  LDG.E.64 R34, desc[UR18][R34.64] ;  /* 0x0000001222227981 */ /* 0x000ea2000c1e1b00 */
[C---:B------:R-:W-:Y:S01]  /*5050*/  DADD R6, R30.reuse, 2 ;  /* 0x400000001e067429 */ /* 0x040fe20000000000 */
[----:B------:R-:W-:Y:S01]  /*5060*/  BSSY.RECONVERGENT B0, `(.L_x_44) ;  /* 0x0000010000007945 */ /* 0x000fe20003800200 */
[C---:B------:R-:W-:Y:S02]  /*5070*/  DSETP.NEU.AND P0, PT, R30.reuse, RZ, PT ;  /* 0x000000ff1e00722a */ /* 0x040fe40003f0d000 */
[----:B------:R-:W-:-:S06]  /*5080*/  DSETP.NEU.AND P2, PT, R30, 1, PT ;  /* 0x3ff000001e00742a */ /* 0x000fcc0003f4d000 */
[----:B------:R-:W-:Y:S02]  /*5090*/  LOP3.LUT R6, R7, 0x7ff00000, RZ, 0xc0, !PT ;  /* 0x7ff0000007067812 */ /* 0x000fe400078ec0ff */
[----:B------:R-:W-:Y:S02]  /*50a0*/  FSEL R7, R22, RZ, P0 ;  /* 0x000000ff16077208 */ /* 0x000fe40000000000 */
[----:B------:R-:W-:Y:S02]  /*50b0*/  ISETP.NE.AND P1, PT, R6, 0x7ff00000, PT ;  /* 0x7ff000000600780c */ /* 0x000fe40003f25270 */
[----:B------:R-:W-:Y:S01]  /*50c0*/  FSEL R6, R12, RZ, P0 ;  /* 0x000000ff0c067208 */ /* 0x000fe20000000000 */
[----:B--2---:R-:W-:-:S10]  /*50d0*/  DADD R8, -RZ, |R34| ;  /* 0x00000000ff087229 */ /* 0x004fd40000000522 */
[----:B------:R-:W-:Y:S01]  /*50e0*/  MOV R10, R8 ;  /* 0x00000008000a7202 */ /* 0x000fe20000000f00 */
[----:B------:R-:W-:Y:S06]  /*50f0*/  @P1 BRA `(.L_x_45) ;  /* 0x0000000000181947 */ /* 0x000fec0003800000 */
[----:B------:R-:W-:-:S14]  /*5100*/  DSETP.NAN.AND P0, PT, R30, R30, PT ;  /* 0x0000001e1e00722a */ /* 0x000fdc0003f08000 */
[----:B------:R-:W-:Y:S01]  /*5110*/  @P0 DADD R6, R30, 2 ;  /* 0x400000001e060429 */ /* 0x000fe20000000000 */
[----:B------:R-:W-:Y:S10]  /*5120*/  @P0 BRA `(.L_x_45) ;  /* 0x00000000000c0947 */ /* 0x000ff40003800000 */
[----:B------:R-:W-:-:S14]  /*5130*/  DSETP.NEU.AND P0, PT, |R30|, +INF , PT ;  /* 0x7ff000001e00742a */ /* 0x000fdc0003f0d200 */
[----:B------:R-:W-:Y:S02]  /*5140*/  @!P0 IMAD.MOV.U32 R6, RZ, RZ, 0x0 ;  /* 0x00000000ff068424 */ /* 0x000fe400078e00ff */
[----:B------:R-:W-:-:S07]  /*5150*/  @!P0 IMAD.MOV.U32 R7, RZ, RZ, 0x7ff00000 ;  /* 0x7ff00000ff078424 */ /* 0x000fce00078e00ff */
.L_x_45:
[----:B------:R-:W-:Y:S05]  /*5160*/  BSYNC.RECONVERGENT B0 ;  /* 0x0000000000007941 */ /* 0x000fea0003800200 */
.L_x_44:
[----:B------:R-:W-:Y:S01]  /*5170*/  BSSY.RECONVERGENT B0, `(.L_x_46) ;  /* 0x0000006000007945 */ /* 0x000fe20003800200 */
[----:B------:R-:W-:Y:S02]  /*5180*/  FSEL R6, R6, RZ, P2 ;  /* 0x000000ff06067208 */ /* 0x000fe40001000000 */
[----:B------:R-:W-:Y:S02]  /*5190*/  FSEL R7, R7, 1.875, P2 ;  /* 0x3ff0000007077808 */ /* 0x000fe40001000000 */
[----:B------:R-:W-:Y:S02]  /*51a0*/  MOV R45, R9 ;  /* 0x00000009002d7202 */ /* 0x000fe40000000f00 */
[----:B------:R-:W-:-:S07]  /*51b0*/  MOV R0, 0x51d0 ;  /* 0x000051d000007802 */ /* 0x000fce0000000f00 */
[----:B------:R-:W-:Y:S05]  /*51c0*/  CALL.REL.NOINC `($_Z6hz_gpuiiiidPdS_S_S_S_S_S_S_S_S_yyyyyy$__internal_accurate_pow) ;  /* 0x000000cc00b47944 */ /* 0x000fea0003c00000 */
[----:B------:R-:W-:Y:S05]  /*51d0*/  BSYNC.RECONVERGENT B0 ;  /* 0x0000000000007941 */ /* 0x000fea0003800200 */
.L_x_46:
[----:B------:R-:W-:Y:S01]  /*51e0*/  DADD R8, R34, 2 ;  /* 0x4000000022087429 */ /* 0x000fe20000000000 */
[----:B------:R-:W0:Y:S01]  /*51f0*/  LDC.64 R140, c[0x0][0x390] ;  /* 0x0000e400ff8c7b82 */ /* 0x000e220000000a00 */
[----:B------:R-:W-:Y:S01]  /*5200*/  DADD R14, R132, -R4 ;  /* 0x00000000840e7229 */ /* 0x000fe20000000804 */
[----:B------:R-:W-:Y:S01]  /*5210*/  BSSY.RECONVERGENT B0, `(.L_x_47) ;  /* 0x0000013000007945 */ /* 0x000fe20003800200 */
[----:B------:R-:W-:Y:S02]  /*5220*/  DADD R10, R28, -R32 ;  /* 0x000000001c0a7229 */ /* 0x000fe40000000820 */
[C---:B------:R-:W-:Y:S02]  /*5230*/  DSETP.NEU.AND P0, PT, R34.reuse, RZ, PT ;  /* 0x000000ff2200722a */ /* 0x040fe40003f0d000 */
[----:B------:R-:W-:Y:S02]  /*5240*/  DSETP.NEU.AND P2, PT, R34, 1, PT ;  /* 0x3ff000002200742a */ /* 0x000fe40003f4d000 */
[----:B------:R-:W-:Y:S01]  /*5250*/  LOP3.LUT R8, R9, 0x7ff00000, RZ, 0xc0, !PT ;  /* 0x7ff0000009087812 */ /* 0x000fe200078ec0ff */
[----:B------:R-:W-:Y:S01]  /*5260*/  DMUL R14, R14, R14 ;  /* 0x0000000e0e0e7228 */ /* 0x000fe20000000000 */
[----:B------:R-:W-:Y:S01]  /*5270*/  FSEL R9, R22, RZ, P0 ;  /* 0x000000ff16097208 */ /* 0x000fe20000000000 */
[----:B------:R-:W-:Y:S01]  /*5280*/  DADD R26, -R144, 1 ;  /* 0x3ff00000901a7429 */ /* 0x000fe20000000100 */
[----:B------:R-:W-:-:S02]  /*5290*/  ISETP.NE.AND P1, PT, R8, 0x7ff00000, PT ;  /* 0x7ff000000800780c */ /* 0x000fc40003f25270 */
[----:B------:R-:W-:-:S03]  /*52a0*/  FSEL R8, R12, RZ, P0 ;  /* 0x000000ff0c087208 */ /* 0x000fc60000000000 */
[----:B------:R-:W-:Y:S02]  /*52b0*/  DFMA R14, R10, R10, R14 ;  /* 0x0000000a0a0e722b */ /* 0x000fe4000000000e */
[----:B------:R-:W-:-:S06]  /*52c0*/  DMUL R10, R144, 0.5 ;  /* 0x3fe00000900a7828 */ /* 0x000fcc0000000000 */
[----:B------:R-:W-:Y:S05]  /*52d0*/  @P1 BRA `(.L_x_48) ;  /* 0x0000000000181947 */ /* 0x000fea0003800000 */
[----:B------:R-:W-:-:S14]  /*52e0*/  DSETP.NAN.AND P0, PT, R34, R34, PT ;  /* 0x000000222200722a */ /* 0x000fdc0003f08000 */
[----:B------:R-:W-:Y:S01]  /*52f0*/  @P0 DADD R8, R34, 2 ;  /* 0x4000000022080429 */ /* 0x000fe20000000000 */
[----:B------:R-:W-:Y:S10]  /*5300*/  @P0 BRA `(.L_x_48) ;  /* 0x00000000000c0947 */ /* 0x000ff40003800000 */
[----:B------:R-:W-:-:S14]  /*5310*/  DSETP.NEU.AND P0, PT, |R34|, +INF , PT ;  /* 0x7ff000002200742a */ /* 0x000fdc0003f0d200 */
[----:B------:R-:W-:Y:S02]  /*5320*/  @!P0 IMAD.MOV.U32 R8, RZ, RZ, 0x0 ;  /* 0x00000000ff088424 */ /* 0x000fe400078e00ff */
[----:B------:R-:W-:-:S07]  /*5330*/  @!P0 IMAD.MOV.U32 R9, RZ, RZ, 0x7ff00000 ;  /* 0x7ff00000ff098424 */ /* 0x000fce00078e00ff */
.L_x_48:
[----:B------:R-:W-:Y:S05]  /*5340*/  BSYNC.RECONVERGENT B0 ;  /* 0x0000000000007941 */ /* 0x000fea0003800200 */
.L_x_47:
[----:B------:R-:W-:Y:S01]  /*5350*/  FSEL R8, R8, RZ, P2 ;  /* 0x000000ff08087208 */ /* 0x000fe20001000000 */
[----:B------:R-:W-:Y:S01]  /*5360*/  DMUL R10, R26, R10 ;  /* 0x0000000a1a0a7228 */ /* 0x000fe20000000000 */
[----:B------:R-:W-:Y:S01]  /*5370*/  FSEL R9, R9, 1.875, P2 ;  /* 0x3ff0000009097808 */ /* 0x000fe20001000000 */
[----:B0-----:R-:W-:Y:S01]  /*5380*/  DADD R140, R140, -1 ;  /* 0xbff000008c8c7429 */ /* 0x001fe20000000000 */
[----:B------:R-:W0:Y:S01]  /*5390*/  LDC R0, c[0x0][0x388] ;  /* 0x0000e200ff007b82 */ /* 0x000e220000000800 */
[----:B------:R-:W-:Y:S01]  /*53a0*/  DADD R22, R130, -R2 ;  /* 0x0000000082167229 */ /* 0x000fe20000000802 */
[----:B------:R-:W-:Y:S01]  /*53b0*/  BSSY.RECONVERGENT B0, `(.L_x_49) ;  /* 0x0000033000007945 */ /* 0x000fe20003800200 */
[C---:B------:R-:W-:Y:S02]  /*53c0*/  DMUL R4, R26.reuse, R4 ;  /* 0x000000041a047228 */ /* 0x040fe40000000000 */
[----:B------:R-:W-:Y:S02]  /*53d0*/  DMUL R8, R26, R8 ;  /* 0x000000081a087228 */ /* 0x000fe40000000000 */
[----:B------:R-:W-:-:S02]  /*53e0*/  DMUL R10, R140, R10 ;  /* 0x0000000a8c0a7228 */ /* 0x000fc40000000000 */
[----:B------:R-:W-:Y:S02]  /*53f0*/  DFMA R14, R22, R22, R14 ;  /* 0x00000016160e722b */ /* 0x000fe4000000000e */
[----:B------:R-:W-:Y:S01]  /*5400*/  DMUL R128, R26, R32 ;  /* 0x000000201a807228 */ /* 0x000fe20000000000 */
[----:B------:R-:W1:Y:S01]  /*5410*/  LDC.64 R22, c[0x0][0x380] ;  /* 0x0000e000ff167b82 */ /* 0x000e620000000a00 */
[----:B------:R-:W-:Y:S02]  /*5420*/  DFMA R6, R144, R6, R8 ;  /* 0x000000069006722b */ /* 0x000fe40000000008 */
[----:B------:R-:W-:Y:S01]  /*5430*/  DFMA R132, R132, R144, R4 ;  /* 0x000000908484722b */ /* 0x000fe20000000004 */
[----:B------:R-:W-:Y:S01]  /*5440*/  IMAD.MOV.U32 R8, RZ, RZ, 0x0 ;  /* 0x00000000ff087424 */ /* 0x000fe200078e00ff */
[----:B------:R-:W-:Y:S01]  /*5450*/  DMUL R4, R26, R2 ;  /* 0x000000021a047228 */ /* 0x000fe20000000000 */
[----:B------:R-:W-:Y:S01]  /*5460*/  IMAD.MOV.U32 R9, RZ, RZ, 0x3fd80000 ;  /* 0x3fd80000ff097424 */ /* 0x000fe200078e00ff */
[----:B------:R-:W-:-:S02]  /*5470*/  DFMA R128, R28, R144, R128 ;  /* 0x000000901c80722b */ /* 0x000fc40000000080 */
[----:B------:R-:W-:Y:S02]  /*5480*/  DFMA R24, R10, R14, R6 ;  /* 0x0000000e0a18722b */ /* 0x000fe40000000006 */
[----:B------:R-:W-:Y:S01]  /*5490*/  DMUL R2, R132, R132 ;  /* 0x0000008484027228 */ /* 0x000fe20000000000 */
[----:B0-----:R-:W-:Y:S01]  /*54a0*/  IADD3 R11, PT, PT, R0, 0xa, RZ ;  /* 0x0000000a000b7810 */ /* 0x001fe20007ffe0ff */
[----:B------:R-:W-:Y:S02]  /*54b0*/  DFMA R130, R130, R144, R4 ;  /* 0x000000908282722b */ /* 0x000fe40000000004 */
[----:B------:R-:W0:Y:S04]  /*54c0*/  MUFU.RSQ64H R15, R25 ;  /* 0x00000019000f7308 */ /* 0x000e280000001c00 */
[----:B------:R-:W-:Y:S01]  /*54d0*/  IADD3 R14, PT, PT, R25, -0x3500000, RZ ;  /* 0xfcb00000190e7810 */ /* 0x000fe20007ffe0ff */
[----:B------:R-:W-:-:S03]  /*54e0*/  DFMA R2, R128, R128, R2 ;  /* 0x000000808002722b */ /* 0x000fc60000000002 */
[----:B------:R-:W-:Y:S01]  /*54f0*/  ISETP.GE.U32.AND P0, PT, R14, 0x7ca00000, PT ;  /* 0x7ca000000e00780c */ /* 0x000fe20003f06070 */
[----:B-1----:R-:W-:-:S04]  /*5500*/  IMAD R12, R23, R22, RZ ;  /* 0x00000016170c7224 */ /* 0x002fc800078e02ff */
[----:B------:R-:W-:Y:S01]  /*5510*/  DFMA R2, R130, R130, R2 ;  /* 0x000000828202722b */ /* 0x000fe20000000002 */
[----:B------:R-:W-:Y:S01]  /*5520*/  IMAD R11, R11, R12, RZ ;  /* 0x0000000c0b0b7224 */ /* 0x000fe200078e02ff */
[----:B0-----:R-:W-:-:S03]  /*5530*/  DMUL R6, R14, R14 ;  /* 0x0000000e0e067228 */ /* 0x001fc60000000000 */
[----:B------:R-:W-:-:S03]  /*5540*/  IMAD R5, R12, -0x5, R11 ;  /* 0xfffffffb0c057824 */ /* 0x000fc600078e020b */
[----:B------:R-:W-:Y:S01]  /*5550*/  DMUL R138, R2, 0.5 ;  /* 0x3fe00000028a7828 */ /* 0x000fe20000000000 */
[----:B------:R-:W-:Y:S01]  /*5560*/  IMAD R10, R12, -0x4, R5 ;  /* 0xfffffffc0c0a7824 */ /* 0x000fe200078e0205 */
[----:B------:R-:W-:-:S06]  /*5570*/  DFMA R6, R24, -R6, 1 ;  /* 0x3ff000001806742b */ /* 0x000fcc0000000806 */
[----:B------:R-:W-:Y:S02]  /*5580*/  DMUL R28, R140, R138 ;  /* 0x0000008a8c1c7228 */ /* 0x000fe40000000000 */
[----:B------:R-:W-:Y:S02]  /*5590*/  DFMA R8, R6, R8, 0.5 ;  /* 0x3fe000000608742b */ /* 0x000fe40000000008 */
[----:B------:R-:W-:-:S08]  /*55a0*/  DMUL R6, R14, R6 ;  /* 0x000000060e067228 */ /* 0x000fd00000000000 */
[----:B------:R-:W-:Y:S01]  /*55b0*/  DFMA R60, R8, R6, R14 ;  /* 0x00000006083c722b */ /* 0x000fe2000000000e */
[C---:B------:R-:W-:Y:S01]  /*55c0*/  IMAD R9, R10.reuse, 0x5, RZ ;  /* 0x000000050a097824 */ /* 0x040fe200078e02ff */
[C---:B------:R-:W-:Y:S01]  /*55d0*/  SHF.L.U32 R8, R10.reuse, 0x2, RZ ;  /* 0x000000020a087819 */ /* 0x040fe200000006ff */
[C---:B------:R-:W-:Y:S02]  /*55e0*/  IMAD R7, R10.reuse, 0x3, RZ ;  /* 0x000000030a077824 */ /* 0x040fe400078e02ff */
[----:B------:R-:W-:-:S03]  /*55f0*/  IMAD.SHL.U32 R6, R10, 0x2, RZ ;  /* 0x000000020a067824 */ /* 0x000fc600078e00ff */
[----:B------:R-:W-:Y:S02]  /*5600*/  DMUL R62, R24, R60 ;  /* 0x0000003c183e7228 */ /* 0x000fe40000000000 */
[----:B------:R-:W-:Y:S02]  /*5610*/  VIADD R3, R61, 0xfff00000 ;  /* 0xfff000003d037836 */ /* 0x000fe40000000000 */
[----:B------:R-:W-:-:S04]  /*5620*/  IMAD.MOV.U32 R2, RZ, RZ, R60 ;  /* 0x000000ffff027224 */ /* 0x000fc800078e003c */
[----:B------:R-:W-:-:S08]  /*5630*/  DFMA R58, R62, -R62, R24 ;  /* 0x8000003e3e3a722b */ /* 0x000fd00000000018 */
[----:B------:R-:W-:Y:S01]  /*5640*/  DFMA R136, R58, R2, R62 ;  /* 0x000000023a88722b */ /* 0x000fe2000000003e */
[----:B------:R-:W-:Y:S10]  /*5650*/  @!P0 BRA `(.L_x_50) ;  /* 0x0000000000208947 */ /* 0x000ff40003800000 */
[----:B------:R-:W-:Y:S01]  /*5660*/  IMAD.MOV.U32 R4, RZ, RZ, R14 ;  /* 0x000000ffff047224 */ /* 0x000fe200078e000e */
[----:B------:R-:W-:Y:S01]  /*5670*/  MOV R61, R3 ;  /* 0x00000003003d7202 */ /* 0x000fe20000000f00 */
[----:B------:R-:W-:Y:S01]  /*5680*/  IMAD.MOV.U32 R56, RZ, RZ, R24 ;  /* 0x000000ffff387224 */ /* 0x000fe200078e0018 */
[----:B------:R-:W-:Y:S01]  /*5690*/  MOV R0, 0x56c0 ;  /* 0x000056c000007802 */ /* 0x000fe20000000f00 */
[----:B------:R-:W-:-:S07]  /*56a0*/  IMAD.MOV.U32 R57, RZ, RZ, R25 ;  /* 0x000000ffff397224 */ /* 0x000fce00078e0019 */
[----:B------:R-:W-:Y:S05]  /*56b0*/  CALL.REL.NOINC `($__internal_2_$__cuda_sm20_dsqrt_rn_f64_mediumpath_v1) ;  /* 0x000000c400d87944 */ /* 0x000fea0003c00000 */
[----:B------:R-:W-:Y:S01]  /*56c0*/  MOV R136, R58 ;  /* 0x0000003a00887202 */ /* 0x000fe20000000f00 */
[----:B------:R-:W-:-:S07]  /*56d0*/  IMAD.MOV.U32 R137, RZ, RZ, R59 ;  /* 0x000000ffff897224 */ /* 0x000fce00078e003b */
.L_x_50:
[----:B------:R-:W-:Y:S05]  /*56e0*/  BSYNC.RECONVERGENT B0 ;  /* 0x0000000000007941 */ /* 0x000fea0003800200 */
.L_x_49:
[----:B------:R-:W-:Y:S01]  /*56f0*/  DMUL R22, R24, 3 ;  /* 0x4008000018167828 */ /* 0x000fe20000000000 */
[----:B------:R-:W-:Y:S05]  /*5700*/  BSSY.RECONVERGENT B0, `(.L_x_51) ;  /* 0x0000011000007945 */ /* 0x000fea0003800200 */
[----:B------:R-:W0:Y:S04]  /*5710*/  MUFU.RCP64H R3, R23 ;  /* 0x0000001700037308 */ /* 0x000e280000001800 */
[----:B------:R-:W-:-:S05]  /*5720*/  VIADD R2, R23, 0x300402 ;  /* 0x0030040217027836 */ /* 0x000fca0000000000 */
[----:B------:R-:W-:Y:S01]  /*5730*/  FSETP.GEU.AND P0, PT, |R2|, 5.8789094863358348022e-39, PT ;  /* 0x004004020200780b */ /* 0x000fe20003f0e200 */
[----:B0-----:R-:W-:-:S08]  /*5740*/  DFMA R14, -R22, R2, 1 ;  /* 0x3ff00000160e742b */ /* 0x001fd00000000102 */
[----:B------:R-:W-:-:S08]  /*5750*/  DFMA R14, R14, R14, R14 ;  /* 0x0000000e0e0e722b */ /* 0x000fd0000000000e */
[----:B------:R-:W-:-:S08]  /*5760*/  DFMA R14, R2, R14, R2 ;  /* 0x0000000e020e722b */ /* 0x000fd00000000002 */
[----:B------:R-:W-:-:S08]  /*5770*/  DFMA R134, -R22, R14, 1 ;  /* 0x3ff000001686742b */ /* 0x000fd0000000010e */
[----:B------:R-:W-:Y:S01]  /*5780*/  DFMA R134, R14, R134, R14 ;  /* 0x000000860e86722b */ /* 0x000fe2000000000e */
[----:B------:R-:W-:Y:S10]  /*5790*/  @P0 BRA `(.L_x_52) ;  /* 0x00000000001c0947 */ /* 0x000ff40003800000 */
[----:B------:R-:W-:Y:S01]  /*57a0*/  LOP3.LUT R0, R23, 0x7fffffff, RZ, 0xc0, !PT ;  /* 0x7fffffff17007812 */ /* 0x000fe200078ec0ff */
[----:B------:R-:W-:Y:S01]  /*57b0*/  IMAD.MOV.U32 R31, RZ, RZ, R23 ;  /* 0x000000ffff1f7224 */ /* 0x000fe200078e0017 */
[----:B------:R-:W-:-:S03]  /*57c0*/  MOV R30, R22 ;  /* 0x00000016001e7202 */ /* 0x000fc60000000f00 */
[----:B------:R-:W-:Y:S01]  /*57d0*/  VIADD R69, R0, 0xfff00000 ;  /* 0xfff0000000457836 */ /* 0x000fe20000000000 */
[----:B------:R-:W-:-:S07]  /*57e0*/  MOV R0, 0x5800 ;  /* 0x0000580000007802 */ /* 0x000fce0000000f00 */
[----:B------:R-:W-:Y:S05]  /*57f0*/  CALL.REL.NOINC `($__internal_0_$__cuda_sm20_dblrcp_rn_slowpath_v3) ;  /* 0x000000bc00507944 */ /* 0x000fea0003c00000 */
[----:B------:R-:W-:-:S07]  /*5800*/  MOV R134, R4 ;  /* 0x0000000400867202 */ /* 0x000fce0000000f00 */
.L_x_52:
[----:B------:R-:W-:Y:S05]  /*5810*/  BSYNC.RECONVERGENT B0 ;  /* 0x0000000000007941 */ /* 0x000fea0003800200 */
.L_x_51:
[----:B------:R-:W0:Y:S01]  /*5820*/  MUFU.RCP64H R3, R141 ;  /* 0x0000008d00037308 */ /* 0x000e220000001800 */
[----:B------:R-:W-:Y:S01]  /*5830*/  IMAD.MOV.U32 R2, RZ, RZ, 0x1 ;  /* 0x00000001ff027424 */ /* 0x000fe200078e00ff */
[----:B------:R-:W-:Y:S01]  /*5840*/  DMUL R132, R140, R132 ;  /* 0x000000848c847228 */ /* 0x000fe20000000000 */
[----:B------:R-:W-:Y:S01]  /*5850*/  BSSY.RECONVERGENT B1, `(.L_x_53) ;  /* 0x000001a000017945 */ /* 0x000fe20003800200 */
[----:B------:R-:W-:Y:S02]  /*5860*/  DMUL R26, R128, R136 ;  /* 0x00000088801a7228 */ /* 0x000fe40000000000 */
[C---:B------:R-:W-:Y:S02]  /*5870*/  DMUL R128, R140.reuse, R128 ;  /* 0x000000808c807228 */ /* 0x040fe40000000000 */
[----:B------:R-:W-:Y:S02]  /*5880*/  DMUL R130, R140, R130 ;  /* 0x000000828c827228 */ /* 0x000fe40000000000 */
[----:B------:R-:W-:-:S02]  /*5890*/  DADD R150, -RZ, -R132 ;  /* 0x00000000ff967229 */ /* 0x000fc40000000984 */
[C-C-:B------:R-:W-:Y:S02]  /*58a0*/  DADD R126, R124.reuse, -R26.reuse ;  /* 0x000000007c7e7229 */ /* 0x140fe4000000081a */
[--C-:B------:R-:W-:Y:S02]  /*58b0*/  DADD R124, R124, R26.reuse ;  /* 0x000000007c7c7229 */ /* 0x100fe4000000001a */
[----:B------:R-:W-:Y:S02]  /*58c0*/  DADD R22, R28, R26 ;  /* 0x000000001c167229 */ /* 0x000fe4000000001a */
[----:B0-----:R-:W-:Y:S02]  /*58d0*/  DFMA R14, -R140, R2, 1 ;  /* 0x3ff000008c0e742b */ /* 0x001fe40000000102 */
[----:B------:R-:W-:-:S06]  /*58e0*/  FSETP.GEU.AND P1, PT, |R151|, 6.5827683646048100446e-37, PT ;  /* 0x036000009700780b */ /* 0x000fcc0003f2e200 */
[----:B------:R-:W-:-:S08]  /*58f0*/  DFMA R14, R14, R14, R14 ;  /* 0x0000000e0e0e722b */ /* 0x000fd0000000000e */
[----:B------:R-:W-:-:S08]  /*5900*/  DFMA R14, R2, R14, R2 ;  /* 0x0000000e020e722b */ /* 0x000fd00000000002 */
[----:B------:R-:W-:-:S08]  /*5910*/  DFMA R2, -R140, R14, 1 ;  /* 0x3ff000008c02742b */ /* 0x000fd0000000010e */
[----:B------:R-:W-:-:S08]  /*5920*/  DFMA R14, R14, R2, R14 ;  /* 0x000000020e0e722b */ /* 0x000fd0000000000e */
[----:B------:R-:W-:-:S08]  /*5930*/  DMUL R144, R14, -R132 ;  /* 0x800000840e907228 */ /* 0x000fd00000000000 */
[----:B------:R-:W-:-:S08]  /*5940*/  DFMA R2, -R140, R144, -R132 ;  /* 0x000000908c02722b */ /* 0x000fd00000000984 */
[----:B------:R-:W-:Y:S02]  /*5950*/  DFMA R144, R14, R2, R144 ;  /* 0x000000020e90722b */ /* 0x000fe40000000090 */
[----:B------:R-:W-:-:S08]  /*5960*/  DADD R2, R128, R136 ;  /* 0x0000000080027229 */ /* 0x000fd00000000088 */
[----:B------:R-:W-:-:S05]  /*5970*/  FFMA R0, RZ, R141, R145 ;  /* 0x0000008dff007223 */ /* 0x000fca0000000091 */
[----:B------:R-:W-:-:S13]  /*5980*/  FSETP.GT.AND P0, PT, |R0|, 1.469367938527859385e-39, PT ;  /* 0x001000000000780b */ /* 0x000fda0003f04200 */
[----:B------:R-:W-:Y:S05]  /*5990*/  @P0 BRA P1, `(.L_x_54) ;  /* 0x0000000000140947 */ /* 0x000fea0000800000 */
[----:B------:R-:W-:Y:S01]  /*59a0*/  IMAD.MOV.U32 R0, RZ, RZ, R150 ;  /* 0x000000ffff007224 */ /* 0x000fe200078e0096 */
[----:B------:R-:W-:Y:S01]  /*59b0*/  MOV R146, R140 ;  /* 0x0000008c00927202 */ /* 0x000fe20000000f00 */
[----:B------:R-:W-:Y:S01]  /*59c0*/  IMAD.MOV.U32 R147, RZ, RZ, R141 ;  /* 0x000000ffff937224 */ /* 0x000fe200078e008d */
[----:B------:R-:W-:-:S07]  /*59d0*/  MOV R150, 0x59f0 ;  /* 0x000059f000967802 */ /* 0x000fce0000000f00 */
[----:B------:R-:W-:Y:S05]  /*59e0*/  CALL.REL.NOINC `($__internal_1_$__cuda_sm20_div_rn_f64_full) ;  /* 0x000000bc00807944 */ /* 0x000fea0003c00000 */
.L_x_54:
[----:B------:R-:W-:Y:S05]  /*59f0*/  BSYNC.RECONVERGENT B1 ;  /* 0x0000000000017941 */ /* 0x000fea0003800200 */
.L_x_53:
[----:B------:R-:W0:Y:S01]  /*5a00*/  MUFU.RCP64H R15, R141 ;  /* 0x0000008d000f7308 */ /* 0x000e220000001800 */
[----:B------:R-:W-:Y:S01]  /*5a10*/  IMAD.MOV.U32 R14, RZ, RZ, 0x1 ;  /* 0x00000001ff0e7424 */ /* 0x000fe200078e00ff */
[----:B------:R-:W-:Y:S01]  /*5a20*/  DADD R150, -RZ, -R130 ;  /* 0x00000000ff967229 */ /* 0x000fe20000000982 */
[----:B------:R-:W-:Y:S01]  /*5a30*/  BSSY.RECONVERGENT B1, `(.L_x_55) ;  /* 0x0000015000017945 */ /* 0x000fe20003800200 */
[----:B------:R-:W-:-:S08]  /*5a40*/  DMUL R88, R24, R144 ;  /* 0x0000009018587228 */ /* 0x000fd00000000000 */
[----:B------:R-:W-:Y:S01]  /*5a50*/  FSETP.GEU.AND P1, PT, |R151|, 6.5827683646048100446e-37, PT ;  /* 0x036000009700780b */ /* 0x000fe20003f2e200 */
[----:B0-----:R-:W-:-:S08]  /*5a60*/  DFMA R30, -R140, R14, 1 ;  /* 0x3ff000008c1e742b */ /* 0x001fd0000000010e */
[----:B------:R-:W-:-:S08]  /*5a70*/  DFMA R30, R30, R30, R30 ;  /* 0x0000001e1e1e722b */ /* 0x000fd0000000001e */
[----:B------:R-:W-:-:S08]  /*5a80*/  DFMA R30, R14, R30, R14 ;  /* 0x0000001e0e1e722b */ /* 0x000fd0000000000e */
[----:B------:R-:W-:-:S08]  /*5a90*/  DFMA R14, -R140, R30, 1 ;  /* 0x3ff000008c0e742b */ /* 0x000fd0000000011e */
[----:B------:R-:W-:-:S08]  /*5aa0*/  DFMA R30, R30, R14, R30 ;  /* 0x0000000e1e1e722b */ /* 0x000fd0000000001e */
[----:B------:R-:W-:-:S08]  /*5ab0*/  DMUL R48, R30, -R130 ;  /* 0x800000821e307228 */ /* 0x000fd00000000000 */
[----:B------:R-:W-:-:S08]  /*5ac0*/  DFMA R14, -R140, R48, -R130 ;  /* 0x000000308c0e722b */ /* 0x000fd00000000982 */
[----:B------:R-:W-:-:S10]  /*5ad0*/  DFMA R48, R30, R14, R48 ;  /* 0x0000000e1e30722b */ /* 0x000fd40000000030 */
[----:B------:R-:W-:-:S05]  /*5ae0*/  FFMA R0, RZ, R141, R49 ;  /* 0x0000008dff007223 */ /* 0x000fca0000000031 */
[----:B------:R-:W-:-:S13]  /*5af0*/  FSETP.GT.AND P0, PT, |R0|, 1.469367938527859385e-39, PT ;  /* 0x001000000000780b */ /* 0x000fda0003f04200 */
[----:B------:R-:W-:Y:S05]  /*5b00*/  @P0 BRA P1, `(.L_x_56) ;  /* 0x00000000001c0947 */ /* 0x000fea0000800000 */
[----:B------:R-:W-:Y:S01]  /*5b10*/  MOV R0, R150 ;  /* 0x0000009600007202 */ /* 0x000fe20000000f00 */
[----:B------:R-:W-:Y:S01]  /*5b20*/  IMAD.MOV.U32 R146, RZ, RZ, R140 ;  /* 0x000000ffff927224 */ /* 0x000fe200078e008c */
[----:B------:R-:W-:Y:S01]  /*5b30*/  MOV R150, 0x5b60 ;  /* 0x00005b6000967802 */ /* 0x000fe20000000f00 */
[----:B------:R-:W-:-:S07]  /*5b40*/  IMAD.MOV.U32 R147, RZ, RZ, R141 ;  /* 0x000000ffff937224 */ /* 0x000fce00078e008d */
[----:B------:R-:W-:Y:S05]  /*5b50*/  CALL.REL.NOINC `($__internal_1_$__cuda_sm20_div_rn_f64_full) ;  /* 0x000000bc00247944 */ /* 0x000fea0003c00000 */
[----:B------:R-:W-:Y:S01]  /*5b60*/  MOV R48, R144 ;  /* 0x0000009000307202 */ /* 0x000fe20000000f00 */
[----:B------:R-:W-:-:S07]  /*5b70*/  IMAD.MOV.U32 R49, RZ, RZ, R145 ;  /* 0x000000ffff317224 */ /* 0x000fce00078e0091 */
.L_x_56:
[----:B------:R-:W-:Y:S05]  /*5b80*/  BSYNC.RECONVERGENT B1 ;  /* 0x0000000000017941 */ /* 0x000fea0003800200 */
.L_x_55:
[----:B------:R-:W-:Y:S01]  /*5b90*/  IMAD.SHL.U32 R15, R148, 0x8, RZ ;  /* 0x00000008940f7824 */ /* 0x000fe200078e00ff */
[----:B------:R-:W-:-:S04]  /*5ba0*/  SHF.R.U32.HI R14, RZ, 0x1d, R148 ;  /* 0x0000001dff0e7819 */ /* 0x000fc80000011694 */
[----:B------:R-:W-:-:S04]  /*5bb0*/  IADD3 R72, P0, PT, R15, UR40, RZ ;  /* 0x000000280f487c10 */ /* 0x000fc8000ff1e0ff */
[----:B------:R-:W-:Y:S02]  /*5bc0*/  IADD3.X R73, PT, PT, R14, UR41, RZ, P0, !PT ;  /* 0x000000290e497c10 */ /* 0x000fe400087fe4ff */
[----:B------:R-:W-:Y:S01]  /*5bd0*/  IADD3 R84, P0, PT, R15, UR38, RZ ;  /* 0x000000260f547c10 */ /* 0x000fe2000ff1e0ff */
[----:B------:R-:W-:-:S03]  /*5be0*/  IMAD.WIDE R30, R21, 0x8, R72 ;  /* 0x00000008151e7825 */ /* 0x000fc600078e0248 */
[----:B------:R-:W-:Y:S02]  /*5bf0*/  IADD3.X R85, PT, PT, R14, UR39, RZ, P0, !PT ;  /* 0x000000270e557c10 */ /* 0x000fe400087fe4ff */
[C---:B------:R-:W-:Y:S01]  /*5c00*/  SHF.L.U32 R54, R5.reuse, 0x1, RZ ;  /* 0x0000000105367819 */ /* 0x040fe200000006ff */
[----:B------:R0:W2:Y:S01]  /*5c10*/  LDG.E.64 R120, desc[UR18][R30.64] ;  /* 0x000000121e787981 */ /* 0x0000a2000c1e1b00 */
[----:B------:R-:W-:-:S04]  /*5c20*/  IMAD.WIDE R100, R5, 0x8, R30 ;  /* 0x0000000805647825 */ /* 0x000fc800078e021e */
[----:B------:R-:W-:Y:S02]  /*5c30*/  IMAD.WIDE R84, R13, 0x8, R84 ;  /* 0x000000080d547825 */ /* 0x000fe400078e0254 */
[----:B------:R-:W3:Y:S02]  /*5c40*/  LDG.E.64 R100, desc[UR18][R100.64] ;  /* 0x0000001264647981 */ /* 0x000ee4000c1e1b00 */
[C---:B------:R-:W-:Y:S02]  /*5c50*/  IMAD R56, R5.reuse, 0x3, RZ ;  /* 0x0000000305387824 */ /* 0x040fe400078e02ff */
[----:B------:R-:W2:Y:S01]  /*5c60*/  LDG.E.64 R114, desc[UR18][R84.64] ;  /* 0x0000001254727981 */ /* 0x000ea2000c1e1b00 */
[----:B------:R-:W-:-:S04]  /*5c70*/  IMAD.WIDE R70, R5, 0x8, R84 ;  /* 0x0000000805467825 */ /* 0x000fc800078e0254 */
[C---:B------:R-:W-:Y:S02]  /*5c80*/  IMAD.WIDE R122, R54.reuse, 0x8, R30 ;  /* 0x00000008367a7825 */ /* 0x040fe400078e021e */
[----:B------:R-:W2:Y:S02]  /*5c90*/  LDG.E.64 R70, desc[UR18][R70.64] ;  /* 0x0000001246467981 */ /* 0x000ea4000c1e1b00 */
[----:B------:R-:W-:Y:S02]  /*5ca0*/  IMAD.WIDE R116, R54, 0x8, R84 ;  /* 0x0000000836747825 */ /* 0x000fe400078e0254 */
[----:B------:R-:W2:Y:S02]  /*5cb0*/  LDG.E.64 R122, desc[UR18][R122.64] ;  /* 0x000000127a7a7981 */ /* 0x000ea4000c1e1b00 */
[----:B------:R-:W-:Y:S02]  /*5cc0*/  IMAD.WIDE R104, R56, 0x8, R30 ;  /* 0x0000000838687825 */ /* 0x000fe400078e021e */
[----:B------:R-:W2:Y:S02]  /*5cd0*/  LDG.E.64 R116, desc[UR18][R116.64] ;  /* 0x0000001274747981 */ /* 0x000ea4000c1e1b00 */
[----:B------:R-:W-:-:S02]  /*5ce0*/  IMAD.WIDE R82, R12, 0x8, R84 ;  /* 0x000000080c527825 */ /* 0x000fc400078e0254 */
[----:B------:R-:W2:Y:S02]  /*5cf0*/  LDG.E.64 R104, desc[UR18][R104.64] ;  /* 0x0000001268687981 */ /* 0x000ea4000c1e1b00 */
[----:B------:R-:W-:Y:S02]  /*5d00*/  IMAD.WIDE R68, R56, 0x8, R84 ;  /* 0x0000000838447825 */ /* 0x000fe400078e0254 */
[----:B------:R-:W2:Y:S02]  /*5d10*/  LDG.E.64 R108, desc[UR18][R82.64] ;  /* 0x00000012526c7981 */ /* 0x000ea4000c1e1b00 */
[----:B------:R-:W-:Y:S02]  /*5d20*/  IMAD.WIDE R80, R12, 0x8, R82 ;  /* 0x000000080c507825 */ /* 0x000fe400078e0252 */
[----:B------:R-:W2:Y:S02]  /*5d30*/  LDG.E.64 R68, desc[UR18][R68.64] ;  /* 0x0000001244447981 */ /* 0x000ea4000c1e1b00 */
[----:B------:R-:W-:-:S02]  /*5d40*/  IMAD.SHL.U32 R0, R5, 0x4, RZ ;  /* 0x0000000405007824 */ /* 0x000fc400078e00ff */
[C---:B------:R-:W-:Y:S01]  /*5d50*/  IMAD.WIDE R46, R5.reuse, 0x8, R82 ;  /* 0x00000008052e7825 */ /* 0x040fe200078e0252 */
[----:B------:R-:W2:Y:S03]  /*5d60*/  LDG.E.64 R102, desc[UR18][R80.64] ;  /* 0x0000001250667981 */ /* 0x000ea6000c1e1b00 */
[----:B------:R-:W-:Y:S02]  /*5d70*/  IMAD.WIDE R158, R0, 0x8, R84 ;  /* 0x00000008009e7825 */ /* 0x000fe400078e0254 */
[----:B------:R-:W2:Y:S02]  /*5d80*/  LDG.E.64 R46, desc[UR18][R46.64] ;  /* 0x000000122e2e7981 */ /* 0x000ea4000c1e1b00 */
[----:B------:R-:W-:Y:S02]  /*5d90*/  IMAD.WIDE R96, R5, 0x8, R80 ;  /* 0x0000000805607825 */ /* 0x000fe400078e0250 */
[----:B------:R-:W2:Y:S04]  /*5da0*/  LDG.E.64 R158, desc[UR18][R158.64] ;  /* 0x000000129e9e7981 */ /* 0x000ea8000c1e1b00 */
[----:B------:R-:W2:Y:S01]  /*5db0*/  LDG.E.64 R96, desc[UR18][R96.64] ;  /* 0x0000001260607981 */ /* 0x000ea2000c1e1b00 */
[----:B------:R-:W-:-:S04]  /*5dc0*/  IMAD.WIDE R50, R54, 0x8, R82 ;  /* 0x0000000836327825 */ /* 0x000fc800078e0252 */
[----:B------:R-:W-:Y:S02]  /*5dd0*/  IMAD.WIDE R58, R56, 0x8, R82 ;  /* 0x00000008383a7825 */ /* 0x000fe400078e0252 */
[----:B------:R-:W2:Y:S02]  /*5de0*/  LDG.E.64 R50, desc[UR18][R50.64] ;  /* 0x0000001232327981 */ /* 0x000ea4000c1e1b00 */
[--C-:B------:R-:W-:Y:S02]  /*5df0*/  IMAD.WIDE R62, R54, 0x8, R80.reuse ;  /* 0x00000008363e7825 */ /* 0x100fe400078e0250 */
[----:B------:R-:W2:Y:S02]  /*5e00*/  LDG.E.64 R58, desc[UR18][R58.64] ;  /* 0x000000123a3a7981 */ /* 0x000ea4000c1e1b00 */
[----:B------:R-:W-:Y:S02]  /*5e10*/  IMAD.WIDE R78, R12, 0x8, R80 ;  /* 0x000000080c4e7825 */ /* 0x000fe400078e0250 */
[----:B------:R-:W2:Y:S02]  /*5e20*/  LDG.E.64 R62, desc[UR18][R62.64] ;  /* 0x000000123e3e7981 */ /* 0x000ea4000c1e1b00 */
[----:B------:R-:W-:-:S02]  /*5e30*/  IMAD.WIDE R44, R0, 0x8, R30 ;  /* 0x00000008002c7825 */ /* 0x000fc400078e021e */
[----:B------:R-:W2:Y:S02]  /*5e40*/  LDG.E.64 R98, desc[UR18][R78.64] ;  /* 0x000000124e627981 */ /* 0x000ea4000c1e1b00 */
[----:B------:R-:W-:Y:S02]  /*5e50*/  IMAD.WIDE R34, R56, 0x8, R80 ;  /* 0x0000000838227825 */ /* 0x000fe400078e0250 */
[----:B------:R-:W2:Y:S02]  /*5e60*/  LDG.E.64 R44, desc[UR18][R44.64] ;  /* 0x000000122c2c7981 */ /* 0x000ea4000c1e1b00 */
[--C-:B------:R-:W-:Y:S02]  /*5e70*/  IMAD.WIDE R66, R5, 0x8, R78.reuse ;  /* 0x0000000805427825 */ /* 0x100fe400078e024e */
[----:B------:R-:W2:Y:S02]  /*5e80*/  LDG.E.64 R34, desc[UR18][R34.64] ;  /* 0x0000001222227981 */ /* 0x000ea4000c1e1b00 */
[----:B0-----:R-:W-:-:S02]  /*5e90*/  IMAD.WIDE R30, R54, 0x8, R78 ;  /* 0x00000008361e7825 */ /* 0x001fc400078e024e */
[----:B------:R-:W2:Y:S02]  /*5ea0*/  LDG.E.64 R66, desc[UR18][R66.64] ;  /* 0x0000001242427981 */ /* 0x000ea4000c1e1b00 */
[----:B------:R-:W-:Y:S02]  /*5eb0*/  IMAD.WIDE R64, R56, 0x8, R78 ;  /* 0x0000000838407825 */ /* 0x000fe400078e024e */
[----:B------:R-:W2:Y:S02]  /*5ec0*/  LDG.E.64 R30, desc[UR18][R30.64] ;  /* 0x000000121e1e7981 */ /* 0x000ea4000c1e1b00 */
[----:B------:R-:W-:Y:S02]  /*5ed0*/  IMAD.WIDE R76, R20, 0x8, R72 ;  /* 0x00000008144c7825 */ /* 0x000fe400078e0248 */
[----:B------:R-:W2:Y:S02]  /*5ee0*/  LDG.E.64 R64, desc[UR18][R64.64] ;  /* 0x0000001240407981 */ /* 0x000ea4000c1e1b00 */
[----:B------:R-:W-:-:S02]  /*5ef0*/  IMAD.WIDE R36, R0, 0x8, R82 ;  /* 0x0000000800247825 */ /* 0x000fc400078e0252 */
[----:B------:R-:W2:Y:S02]  /*5f00*/  LDG.E.64 R94, desc[UR18][R76.64] ;  /* 0x000000124c5e7981 */ /* 0x000ea4000c1e1b00 */
[--C-:B------:R-:W-:Y:S02]  /*5f10*/  IMAD.WIDE R60, R5, 0x8, R76.reuse ;  /* 0x00000008053c7825 */ /* 0x100fe400078e024c */
[----:B------:R-:W2:Y:S02]  /*5f20*/  LDG.E.64 R36, desc[UR18][R36.64] ;  /* 0x0000001224247981 */ /* 0x000ea4000c1e1b00 */
[--C-:B------:R-:W-:Y:S02]  /*5f30*/  IMAD.WIDE R42, R54, 0x8, R76.reuse ;  /* 0x00000008362a7825 */ /* 0x100fe400078e024c */
[----:B------:R-:W2:Y:S02]  /*5f40*/  LDG.E.64 R60, desc[UR18][R60.64] ;  /* 0x000000123c3c7981 */ /* 0x000ea4000c1e1b00 */
[----:B------:R-:W-:-:S02]  /*5f50*/  IMAD.WIDE R32, R56, 0x8, R76 ;  /* 0x0000000838207825 */ /* 0x000fc400078e024c */
[----:B------:R-:W2:Y:S02]  /*5f60*/  LDG.E.64 R42, desc[UR18][R42.64] ;  /* 0x000000122a2a7981 */ /* 0x000ea4000c1e1b00 */
[----:B------:R-:W-:Y:S02]  /*5f70*/  IMAD.WIDE R74, R19, 0x8, R72 ;  /* 0x00000008134a7825 */ /* 0x000fe400078e0248 */
[----:B------:R-:W2:Y:S02]  /*5f80*/  LDG.E.64 R32, desc[UR18][R32.64] ;  /* 0x0000001220207981 */ /* 0x000ea4000c1e1b00 */
[--C-:B------:R-:W-:Y:S02]  /*5f90*/  IMAD.WIDE R52, R5, 0x8, R74.reuse ;  /* 0x0000000805347825 */ /* 0x100fe400078e024a */
[----:B------:R-:W2:Y:S02]  /*5fa0*/  LDG.E.64 R90, desc[UR18][R74.64] ;  /* 0x000000124a5a7981 */ /* 0x000ea4000c1e1b00 */
[----:B------:R-:W-:-:S02]  /*5fb0*/  IMAD.WIDE R40, R54, 0x8, R74 ;  /* 0x0000000836287825 */ /* 0x000fc400078e024a */
[----:B------:R-:W2:Y:S02]  /*5fc0*/  LDG.E.64 R52, desc[UR18][R52.64] ;  /* 0x0000001234347981 */ /* 0x000ea4000c1e1b00 */
[----:B------:R-:W-:Y:S02]  /*5fd0*/  IMAD.WIDE R38, R56, 0x8, R74 ;  /* 0x0000000838267825 */ /* 0x000fe400078e024a */
[----:B------:R-:W2:Y:S02]  /*5fe0*/  LDG.E.64 R40, desc[UR18][R40.64] ;  /* 0x0000001228287981 */ /* 0x000ea4000c1e1b00 */
[----:B------:R-:W-:Y:S02]  /*5ff0*/  IMAD.WIDE R72, R149, 0x8, R72 ;  /* 0x0000000895487825 */ /* 0x000fe400078e0248 */
[----:B------:R-:W2:Y:S02]  /*6000*/  LDG.E.64 R38, desc[UR18][R38.64] ;  /* 0x0000001226267981 */ /* 0x000ea4000c1e1b00 */
[----:B------:R-:W-:-:S02]  /*6010*/  IMAD.WIDE R144, R5, 0x8, R72 ;  /* 0x0000000805907825 */ /* 0x000fc400078e0248 */
[----:B------:R-:W2:Y:S04]  /*6020*/  LDG.E.64 R86, desc[UR18][R72.64] ;  /* 0x0000001248567981 */ /* 0x000ea8000c1e1b00 */
[----:B------:R-:W2:Y:S01]  /*6030*/  LDG.E.64 R144, desc[UR18][R144.64] ;  /* 0x0000001290907981 */ /* 0x000ea2000c1e1b00 */
[----:B------:R-:W-:-:S04]  /*6040*/  IMAD.WIDE R54, R54, 0x8, R72 ;  /* 0x0000000836367825 */ /* 0x000fc800078e0248 */
[----:B------:R-:W-:Y:S02]  /*6050*/  IMAD.WIDE R56, R56, 0x8, R72 ;  /* 0x0000000838387825 */ /* 0x000fe400078e0248 */
[----:B------:R-:W2:Y:S04]  /*6060*/  LDG.E.64 R54, desc[UR18][R54.64] ;  /* 0x0000001236367981 */ /* 0x000ea8000c1e1b00 */
[----:B------:R-:W2:Y:S01]  /*6070*/  LDG.E.64 R56, desc[UR18][R56.64] ;  /* 0x0000001238387981 */ /* 0x000ea2000c1e1b00 */
[----:B------:R-:W-:Y:S02]  /*6080*/  DADD R150, -R128, R136 ;  /* 0x0000000080967229 */ /* 0x000fe40000000188 */
[C---:B------:R-:W-:Y:S02]  /*6090*/  DADD R162, -R28.reuse, R24 ;  /* 0x000000001ca27229 */ /* 0x040fe40000000118 */
[----:B------:R-:W-:-:S02]  /*60a0*/  DADD R146, R28, -R26 ;  /* 0x000000001c927229 */ /* 0x000fc4000000081a */
[----:B------:R-:W-:Y:S02]  /*60b0*/  DMUL R48, R24, R48 ;  /* 0x0000003018307228 */ /* 0x000fe40000000000 */
[-C--:B---3--:R-:W-:Y:S02]  /*60c0*/  DMUL R26, R2, R100.reuse ;  /* 0x00000064021a7228 */ /* 0x088fe40000000000 */
[-C--:B------:R-:W-:Y:S02]  /*60d0*/  DMUL R118, R128, R100.reuse ;  /* 0x0000006480767228 */ /* 0x080fe40000000000 */
[----:B------:R-:W-:Y:S02]  /*60e0*/  DMUL R100, R150, R100 ;  /* 0x0000006496647228 */ /* 0x000fe40000000000 */
[-C--:B--2---:R-:W-:Y:S02]  /*60f0*/  DMUL R28, R162, R114.reuse ;  /* 0x00000072a21c7228 */ /* 0x084fe40000000000 */
[----:B------:R-:W-:-:S02]  /*6100*/  DMUL R106, R146, R114 ;  /* 0x00000072926a7228 */ /* 0x000fc40000000000 */
[-C--:B------:R-:W-:Y:S02]  /*6110*/  DFMA R26, R22, R120.reuse, -R26 ;  /* 0x00000078161a722b */ /* 0x080fe4000000081a */
[-C--:B------:R-:W-:Y:S02]  /*6120*/  DFMA R118, R162, R120.reuse, R118 ;  /* 0x00000078a276722b */ /* 0x080fe40000000076 */
[----:B------:R-:W-:Y:S02]  /*6130*/  DFMA R100, R146, R120, R100 ;  /* 0x000000789264722b */ /* 0x000fe40000000064 */
[-C--:B------:R-:W-:Y:S02]  /*6140*/  DMUL R92, R2, R70.reuse ;  /* 0x00000046025c7228 */ /* 0x080fe40000000000 */
[-C--:B------:R-:W-:Y:S02]  /*6150*/  DFMA R28, R128, R70.reuse, R28 ;  /* 0x00000046801c722b */ /* 0x080fe4000000001c */
[----:B------:R-:W-:-:S02]  /*6160*/  DFMA R70, R150, R70, R106 ;  /* 0x000000469646722b */ /* 0x000fc4000000006a */
[CC--:B------:R-:W-:Y:S02]  /*6170*/  DFMA R26, -R132.reuse, R122.reuse, R26 ;  /* 0x0000007a841a722b */ /* 0x0c0fe4000000011a */
[CC--:B------:R-:W-:Y:S02]  /*6180*/  DFMA R118, R132.reuse, R122.reuse, R118 ;  /* 0x0000007a8476722b */ /* 0x0c0fe40000000076 */
[----:B------:R-:W-:Y:S02]  /*6190*/  DFMA R100, -R132, R122, R100 ;  /* 0x0000007a8464722b */ /* 0x000fe40000000164 */
[----:B------:R-:W-:Y:S02]  /*61a0*/  DFMA R92, R22, R114, -R92 ;  /* 0x00000072165c722b */ /* 0x000fe4000000085c */
[CC--:B------:R-:W-:Y:S02]  /*61b0*/  DFMA R70, -R132.reuse, R116.reuse, R70 ;  /* 0x000000748446722b */ /* 0x0c0fe40000000146 */
[----:B------:R-:W-:-:S02]  /*61c0*/  DFMA R28, R132, R116, R28 ;  /* 0x00000074841c722b */ /* 0x000fc4000000001c */
[-C--:B------:R-:W-:Y:S02]  /*61d0*/  DMUL R110, R24, R104.reuse ;  /* 0x00000068186e7228 */ /* 0x080fe40000000000 */
[CC--:B------:R-:W-:Y:S02]  /*61e0*/  DFMA R26, -R130.reuse, R104.reuse, R26 ;  /* 0x00000068821a722b */ /* 0x0c0fe4000000011a */
[CC--:B------:R-:W-:Y:S02]  /*61f0*/  DFMA R118, R130.reuse, R104.reuse, R118 ;  /* 0x000000688276722b */ /* 0x0c0fe40000000076 */
[----:B------:R-:W-:Y:S02]  /*6200*/  DFMA R104, -R130, R104, R100 ;  /* 0x000000688268722b */ /* 0x000fe40000000164 */
[-C--:B------:R-:W-:Y:S02]  /*6210*/  DMUL R100, R88, R114.reuse ;  /* 0x0000007258647228 */ /* 0x080fe40000000000 */
[----:B------:R-:W-:-:S02]  /*6220*/  DMUL R114, R48, R114 ;  /* 0x0000007230727228 */ /* 0x000fc40000000000 */
[----:B------:R-:W-:Y:S02]  /*6230*/  DFMA R92, -R132, R116, R92 ;  /* 0x00000074845c722b */ /* 0x000fe4000000015c */
[CC--:B------:R-:W-:Y:S02]  /*6240*/  DFMA R70, -R130.reuse, R68.reuse, R70 ;  /* 0x000000448246722b */ /* 0x0c0fe40000000146 */
[-C--:B------:R-:W-:Y:S02]  /*6250*/  DFMA R28, R130, R68.reuse, R28 ;  /* 0x00000044821c722b */ /* 0x080fe4000000001c */
[-C--:B------:R-:W-:Y:S02]  /*6260*/  DFMA R114, R24, R68.reuse, R114 ;  /* 0x000000441872722b */ /* 0x080fe40000000072 */
[----:B------:R-:W-:Y:S02]  /*6270*/  DFMA R68, -R130, R68, R92 ;  /* 0x000000448244722b */ /* 0x000fe4000000015c */
[----:B------:R-:W-:-:S02]  /*6280*/  DMUL R156, R2, R46 ;  /* 0x0000002e029c7228 */ /* 0x000fc40000000000 */
[-C--:B------:R-:W-:Y:S02]  /*6290*/  DMUL R106, R128, R46.reuse ;  /* 0x0000002e806a7228 */ /* 0x080fe40000000000 */
[----:B------:R-:W-:Y:S02]  /*62a0*/  DMUL R92, R150, R46 ;  /* 0x0000002e965c7228 */ /* 0x000fe40000000000 */
[CC--:B------:R-:W-:Y:S02]  /*62b0*/  DFMA R46, R140.reuse, R158.reuse, R70 ;  /* 0x0000009e8c2e722b */ /* 0x0c0fe40000000046 */
[----:B------:R-:W-:Y:S02]  /*62c0*/  DFMA R112, -R140, R158, R28 ;  /* 0x0000009e8c70722b */ /* 0x000fe4000000011c */
[-C--:B------:R-:W-:Y:S02]  /*62d0*/  DMUL R160, R2, R96.reuse ;  /* 0x0000006002a07228 */ /* 0x080fe40000000000 */
[----:B------:R-:W-:-:S02]  /*62e0*/  DMUL R70, R128, R96 ;  /* 0x0000006080467228 */ /* 0x000fc40000000000 */
[----:B------:R-:W-:Y:S02]  /*62f0*/  DMUL R28, R150, R96 ;  /* 0x00000060961c7228 */ /* 0x000fe40000000000 */
[----:B------:R-:W-:Y:S02]  /*6300*/  DMUL R122, R24, R122 ;  /* 0x0000007a187a7228 */ /* 0x000fe40000000000 */
[-C--:B------:R-:W-:Y:S02]  /*6310*/  DFMA R156, R22, R108.reuse, -R156 ;  /* 0x0000006c169c722b */ /* 0x080fe4000000089c */
[-C--:B------:R-:W-:Y:S02]  /*6320*/  DFMA R106, R162, R108.reuse, R106 ;  /* 0x0000006ca26a722b */ /* 0x080fe4000000006a */
[----:B------:R-:W-:Y:S02]  /*6330*/  DFMA R92, R146, R108, R92 ;  /* 0x0000006c925c722b */ /* 0x000fe4000000005c */
[----:B------:R-:W-:-:S02]  /*6340*/  DFMA R160, R22, R102, -R160 ;  /* 0x0000006616a0722b */ /* 0x000fc400000008a0 */
[-C--:B------:R-:W-:Y:S02]  /*6350*/  DFMA R70, R162, R102.reuse, R70 ;  /* 0x00000066a246722b */ /* 0x080fe40000000046 */
[----:B------:R-:W-:Y:S02]  /*6360*/  DFMA R28, R146, R102, R28 ;  /* 0x00000066921c722b */ /* 0x000fe4000000001c */
[-C--:B------:R-:W-:Y:S02]  /*6370*/  DFMA R122, R88, R120.reuse, R122 ;  /* 0x00000078587a722b */ /* 0x080fe4000000007a */
[----:B------:R-:W-:Y:S02]  /*6380*/  DFMA R120, R48, R120, R110 ;  /* 0x000000783078722b */ /* 0x000fe4000000006e */
[----:B------:R-:W-:Y:S02]  /*6390*/  DFMA R158, R140, R158, R68 ;  /* 0x0000009e8c9e722b */ /* 0x000fe40000000044 */
[----:B------:R-:W-:-:S02]  /*63a0*/  DMUL R110, R24, R50 ;  /* 0x00000032186e7228 */ /* 0x000fc40000000000 */
[CC--:B------:R-:W-:Y:S02]  /*63b0*/  DFMA R156, -R132.reuse, R50.reuse, R156 ;  /* 0x00000032849c722b */ /* 0x0c0fe4000000019c */
[----:B------:R-:W-:Y:S02]  /*63c0*/  DFMA R106, R132, R50, R106 ;  /* 0x00000032846a722b */ /* 0x000fe4000000006a */
[----:B------:R-:W-:Y:S02]  /*63d0*/  DMUL R68, R24, R58 ;  /* 0x0000003a18447228 */ /* 0x000fe40000000000 */
[C---:B------:R-:W-:Y:S02]  /*63e0*/  DFMA R50, -R132.reuse, R50, R92 ;  /* 0x000000328432722b */ /* 0x040fe4000000015c */
[CC--:B------:R-:W-:Y:S02]  /*63f0*/  DFMA R160, -R132.reuse, R62.reuse, R160 ;  /* 0x0000003e84a0722b */ /* 0x0c0fe400000001a0 */
[----:B------:R-:W-:-:S02]  /*6400*/  DFMA R70, R132, R62, R70 ;  /* 0x0000003e8446722b */ /* 0x000fc40000000046 */
[----:B------:R-:W-:Y:S02]  /*6410*/  DFMA R28, -R132, R62, R28 ;  /* 0x0000003e841c722b */ /* 0x000fe4000000011c */
[----:B------:R-:W-:Y:S02]  /*6420*/  DFMA R110, R88, R108, R110 ;  /* 0x0000006c586e722b */ /* 0x000fe4000000006e */
[CC--:B------:R-:W-:Y:S02]  /*6430*/  DFMA R156, -R130.reuse, R58.reuse, R156 ;  /* 0x0000003a829c722b */ /* 0x0c0fe4000000019c */
[----:B------:R-:W-:Y:S02]  /*6440*/  DFMA R106, R130, R58, R106 ;  /* 0x0000003a826a722b */ /* 0x000fe4000000006a */
[----:B------:R-:W-:Y:S02]  /*6450*/  DFMA R108, R48, R108, R68 ;  /* 0x0000006c306c722b */ /* 0x000fe40000000044 */
[----:B------:R-:W-:-:S02]  /*6460*/  DFMA R58, -R130, R58, R50 ;  /* 0x0000003a823a722b */ /* 0x000fc40000000132 */
[C---:B------:R-:W-:Y:S02]  /*6470*/  DFMA R116, R24.reuse, R116, R100 ;  /* 0x000000741874722b */ /* 0x040fe40000000064 */
[----:B------:R-:W-:Y:S02]  /*6480*/  DMUL R50, R24, R34 ;  /* 0x0000002218327228 */ /* 0x000fe40000000000 */
[----:B------:R-:W-:Y:S02]  /*6490*/  DMUL R154, R2, R66 ;  /* 0x00000042029a7228 */ /* 0x000fe40000000000 */
[CC--:B------:R-:W-:Y:S02]  /*64a0*/  DFMA R160, -R130.reuse, R34.reuse, R160 ;  /* 0x0000002282a0722b */ /* 0x0c0fe400000001a0 */
[----:B------:R-:W-:Y:S02]  /*64b0*/  DFMA R70, R130, R34, R70 ;  /* 0x000000228246722b */ /* 0x000fe40000000046 */
[----:B------:R-:W-:-:S02]  /*64c0*/  DMUL R68, R128, R66 ;  /* 0x0000004280447228 */ /* 0x000fc40000000000 */
[----:B------:R-:W-:Y:S02]  /*64d0*/  DFMA R34, -R130, R34, R28 ;  /* 0x000000228222722b */ /* 0x000fe4000000011c */
[----:B------:R-:W-:Y:S02]  /*64e0*/  DMUL R66, R150, R66 ;  /* 0x0000004296427228 */ /* 0x000fe40000000000 */
[C---:B------:R-:W-:Y:S02]  /*64f0*/  DMUL R100, R24.reuse, R30 ;  /* 0x0000001e18647228 */ /* 0x040fe40000000000 */
[----:B------:R-:W-:Y:S02]  /*6500*/  DMUL R28, R24, R64 ;  /* 0x00000040181c7228 */ /* 0x000fe40000000000 */
[CC--:B------:R-:W-:Y:S02]  /*6510*/  DFMA R26, R140.reuse, R44.reuse, R26 ;  /* 0x0000002c8c1a722b */ /* 0x0c0fe4000000001a */
[----:B------:R-:W-:-:S02]  /*6520*/  DFMA R118, -R140, R44, R118 ;  /* 0x0000002c8c76722b */ /* 0x000fc40000000176 */
[C---:B------:R-:W-:Y:S02]  /*6530*/  DFMA R44, R140.reuse, R44, R104 ;  /* 0x0000002c8c2c722b */ /* 0x040fe40000000068 */
[CC--:B------:R-:W-:Y:S02]  /*6540*/  DFMA R156, R140.reuse, R36.reuse, R156 ;  /* 0x000000248c9c722b */ /* 0x0c0fe4000000009c */
[----:B------:R-:W-:Y:S02]  /*6550*/  DFMA R106, -R140, R36, R106 ;  /* 0x000000248c6a722b */ /* 0x000fe4000000016a */
[----:B------:R-:W-:Y:S02]  /*6560*/  DMUL R104, R24, R62 ;  /* 0x0000003e18687228 */ /* 0x000fe40000000000 */
[----:B------:R-:W-:Y:S02]  /*6570*/  DFMA R36, R140, R36, R58 ;  /* 0x000000248c24722b */ /* 0x000fe4000000003a */
[----:B------:R-:W-:-:S02]  /*6580*/  DFMA R154, R22, R98, -R154 ;  /* 0x00000062169a722b */ /* 0x000fc4000000089a */
[----:B------:R-:W-:Y:S02]  /*6590*/  DMUL R62, R2, R60 ;  /* 0x0000003c023e7228 */ /* 0x000fe40000000000 */
[-C--:B------:R-:W-:Y:S02]  /*65a0*/  DFMA R68, R162, R98.reuse, R68 ;  /* 0x00000062a244722b */ /* 0x080fe40000000044 */
[-C--:B------:R-:W-:Y:S02]  /*65b0*/  DFMA R66, R146, R98.reuse, R66 ;  /* 0x000000629242722b */ /* 0x080fe40000000042 */
[----:B------:R-:W-:Y:S02]  /*65c0*/  DFMA R100, R88, R98, R100 ;  /* 0x000000625864722b */ /* 0x000fe40000000064 */
[----:B------:R-:W-:Y:S02]  /*65d0*/  DMUL R58, R128, R60 ;  /* 0x0000003c803a7228 */ /* 0x000fe40000000000 */
[----:B------:R-:W-:-:S02]  /*65e0*/  DFMA R98, R48, R98, R28 ;  /* 0x000000623062722b */ /* 0x000fc4000000001c */
[----:B------:R-:W-:Y:S02]  /*65f0*/  DMUL R60, R150, R60 ;  /* 0x0000003c963c7228 */ /* 0x000fe40000000000 */
[C---:B------:R-:W-:Y:S02]  /*6600*/  DMUL R96, R24.reuse, R42 ;  /* 0x0000002a18607228 */ /* 0x040fe40000000000 */
[----:B------:R-:W-:Y:S02]  /*6610*/  DMUL R28, R24, R32 ;  /* 0x00000020181c7228 */ /* 0x000fe40000000000 */
[----:B------:R-:W-:Y:S02]  /*6620*/  DFMA R104, R88, R102, R104 ;  /* 0x000000665868722b */ /* 0x000fe40000000068 */
[-C--:B------:R-:W-:Y:S02]  /*6630*/  DFMA R62, R22, R94.reuse, -R62 ;  /* 0x0000005e163e722b */ /* 0x080fe4000000083e */
[----:B------:R-:W-:-:S02]  /*6640*/  DFMA R58, R162, R94, R58 ;  /* 0x0000005ea23a722b */ /* 0x000fc4000000003a */
[-C--:B------:R-:W-:Y:S02]  /*6650*/  DFMA R96, R88, R94.reuse, R96 ;  /* 0x0000005e5860722b */ /* 0x080fe40000000060 */
[----:B------:R-:W-:Y:S02]  /*6660*/  DFMA R60, R146, R94, R60 ;  /* 0x0000005e923c722b */ /* 0x000fe4000000003c */
[C---:B------:R-:W-:Y:S02]  /*6670*/  DFMA R102, R48.reuse, R102, R50 ;  /* 0x000000663066722b */ /* 0x040fe40000000032 */
[----:B------:R-:W-:Y:S02]  /*6680*/  DFMA R94, R48, R94, R28 ;  /* 0x0000005e305e722b */ /* 0x000fe4000000001c */
[-C--:B------:R-:W-:Y:S02]  /*6690*/  DMUL R28, R2, R52.reuse ;  /* 0x00000034021c7228 */ /* 0x080fe40000000000 */
[----:B------:R-:W-:-:S02]  /*66a0*/  DMUL R50, R128, R52 ;  /* 0x0000003480327228 */ /* 0x000fc40000000000 */
[----:B------:R-:W-:Y:S02]  /*66b0*/  DMUL R52, R150, R52 ;  /* 0x0000003496347228 */ /* 0x000fe40000000000 */
[C---:B------:R-:W-:Y:S02]  /*66c0*/  DMUL R92, R24.reuse, R40 ;  /* 0x00000028185c7228 */ /* 0x040fe40000000000 */
[----:B------:R-:W-:Y:S02]  /*66d0*/  DMUL R152, R24, R38 ;  /* 0x0000002618987228 */ /* 0x000fe40000000000 */
[-C--:B------:R-:W-:Y:S02]  /*66e0*/  DFMA R28, R22, R90.reuse, -R28 ;  /* 0x0000005a161c722b */ /* 0x080fe4000000081c */
[-C--:B------:R-:W-:Y:S02]  /*66f0*/  DFMA R50, R162, R90.reuse, R50 ;  /* 0x0000005aa232722b */ /* 0x080fe40000000032 */
[----:B------:R-:W-:-:S02]  /*6700*/  DFMA R92, R88, R90, R92 ;  /* 0x0000005a585c722b */ /* 0x000fc4000000005c */
[-C--:B------:R-:W-:Y:S02]  /*6710*/  DFMA R52, R146, R90.reuse, R52 ;  /* 0x0000005a9234722b */ /* 0x080fe40000000034 */
[----:B------:R-:W-:Y:S02]  /*6720*/  DFMA R90, R48, R90, R152 ;  /* 0x0000005a305a722b */ /* 0x000fe40000000098 */
[----:B------:R-:W-:Y:S01]  /*6730*/  DMUL R152, R2, R144 ;  /* 0x0000009002987228 */ /* 0x000fe20000000000 */
[----:B------:R-:W-:-:S06]  /*6740*/  IMAD.WIDE R2, R0, 0x8, R80 ;  /* 0x0000000800027825 */ /* 0x000fcc00078e0250 */
[----:B------:R-:W2:Y:S01]  /*6750*/  LDG.E.64 R2, desc[UR18][R2.64] ;  /* 0x0000001202027981 */ /* 0x000ea2000c1e1b00 */
[----:B------:R-:W-:Y:S02]  /*6760*/  DFMA R152, R22, R86, -R152 ;  /* 0x000000561698722b */ /* 0x000fe40000000898 */
[-C--:B------:R-:W-:Y:S02]  /*6770*/  DMUL R22, R150, R144.reuse ;  /* 0x0000009096167228 */ /* 0x080fe40000000000 */
[----:B------:R-:W-:Y:S01]  /*6780*/  DMUL R150, R128, R144 ;  /* 0x0000009080967228 */ /* 0x000fe20000000000 */
[----:B------:R-:W-:-:S06]  /*6790*/  IMAD.WIDE R144, R0, 0x8, R78 ;  /* 0x0000000800907825 */ /* 0x000fcc00078e024e */
[----:B------:R-:W3:Y:S01]  /*67a0*/  LDG.E.64 R144, desc[UR18][R144.64] ;  /* 0x0000001290907981 */ /* 0x000ee2000c1e1b00 */
[----:B------:R-:W-:Y:S02]  /*67b0*/  DFMA R146, R146, R86, R22 ;  /* 0x000000569292722b */ /* 0x000fe40000000016 */
[C---:B------:R-:W-:Y:S02]  /*67c0*/  DMUL R22, R24.reuse, R54 ;  /* 0x0000003618167228 */ /* 0x040fe40000000000 */
[----:B------:R-:W-:Y:S02]  /*67d0*/  DMUL R24, R24, R56 ;  /* 0x0000003818187228 */ /* 0x000fe40000000000 */
[----:B------:R-:W-:-:S04]  /*67e0*/  DFMA R150, R162, R86, R150 ;  /* 0x00000056a296722b */ /* 0x000fc80000000096 */
[-C--:B------:R-:W-:Y:S02]  /*67f0*/  DFMA R88, R88, R86.reuse, R22 ;  /* 0x000000565858722b */ /* 0x080fe40000000016 */
[----:B------:R-:W-:Y:S01]  /*6800*/  DFMA R86, R48, R86, R24 ;  /* 0x000000563056722b */ /* 0x000fe20000000018 */
[----:B------:R-:W-:-:S04]  /*6810*/  IMAD.WIDE R22, R0, 0x8, R74 ;  /* 0x0000000800167825 */ /* 0x000fc800078e024a */
[C---:B------:R-:W-:Y:S02]  /*6820*/  IMAD.WIDE R24, R0.reuse, 0x8, R76 ;  /* 0x0000000800187825 */ /* 0x040fe400078e024c */
[----:B------:R-:W3:Y:S02]  /*6830*/  LDG.E.64 R22, desc[UR18][R22.64] ;  /* 0x0000001216167981 */ /* 0x000ee4000c1e1b00 */
[----:B------:R-:W-:Y:S02]  /*6840*/  IMAD.WIDE R48, R0, 0x8, R72 ;  /* 0x0000000800307825 */ /* 0x000fe400078e0248 */
[----:B------:R-:W3:Y:S04]  /*6850*/  LDG.E.64 R24, desc[UR18][R24.64] ;  /* 0x0000001218187981 */ /* 0x000ee8000c1e1b00 */
[----:B------:R-:W3:Y:S01]  /*6860*/  LDG.E.64 R48, desc[UR18][R48.64] ;  /* 0x0000001230307981 */ /* 0x000ee2000c1e1b00 */
[----:B------:R-:W-:-:S04]  /*6870*/  IMAD R5, R5, 0x5, RZ ;  /* 0x0000000505057824 */ /* 0x000fc800078e02ff */
[----:B------:R-:W-:-:S04]  /*6880*/  IMAD.WIDE R84, R5, 0x8, R84 ;  /* 0x0000000805547825 */ /* 0x000fc800078e0254 */
[C---:B------:R-:W-:Y:S02]  /*6890*/  IMAD.WIDE R76, R5.reuse, 0x8, R76 ;  /* 0x00000008054c7825 */ /* 0x040fe400078e024c */
[----:B------:R-:W4:Y:S02]  /*68a0*/  LDG.E.64 R84, desc[UR18][R84.64] ;  /* 0x0000001254547981 */ /* 0x000f24000c1e1b00 */
[C---:B------:R-:W-:Y:S02]  /*68b0*/  IMAD.WIDE R164, R5.reuse, 0x8, R82 ;  /* 0x0000000805a47825 */ /* 0x040fe400078e0252 */
[----:B------:R-:W4:Y:S04]  /*68c0*/  LDG.E.64 R82, desc[UR18][R76.64] ;  /* 0x000000124c527981 */ /* 0x000f28000c1e1b00 */
[----:B------:R-:W4:Y:S01]  /*68d0*/  LDG.E.64 R76, desc[UR18][R164.64] ;  /* 0x00000012a44c7981 */ /* 0x000f22000c1e1b00 */
[----:B------:R-:W-:Y:S01]  /*68e0*/  IMAD.WIDE R74, R5, 0x8, R74 ;  /* 0x00000008054a7825 */ /* 0x000fe200078e024a */
[----:B------:R-:W-:-:S03]  /*68f0*/  DMUL R156, R156, 0.5 ;  /* 0x3fe000009c9c7828 */ /* 0x000fc60000000000 */
[----:B------:R-:W-:-:S04]  /*6900*/  IMAD.WIDE R72, R5, 0x8, R72 ;  /* 0x0000000805487825 */ /* 0x000fc800078e0248 */
[C---:B------:R-:W-:Y:S01]  /*6910*/  IMAD.WIDE R162, R5.reuse, 0x8, R80 ;  /* 0x0000000805a27825 */ /* 0x040fe200078e0250 */
[CC--:B------:R-:W-:Y:S01]  /*6920*/  DFMA R154, -R132.reuse, R30.reuse, R154 ;  /* 0x0000001e849a722b */ /* 0x0c0fe2000000019a */
[----:B------:R-:W4:Y:S02]  /*6930*/  LDG.E.64 R80, desc[UR18][R74.64] ;  /* 0x000000124a507981 */ /* 0x000f24000c1e1b00 */
[----:B------:R-:W-:Y:S02]  /*6940*/  IMAD.WIDE R4, R5, 0x8, R78 ;  /* 0x0000000805047825 */ /* 0x000fe400078e024e */
[----:B------:R-:W4:Y:S01]  /*6950*/  LDG.E.64 R78, desc[UR18][R72.64] ;  /* 0x00000012484e7981 */ /* 0x000f22000c1e1b00 */
[----:B------:R-:W-:Y:S01]  /*6960*/  DFMA R66, -R132, R30, R66 ;  /* 0x0000001e8442722b */ /* 0x000fe20000000142 */
[----:B------:R-:W-:Y:S01]  /*6970*/  UMOV UR4, 0xa0b5ed8d ;  /* 0xa0b5ed8d00047882 */ /* 0x000fe20000000000 */
[----:B------:R-:W-:Y:S01]  /*6980*/  UMOV UR5, 0x3eb0c6f7 ;  /* 0x3eb0c6f700057882 */ /* 0x000fe20000000000 */
[----:B------:R-:W4:Y:S04]  /*6990*/  LDG.E.64 R74, desc[UR18][R162.64] ;  /* 0x00000012a24a7981 */ /* 0x000f28000c1e1b00 */
[----:B------:R0:W4:Y:S02]  /*69a0*/  LDG.E.64 R72, desc[UR18][R4.64] ;  /* 0x0000001204487981 */ /* 0x000124000c1e1b00 */
[----:B0-----:R-:W-:-:S02]  /*69b0*/  DMUL R4, R158, 0.5 ;  /* 0x3fe000009e047828 */ /* 0x001fc40000000000 */
[CC--:B------:R-:W-:Y:S02]  /*69c0*/  DFMA R162, -R130.reuse, R64.reuse, R66 ;  /* 0x0000004082a2722b */ /* 0x0c0fe40000000142 */
[----:B------:R-:W-:Y:S02]  /*69d0*/  DFMA R154, -R130, R64, R154 ;  /* 0x00000040829a722b */ /* 0x000fe4000000019a */
[CC--:B------:R-:W-:Y:S02]  /*69e0*/  DFMA R62, -R132.reuse, R42.reuse, R62 ;  /* 0x0000002a843e722b */ /* 0x0c0fe4000000013e */
[CC--:B------:R-:W-:Y:S02]  /*69f0*/  DFMA R58, R132.reuse, R42.reuse, R58 ;  /* 0x0000002a843a722b */ /* 0x0c0fe4000000003a */
[----:B------:R-:W-:-:S06]  /*6a00*/  DFMA R60, -R132, R42, R60 ;  /* 0x0000002a843c722b */ /* 0x000fcc000000013c */
[----:B------:R-:W-:Y:S02]  /*6a10*/  DFMA R58, R130, R32, R58 ;  /* 0x00000020823a722b */ /* 0x000fe4000000003a */
[C---:B------:R-:W-:Y:S02]  /*6a20*/  DFMA R52, -R132.reuse, R40, R52 ;  /* 0x000000288434722b */ /* 0x040fe40000000134 */
[----:B------:R-:W-:Y:S02]  /*6a30*/  DFMA R146, -R132, R54, R146 ;  /* 0x000000368492722b */ /* 0x000fe40000000192 */
[----:B------:R-:W-:Y:S02]  /*6a40*/  DMUL R26, R26, 0.5 ;  /* 0x3fe000001a1a7828 */ /* 0x000fe40000000000 */
[----:B--2---:R-:W-:-:S08]  /*6a50*/  DFMA R160, R140, R2, R160 ;  /* 0x000000028ca0722b */ /* 0x004fd000000000a0 */
[----:B------:R-:W-:Y:S02]  /*6a60*/  DMUL R160, R160, 0.5 ;  /* 0x3fe00000a0a07828 */ /* 0x000fe40000000000 */
[CC--:B------:R-:W-:Y:S02]  /*6a70*/  DFMA R70, -R140.reuse, R2.reuse, R70 ;  /* 0x000000028c46722b */ /* 0x0c0fe40000000146 */
[----:B------:R-:W-:-:S04]  /*6a80*/  DFMA R34, R140, R2, R34 ;  /* 0x000000028c22722b */ /* 0x000fc80000000022 */
[----:B------:R-:W-:Y:S02]  /*6a90*/  DADD R158, R156, R160 ;  /* 0x000000009c9e7229 */ /* 0x000fe400000000a0 */
[----:B------:R-:W-:Y:S02]  /*6aa0*/  DFMA R2, R132, R30, R68 ;  /* 0x0000001e8402722b */ /* 0x000fe40000000044 */
[----:B------:R-:W-:Y:S02]  /*6ab0*/  DADD R30, R4, -R156 ;  /* 0x00000000041e7229 */ /* 0x000fe4000000089c */
[C---:B------:R-:W-:Y:S02]  /*6ac0*/  DFMA R4, R156.reuse, -3, R4 ;  /* 0xc00800009c04782b */ /* 0x040fe40000000004 */
[----:B------:R-:W-:Y:S02]  /*6ad0*/  DADD R68, R156, -R160 ;  /* 0x000000009c447229 */ /* 0x000fe400000008a0 */
[----:B------:R-:W-:-:S08]  /*6ae0*/  DMUL R156, R158, 3 ;  /* 0x400800009e9c7828 */ /* 0x000fd00000000000 */
[----:B------:R-:W-:Y:S02]  /*6af0*/  DMUL R158, R158, R156 ;  /* 0x0000009c9e9e7228 */ /* 0x000fe40000000000 */
[----:B------:R-:W-:-:S08]  /*6b00*/  DMUL R156, R68, 13 ;  /* 0x402a0000449c7828 */ /* 0x000fd00000000000 */
[----:B------:R-:W-:Y:S02]  /*6b10*/  DFMA R158, R68, R156, R158 ;  /* 0x0000009c449e722b */ /* 0x000fe4000000009e */
[----:B------:R-:W-:-:S06]  /*6b20*/  DFMA R156, R130, R64, R2 ;  /* 0x00000040829c722b */ /* 0x000fcc0000000002 */
[----:B------:R-:W-:Y:S02]  /*6b30*/  DADD R66, R158, UR4 ;  /* 0x000000049e427e29 */ /* 0x000fe40008000000 */
[----:B------:R-:W-:-:S04]  /*6b40*/  DMUL R64, R4, 3 ;  /* 0x4008000004407828 */ /* 0x000fc80000000000 */
[----:B------:R-:W0:Y:S04]  /*6b50*/  MUFU.RCP64H R3, R67 ;  /* 0x0000004300037308 */ /* 0x000e280000001800 */
[----:B------:R-:W-:Y:S02]  /*6b60*/  DMUL R64, R4, R64 ;  /* 0x0000004004407228 */ /* 0x000fe40000000000 */
[----:B------:R-:W-:Y:S01]  /*6b70*/  DMUL R4, R30, 13 ;  /* 0x402a00001e047828 */ /* 0x000fe20000000000 */
[----:B------:R-:W-:-:S07]  /*6b80*/  IMAD.MOV.U32 R2, RZ, RZ, 0x1 ;  /* 0x00000001ff027424 */ /* 0x000fce00078e00ff */
[----:B------:R-:W-:Y:S02]  /*6b90*/  DFMA R64, R30, R4, R64 ;  /* 0x000000041e40722b */ /* 0x000fe40000000040 */
[----:B0-----:R-:W-:-:S08]  /*6ba0*/  DFMA R4, -R66, R2, 1 ;  /* 0x3ff000004204742b */ /* 0x001fd00000000102 */
[----:B------:R-:W-:-:S08]  /*6bb0*/  DFMA R4, R4, R4, R4 ;  /* 0x000000040404722b */ /* 0x000fd00000000004 */
[----:B------:R-:W-:-:S08]  /*6bc0*/  DFMA R4, R2, R4, R2 ;  /* 0x000000040204722b */ /* 0x000fd00000000002 */
[----:B------:R-:W-:Y:S02]  /*6bd0*/  DFMA R2, -R66, R4, 1 ;  /* 0x3ff000004202742b */ /* 0x000fe40000000104 */
[----:B------:R-:W-:-:S06]  /*6be0*/  DADD R64, R64, UR4 ;  /* 0x0000000440407e29 */ /* 0x000fcc0008000000 */
[----:B------:R-:W-:-:S08]  /*6bf0*/  DFMA R2, R4, R2, R4 ;  /* 0x000000020402722b */ /* 0x000fd00000000004 */
[----:B------:R-:W-:-:S08]  /*6c00*/  DMUL R42, R64, R2 ;  /* 0x00000002402a7228 */ /* 0x000fd00000000000 */
[----:B------:R-:W-:-:S08]  /*6c10*/  DFMA R4, -R66, R42, R64 ;  /* 0x0000002a4204722b */ /* 0x000fd00000000140 */
[----:B------:R-:W-:Y:S02]  /*6c20*/  DFMA R2, R2, R4, R42 ;  /* 0x000000040202722b */ /* 0x000fe4000000002a */
[CC--:B------:R-:W-:Y:S02]  /*6c30*/  DFMA R4, -R130.reuse, R32.reuse, R62 ;  /* 0x000000208204722b */ /* 0x0c0fe4000000013e */
[----:B------:R-:W-:Y:S02]  /*6c40*/  DFMA R32, -R130, R32, R60 ;  /* 0x000000208220722b */ /* 0x000fe4000000013c */
[----:B---3--:R-:W-:Y:S02]  /*6c50*/  DFMA R60, R140, R144, R154 ;  /* 0x000000908c3c722b */ /* 0x008fe4000000009a */
[CC--:B------:R-:W-:Y:S02]  /*6c60*/  DFMA R42, -R132.reuse, R40.reuse, R28 ;  /* 0x00000028842a722b */ /* 0x0c0fe4000000011c */
[----:B------:R-:W-:-:S02]  /*6c70*/  DFMA R28, R132, R40, R50 ;  /* 0x00000028841c722b */ /* 0x000fc40000000032 */
[----:B------:R-:W-:Y:S02]  /*6c80*/  DFMA R50, -R132, R54, R152 ;  /* 0x000000368432722b */ /* 0x000fe40000000198 */
[----:B------:R-:W-:Y:S02]  /*6c90*/  DMUL R60, R60, 0.5 ;  /* 0x3fe000003c3c7828 */ /* 0x000fe40000000000 */
[CC--:B------:R-:W-:Y:S02]  /*6ca0*/  DFMA R40, -R130.reuse, R38.reuse, R42 ;  /* 0x000000268228722b */ /* 0x0c0fe4000000012a */
[CC--:B------:R-:W-:Y:S02]  /*6cb0*/  DFMA R28, R130.reuse, R38.reuse, R28 ;  /* 0x00000026821c722b */ /* 0x0c0fe4000000001c */
[----:B------:R-:W-:Y:S02]  /*6cc0*/  DFMA R38, -R130, R38, R52 ;  /* 0x000000268226722b */ /* 0x000fe40000000134 */
[----:B------:R-:W-:-:S02]  /*6cd0*/  DFMA R52, R160, 3, -R60 ;  /* 0x40080000a034782b */ /* 0x000fc4000000083c */
[----:B------:R-:W-:Y:S02]  /*6ce0*/  DFMA R50, -R130, R56, R50 ;  /* 0x000000388232722b */ /* 0x000fe40000000132 */
[----:B------:R-:W-:Y:S02]  /*6cf0*/  DFMA R42, R132, R54, R150 ;  /* 0x00000036842a722b */ /* 0x000fe40000000096 */
[----:B------:R-:W-:Y:S02]  /*6d00*/  DFMA R4, R140, R24, R4 ;  /* 0x000000188c04722b */ /* 0x000fe40000000004 */
[----:B------:R-:W-:Y:S02]  /*6d10*/  DMUL R54, R52, 3 ;  /* 0x4008000034367828 */ /* 0x000fe40000000000 */
[C---:B------:R-:W-:Y:S02]  /*6d20*/  DFMA R40, R140.reuse, R22, R40 ;  /* 0x000000168c28722b */ /* 0x040fe40000000028 */
[----:B------:R-:W-:-:S02]  /*6d30*/  DFMA R50, R140, R48, R50 ;  /* 0x000000308c32722b */ /* 0x000fc40000000032 */
[CC--:B------:R-:W-:Y:S02]  /*6d40*/  DFMA R62, -R140.reuse, R144.reuse, R156 ;  /* 0x000000908c3e722b */ /* 0x0c0fe4000000019c */
[----:B------:R-:W-:Y:S02]  /*6d50*/  DFMA R162, R140, R144, R162 ;  /* 0x000000908ca2722b */ /* 0x000fe400000000a2 */
[----:B------:R-:W-:Y:S02]  /*6d60*/  DMUL R144, R52, R54 ;  /* 0x0000003634907228 */ /* 0x000fe40000000000 */
[CC--:B------:R-:W-:Y:S02]  /*6d70*/  DFMA R58, -R140.reuse, R24.reuse, R58 ;  /* 0x000000188c3a722b */ /* 0x0c0fe4000000013a */
[----:B------:R-:W-:Y:S02]  /*6d80*/  DFMA R32, R140, R24, R32 ;  /* 0x000000188c20722b */ /* 0x000fe40000000020 */
[----:B------:R-:W-:-:S02]  /*6d90*/  DMUL R52, R4, 0.5 ;  /* 0x3fe0000004347828 */ /* 0x000fc40000000000 */
[----:B------:R-:W-:Y:S02]  /*6da0*/  DMUL R24, R40, 0.5 ;  /* 0x3fe0000028187828 */ /* 0x000fe40000000000 */
[----:B------:R-:W-:Y:S02]  /*6db0*/  DMUL R4, R50, 0.5 ;  /* 0x3fe0000032047828 */ /* 0x000fe40000000000 */
[----:B------:R-:W-:Y:S02]  /*6dc0*/  DADD R60, R160, -R60 ;  /* 0x00000000a03c7229 */ /* 0x000fe4000000083c */
[----:B------:R-:W-:Y:S02]  /*6dd0*/  DADD R54, R26, -R52 ;  /* 0x000000001a367229 */ /* 0x000fe40000000834 */
[C---:B------:R-:W-:Y:S02]  /*6de0*/  DFMA R150, R52.reuse, -3, R26 ;  /* 0xc00800003496782b */ /* 0x040fe4000000001a */
[----:B------:R-:W-:-:S02]  /*6df0*/  DADD R40, R52, R24 ;  /* 0x0000000034287229 */ /* 0x000fc40000000018 */
[----:B------:R-:W-:Y:S02]  /*6e00*/  DADD R52, R52, -R24 ;  /* 0x0000000034347229 */ /* 0x000fe40000000818 */
[C-C-:B------:R-:W-:Y:S02]  /*6e10*/  DADD R50, R24.reuse, -R4.reuse ;  /* 0x0000000018327229 */ /* 0x140fe40000000804 */
[----:B------:R-:W-:Y:S02]  /*6e20*/  DFMA R24, R24, 3, -R4 ;  /* 0x400800001818782b */ /* 0x000fe40000000804 */
[CC--:B------:R-:W-:Y:S02]  /*6e30*/  DFMA R42, R130.reuse, R56.reuse, R42 ;  /* 0x00000038822a722b */ /* 0x0c0fe4000000002a */
[----:B------:R-:W-:Y:S02]  /*6e40*/  DFMA R146, -R130, R56, R146 ;  /* 0x000000388292722b */ /* 0x000fe40000000192 */
[----:B------:R-:W-:-:S02]  /*6e50*/  DFMA R56, -R140, R22, R28 ;  /* 0x000000168c38722b */ /* 0x000fc4000000011c */
[----:B------:R-:W-:Y:S02]  /*6e60*/  DFMA R38, R140, R22, R38 ;  /* 0x000000168c26722b */ /* 0x000fe40000000026 */
[----:B------:R-:W-:Y:S02]  /*6e70*/  DMUL R22, R60, 13 ;  /* 0x402a00003c167828 */ /* 0x000fe40000000000 */
[----:B------:R-:W-:Y:S02]  /*6e80*/  DMUL R26, R40, 3 ;  /* 0x40080000281a7828 */ /* 0x000fe40000000000 */
[----:B------:R-:W-:Y:S02]  /*6e90*/  DMUL R4, R24, 3 ;  /* 0x4008000018047828 */ /* 0x000fe40000000000 */
[----:B------:R-:W-:Y:S01]  /*6ea0*/  DMUL R28, R150, 3 ;  /* 0x40080000961c7828 */ /* 0x000fe20000000000 */
[----:B------:R-:W-:Y:S01]  /*6eb0*/  FFMA R0, RZ, R67, R3 ;  /* 0x00000043ff007223 */ /* 0x000fe20000000003 */
[----:B------:R-:W-:-:S02]  /*6ec0*/  DFMA R22, R60, R22, R144 ;  /* 0x000000163c16722b */ /* 0x000fc40000000090 */
[----:B------:R-:W-:Y:S02]  /*6ed0*/  DMUL R26, R40, R26 ;  /* 0x0000001a281a7228 */ /* 0x000fe40000000000 */
[----:B------:R-:W-:Y:S02]  /*6ee0*/  DMUL R24, R24, R4 ;  /* 0x0000000418187228 */ /* 0x000fe40000000000 */
[----:B------:R-:W-:Y:S02]  /*6ef0*/  DMUL R28, R150, R28 ;  /* 0x0000001c961c7228 */ /* 0x000fe40000000000 */
[----:B------:R-:W-:Y:S02]  /*6f00*/  DMUL R144, R54, 13 ;  /* 0x402a000036907828 */ /* 0x000fe40000000000 */
[----:B------:R-:W-:Y:S02]  /*6f10*/  DMUL R40, R52, 13 ;  /* 0x402a000034287828 */ /* 0x000fe40000000000 */
[----:B------:R-:W-:Y:S01]  /*6f20*/  DMUL R4, R50, 13 ;  /* 0x402a000032047828 */ /* 0x000fe20000000000 */
[----:B------:R-:W-:-:S02]  /*6f30*/  FSETP.GT.AND P0, PT, |R0|, 1.469367938527859385e-39, PT ;  /* 0x001000000000780b */ /* 0x000fc40003f04200 */
[----:B------:R-:W-:Y:S01]  /*6f40*/  FSETP.GEU.AND P1, PT, |R65|, 6.5827683646048100446e-37, PT ;  /* 0x036000004100780b */ /* 0x000fe20003f2e200 */
[----:B------:R-:W-:Y:S02]  /*6f50*/  DFMA R28, R54, R144, R28 ;  /* 0x00000090361c722b */ /* 0x000fe4000000001c */
[----:B------:R-:W-:Y:S02]  /*6f60*/  DFMA R26, R52, R40, R26 ;  /* 0x00000028341a722b */ /* 0x000fe4000000001a */
[----:B------:R-:W-:Y:S02]  /*6f70*/  DFMA R24, R50, R4, R24 ;  /* 0x000000043218722b */ /* 0x000fe40000000018 */
[CC--:B------:R-:W-:Y:S01]  /*6f80*/  DFMA R146, R140.reuse, R48.reuse, R146 ;  /* 0x000000308c92722b */ /* 0x0c0fe20000000092 */
[----:B------:R-:W-:Y:S01]  /*6f90*/  BSSY.RECONVERGENT B1, `(.L_x_57) ;  /* 0x0000019000017945 */ /* 0x000fe20003800200 */
[----:B------:R-:W-:Y:S02]  /*6fa0*/  DFMA R48, -R140, R48, R42 ;  /* 0x000000308c30722b */ /* 0x000fe4000000012a */
[----:B------:R-:W-:-:S02]  /*6fb0*/  DMUL R42, R32, 0.5 ;  /* 0x3fe00000202a7828 */ /* 0x000fc40000000000 */
[----:B------:R-:W-:Y:S02]  /*6fc0*/  DMUL R40, R38, 0.5 ;  /* 0x3fe0000026287828 */ /* 0x000fe40000000000 */
[----:B------:R-:W-:Y:S02]  /*6fd0*/  DADD R28, R28, UR4 ;  /* 0x000000041c1c7e29 */ /* 0x000fe40008000000 */
[----:B------:R-:W-:Y:S02]  /*6fe0*/  DADD R26, R26, UR4 ;  /* 0x000000041a1a7e29 */ /* 0x000fe40008000000 */
[----:B------:R-:W-:Y:S02]  /*6ff0*/  DADD R24, R24, UR4 ;  /* 0x0000000418187e29 */ /* 0x000fe40008000000 */
[----:B------:R-:W-:Y:S02]  /*7000*/  DADD R22, R22, UR4 ;  /* 0x0000000416167e29 */ /* 0x000fe40008000000 */
[----:B------:R-:W-:-:S02]  /*7010*/  DMUL R46, R46, 0.5 ;  /* 0x3fe000002e2e7828 */ /* 0x000fc40000000000 */
[----:B------:R-:W-:Y:S02]  /*7020*/  DMUL R44, R44, 0.5 ;  /* 0x3fe000002c2c7828 */ /* 0x000fe40000000000 */
[----:B------:R-:W-:Y:S02]  /*7030*/  DMUL R38, R146, 0.5 ;  /* 0x3fe0000092267828 */ /* 0x000fe40000000000 */
[----:B------:R-:W-:Y:S02]  /*7040*/  DMUL R36, R36, 0.5 ;  /* 0x3fe0000024247828 */ /* 0x000fe40000000000 */
[----:B------:R-:W-:Y:S02]  /*7050*/  DMUL R34, R34, 0.5 ;  /* 0x3fe0000022227828 */ /* 0x000fe40000000000 */
[----:B------:R-:W-:Y:S02]  /*7060*/  DMUL R32, R162, 0.5 ;  /* 0x3fe00000a2207828 */ /* 0x000fe40000000000 */
[----:B------:R-:W-:Y:S01]  /*7070*/  DADD R30, -R30, R68 ;  /* 0x000000001e1e7229 */ /* 0x000fe20000000144 */
[----:B------:R-:W-:Y:S01]  /*7080*/  SHF.R.S32.HI R5, RZ, 0x1f, R13 ;  /* 0x0000001fff057819 */ /* 0x000fe2000001140d */
[----:B------:R-:W-:Y:S09]  /*7090*/  @P0 BRA P1, `(.L_x_58) ;  /* 0x0000000000200947 */ /* 0x000ff20000800000 */
[----:B------:R-:W-:Y:S01]  /*70a0*/  MOV R0, R64 ;  /* 0x0000004000007202 */ /* 0x000fe20000000f00 */
[----:B------:R-:W-:Y:S01]  /*70b0*/  IMAD.MOV.U32 R151, RZ, RZ, R65 ;  /* 0x000000ffff977224 */ /* 0x000fe200078e0041 */
[----:B------:R-:W-:Y:S01]  /*70c0*/  MOV R147, R67 ;  /* 0x0000004300937202 */ /* 0x000fe20000000f00 */
[----:B------:R-:W-:Y:S01]  /*70d0*/  IMAD.MOV.U32 R146, RZ, RZ, R66 ;  /* 0x000000ffff927224 */ /* 0x000fe200078e0042 */
[----:B------:R-:W-:-:S07]  /*70e0*/  MOV R150, 0x7100 ;  /* 0x0000710000967802 */ /* 0x000fce0000000f00 */
[----:B----4-:R-:W-:Y:S05]  /*70f0*/  CALL.REL.NOINC `($__internal_1_$__cuda_sm20_div_rn_f64_full) ;  /* 0x000000a400bc7944 */ /* 0x010fea0003c00000 */
[----:B------:R-:W-:Y:S02]  /*7100*/  IMAD.MOV.U32 R2, RZ, RZ, R144 ;  /* 0x000000ffff027224 */ /* 0x000fe400078e0090 */
[----:B------:R-:W-:-:S07]  /*7110*/  IMAD.MOV.U32 R3, RZ, RZ, R145 ;  /* 0x000000ffff037224 */ /* 0x000fce00078e0091 */
.L_x_58:
[----:B------:R-:W-:Y:S05]  /*7120*/  BSYNC.RECONVERGENT B1 ;  /* 0x0000000000017941 */ /* 0x000fea0003800200 */
.L_x_57:
[----:B------:R-:W0:Y:S01]  /*7130*/  MUFU.RCP64H R147, R23 ;  /* 0x0000001700937308 */ /* 0x000e220000001800 */
[----:B------:R-:W-:Y:S01]  /*7140*/  MOV R146, 0x1 ;  /* 0x0000000100927802 */ /* 0x000fe20000000f00 */
[----:B------:R-:W-:Y:S01]  /*7150*/  BSSY.RECONVERGENT B1, `(.L_x_59) ;  /* 0x0000015000017945 */ /* 0x000fe20003800200 */
[----:B------:R-:W-:-:S04]  /*7160*/  FSETP.GEU.AND P1, PT, |R65|, 6.5827683646048100446e-37, PT ;  /* 0x036000004100780b */ /* 0x000fc80003f2e200 */
[----:B0-----:R-:W-:-:S08]  /*7170*/  DFMA R144, -R22, R146, 1 ;  /* 0x3ff000001690742b */ /* 0x001fd00000000192 */
[----:B------:R-:W-:-:S08]  /*7180*/  DFMA R144, R144, R144, R144 ;  /* 0x000000909090722b */ /* 0x000fd00000000090 */
[----:B------:R-:W-:-:S08]  /*7190*/  DFMA R144, R146, R144, R146 ;  /* 0x000000909290722b */ /* 0x000fd00000000092 */
[----:B------:R-:W-:-:S08]  /*71a0*/  DFMA R150, -R22, R144, 1 ;  /* 0x3ff000001696742b */ /* 0x000fd00000000190 */
[----:B------:R-:W-:-:S08]  /*71b0*/  DFMA R150, R144, R150, R144 ;  /* 0x000000969096722b */ /* 0x000fd00000000090 */
[----:B------:R-:W-:-:S08]  /*71c0*/  DMUL R146, R64, R150 ;  /* 0x0000009640927228 */ /* 0x000fd00000000000 */
[----:B------:R-:W-:-:S08]  /*71d0*/  DFMA R144, -R22, R146, R64 ;  /* 0x000000921690722b */ /* 0x000fd00000000140 */
[----:B------:R-:W-:Y:S02]  /*71e0*/  DFMA R144, R150, R144, R146 ;  /* 0x000000909690722b */ /* 0x000fe40000000092 */
[----:B------:R-:W-:-:S08]  /*71f0*/  DMUL R146, R2, 6 ;  /* 0x4018000002927828 */ /* 0x000fd00000000000 */
[----:B------:R-:W-:Y:S01]  /*7200*/  FFMA R0, RZ, R23, R145 ;  /* 0x00000017ff007223 */ /* 0x000fe20000000091 */
[----:B------:R-:W-:-:S04]  /*7210*/  DFMA R2, R146, R2, 1 ;  /* 0x3ff000009202742b */ /* 0x000fc80000000002 */
[----:B------:R-:W-:-:S13]  /*7220*/  FSETP.GT.AND P0, PT, |R0|, 1.469367938527859385e-39, PT ;  /* 0x001000000000780b */ /* 0x000fda0003f04200 */
[----:B------:R-:W-:Y:S05]  /*7230*/  @P0 BRA P1, `(.L_x_60) ;  /* 0x0000000000180947 */ /* 0x000fea0000800000 */
[----:B------:R-:W-:Y:S01]  /*7240*/  IMAD.MOV.U32 R0, RZ, RZ, R64 ;  /* 0x000000ffff007224 */ /* 0x000fe200078e0040 */
[----:B------:R-:W-:Y:S01]  /*7250*/  MOV R146, R22 ;  /* 0x0000001600927202 */ /* 0x000fe20000000f00 */
[----:B------:R-:W-:Y:S01]  /*7260*/  IMAD.MOV.U32 R151, RZ, RZ, R65 ;  /* 0x000000ffff977224 */ /* 0x000fe200078e0041 */
[----:B------:R-:W-:Y:S01]  /*7270*/  MOV R150, 0x72a0 ;  /* 0x000072a000967802 */ /* 0x000fe20000000f00 */
[----:B------:R-:W-:-:S07]  /*7280*/  IMAD.MOV.U32 R147, RZ, RZ, R23 ;  /* 0x000000ffff937224 */ /* 0x000fce00078e0017 */
[----:B----4-:R-:W-:Y:S05]  /*7290*/  CALL.REL.NOINC `($__internal_1_$__cuda_sm20_div_rn_f64_full) ;  /* 0x000000a400547944 */ /* 0x010fea0003c00000 */
.L_x_60:
[----:B------:R-:W-:Y:S05]  /*72a0*/  BSYNC.RECONVERGENT B1 ;  /* 0x0000000000017941 */ /* 0x000fea0003800200 */
.L_x_59:
[----:B------:R-:W-:Y:S01]  /*72b0*/  DMUL R146, R144, 3 ;  /* 0x4008000090927828 */ /* 0x000fe20000000000 */
[----:B------:R-:W-:Y:S01]  /*72c0*/  FSETP.GEU.AND P1, PT, |R31|, 6.5827683646048100446e-37, PT ;  /* 0x036000001f00780b */ /* 0x000fe20003f2e200 */
[----:B------:R-:W-:Y:S06]  /*72d0*/  BSSY.RECONVERGENT B1, `(.L_x_61) ;  /* 0x0000017000017945 */ /* 0x000fec0003800200 */
[----:B------:R-:W-:Y:S01]  /*72e0*/  DFMA R144, R146, R144, R2 ;  /* 0x000000909290722b */ /* 0x000fe20000000002 */
[----:B------:R-:W-:-:S05]  /*72f0*/  IMAD.MOV.U32 R146, RZ, RZ, 0x1 ;  /* 0x00000001ff927424 */ /* 0x000fca00078e00ff */
[----:B------:R-:W0:Y:S02]  /*7300*/  MUFU.RCP64H R147, R145 ;  /* 0x0000009100937308 */ /* 0x000e240000001800 */
[----:B0-----:R-:W-:-:S08]  /*7310*/  DFMA R2, -R144, R146, 1 ;  /* 0x3ff000009002742b */ /* 0x001fd00000000192 */
[----:B------:R-:W-:-:S08]  /*7320*/  DFMA R2, R2, R2, R2 ;  /* 0x000000020202722b */ /* 0x000fd00000000002 */
[----:B------:R-:W-:-:S08]  /*7330*/  DFMA R2, R146, R2, R146 ;  /* 0x000000029202722b */ /* 0x000fd00000000092 */
[----:B------:R-:W-:-:S08]  /*7340*/  DFMA R150, -R144, R2, 1 ;  /* 0x3ff000009096742b */ /* 0x000fd00000000102 */
[----:B------:R-:W-:-:S08]  /*7350*/  DFMA R150, R2, R150, R2 ;  /* 0x000000960296722b */ /* 0x000fd00000000002 */
[----:B------:R-:W-:-:S08]  /*7360*/  DMUL R146, R30, R150 ;  /* 0x000000961e927228 */ /* 0x000fd00000000000 */
[----:B------:R-:W-:-:S08]  /*7370*/  DFMA R2, -R144, R146, R30 ;  /* 0x000000929002722b */ /* 0x000fd0000000011e */
[----:B------:R-:W-:-:S10]  /*7380*/  DFMA R2, R150, R2, R146 ;  /* 0x000000029602722b */ /* 0x000fd40000000092 */
[----:B------:R-:W-:-:S05]  /*7390*/  FFMA R0, RZ, R145, R3 ;  /* 0x00000091ff007223 */ /* 0x000fca0000000003 */
[----:B------:R-:W-:-:S13]  /*73a0*/  FSETP.GT.AND P0, PT, |R0|, 1.469367938527859385e-39, PT ;  /* 0x001000000000780b */ /* 0x000fda0003f04200 */
[----:B------:R-:W-:Y:S05]  /*73b0*/  @P0 BRA P1, `(.L_x_62) ;  /* 0x0000000000200947 */ /* 0x000fea0000800000 */
        /* <DEDUP_REMOVED lines=8> */
.L_x_62:
[----:B------:R-:W-:Y:S05]  /*7440*/  BSYNC.RECONVERGENT B1 ;  /* 0x0000000000017941 */ /* 0x000fea0003800200 */
.L_x_61:
[----:B------:R-:W0:Y:S01]  /*7450*/  MUFU.RCP64H R31, R65 ;  /* 0x00000041001f7308 */ /* 0x000e220000001800 */
[----:B------:R-:W-:Y:S01]  /*7460*/  MOV R30, 0x1 ;  /* 0x00000001001e7802 */ /* 0x000fe20000000f00 */
[----:B------:R-:W-:Y:S01]  /*7470*/  BSSY.RECONVERGENT B1, `(.L_x_63) ;  /* 0x0000014000017945 */ /* 0x000fe20003800200 */
[----:B------:R-:W-:Y:S01]  /*7480*/  FSETP.GEU.AND P1, PT, |R23|, 6.5827683646048100446e-37, PT ;  /* 0x036000001700780b */ /* 0x000fe20003f2e200 */
[----:B------:R-:W-:-:S03]  /*7490*/  DADD R60, -R68, R60 ;  /* 0x00000000443c7229 */ /* 0x000fc6000000013c */
        /* <DEDUP_REMOVED lines=17> */
.L_x_64:
[----:B------:R-:W-:Y:S05]  /*75b0*/  BSYNC.RECONVERGENT B1 ;  /* 0x0000000000017941 */ /* 0x000fea0003800200 */
.L_x_63:
[----:B------:R-:W0:Y:S01]  /*75c0*/  MUFU.RCP64H R65, 1.5 ;  /* 0x3ff8000000417908 */ /* 0x000e220000001800 */
[----:B------:R-:W-:Y:S01]  /*75d0*/  IMAD.MOV.U32 R30, RZ, RZ, 0x0 ;  /* 0x00000000ff1e7424 */ /* 0x000fe200078e00ff */
[----:B------:R-:W-:Y:S01]  /*75e0*/  MOV R31, 0x3ff80000 ;  /* 0x3ff80000001f7802 */ /* 0x000fe20000000f00 */
[----:B------:R-:W-:Y:S01]  /*75f0*/  IMAD.MOV.U32 R64, RZ, RZ, 0x1 ;  /* 0x00000001ff407424 */ /* 0x000fe200078e00ff */
[----:B------:R-:W-:Y:S01]  /*7600*/  DMUL R150, R144, R144 ;  /* 0x0000009090967228 */ /* 0x000fe20000000000 */
[----:B------:R-:W-:Y:S09]  /*7610*/  BSSY.RECONVERGENT B1, `(.L_x_65) ;  /* 0x0000012000017945 */ /* 0x000ff20003800200 */
[----:B------:R-:W-:Y:S01]  /*7620*/  FSETP.GEU.AND P1, PT, |R151|, 6.5827683646048100446e-37, PT ;  /* 0x036000009700780b */ /* 0x000fe20003f2e200 */
[----:B0-----:R-:W-:-:S08]  /*7630*/  DFMA R68, R64, -R30, 1 ;  /* 0x3ff000004044742b */ /* 0x001fd0000000081e */
[----:B------:R-:W-:-:S08]  /*7640*/  DFMA R68, R68, R68, R68 ;  /* 0x000000444444722b */ /* 0x000fd00000000044 */
[----:B------:R-:W-:-:S08]  /*7650*/  DFMA R64, R64, R68, R64 ;  /* 0x000000444040722b */ /* 0x000fd00000000040 */
[----:B------:R-:W-:-:S08]  /*7660*/  DFMA R30, R64, -R30, 1 ;  /* 0x3ff00000401e742b */ /* 0x000fd0000000081e */
[----:B------:R-:W-:-:S08]  /*7670*/  DFMA R30, R64, R30, R64 ;  /* 0x0000001e401e722b */ /* 0x000fd00000000040 */
[----:B------:R-:W-:-:S08]  /*7680*/  DMUL R144, R150, R30 ;  /* 0x0000001e96907228 */ /* 0x000fd00000000000 */
[----:B------:R-:W-:-:S08]  /*7690*/  DFMA R64, R144, -1.5, R150 ;  /* 0xbff800009040782b */ /* 0x000fd00000000096 */
[----:B------:R-:W-:-:S10]  /*76a0*/  DFMA R144, R30, R64, R144 ;  /* 0x000000401e90722b */ /* 0x000fd40000000090 */
[----:B------:R-:W-:-:S05]  /*76b0*/  FFMA R0, RZ, 1.9375, R145 ;  /* 0x3ff80000ff007823 */ /* 0x000fca0000000091 */
[----:B------:R-:W-:-:S13]  /*76c0*/  FSETP.GT.AND P0, PT, |R0|, 1.469367938527859385e-39, PT ;  /* 0x001000000000780b */ /* 0x000fda0003f04200 */
[----:B------:R-:W-:Y:S05]  /*76d0*/  @P0 BRA P1, `(.L_x_66) ;  /* 0x0000000000140947 */ /* 0x000fea0000800000 */
[----:B------:R-:W-:Y:S01]  /*76e0*/  IMAD.MOV.U32 R0, RZ, RZ, R150 ;  /* 0x000000ffff007224 */ /* 0x000fe200078e0096 */
[----:B------:R-:W-:Y:S01]  /*76f0*/  MOV R146, RZ ;  /* 0x000000ff00927202 */ /* 0x000fe20000000f00 */
[----:B------:R-:W-:Y:S01]  /*7700*/  IMAD.MOV.U32 R147, RZ, RZ, 0x3ff80000 ;  /* 0x3ff80000ff937424 */ /* 0x000fe200078e00ff */
[----:B------:R-:W-:-:S07]  /*7710*/  MOV R150, 0x7730 ;  /* 0x0000773000967802 */ /* 0x000fce0000000f00 */
[----:B----4-:R-:W-:Y:S05]  /*7720*/  CALL.REL.NOINC `($__internal_1_$__cuda_sm20_div_rn_f64_full) ;  /* 0x000000a000307944 */ /* 0x010fea0003c00000 */
.L_x_66:
[----:B------:R-:W-:Y:S05]  /*7730*/  BSYNC.RECONVERGENT B1 ;  /* 0x0000000000017941 */ /* 0x000fea0003800200 */
.L_x_65:
[----:B------:R-:W0:Y:S01]  /*7740*/  MUFU.RCP64H R31, R67 ;  /* 0x00000043001f7308 */ /* 0x000e220000001800 */
[----:B------:R-:W-:Y:S01]  /*7750*/  IMAD.MOV.U32 R30, RZ, RZ, 0x1 ;  /* 0x00000001ff1e7424 */ /* 0x000fe200078e00ff */
[----:B------:R-:W-:Y:S01]  /*7760*/  FSETP.GEU.AND P1, PT, |R23|, 6.5827683646048100446e-37, PT ;  /* 0x036000001700780b */ /* 0x000fe20003f2e200 */
[----:B------:R-:W-:Y:S04]  /*7770*/  BSSY.RECONVERGENT B1, `(.L_x_67) ;  /* 0x0000015000017945 */ /* 0x000fe80003800200 */
        /* <DEDUP_REMOVED lines=8> */
[----:B------:R-:W-:-:S08]  /*7800*/  DADD R30, R144, 2 ;  /* 0x40000000901e7429 */ /* 0x000fd00000000000 */
        /* <DEDUP_REMOVED lines=11> */
.L_x_68:
[----:B------:R-:W-:Y:S05]  /*78c0*/  BSYNC.RECONVERGENT B1 ;  /* 0x0000000000017941 */ /* 0x000fea0003800200 */
.L_x_67:
[----:B------:R-:W-:Y:S01]  /*78d0*/  DMUL R146, R64, 4 ;  /* 0x4010000040927828 */ /* 0x000fe20000000000 */
[----:B------:R-:W-:Y:S01]  /*78e0*/  MOV R22, 0x1 ;  /* 0x0000000100167802 */ /* 0x000fe20000000f00 */
[----:B------:R-:W-:Y:S01]  /*78f0*/  BSSY.RECONVERGENT B1, `(.L_x_69) ;  /* 0x0000013000017945 */ /* 0x000fe20003800200 */
[----:B------:R-:W-:-:S05]  /*7900*/  FSETP.GEU.AND P1, PT, |R61|, 6.5827683646048100446e-37, PT ;  /* 0x036000003d00780b */ /* 0x000fca0003f2e200 */
[----:B------:R-:W-:-:S06]  /*7910*/  DFMA R146, R146, R64, R30 ;  /* 0x000000409292722b */ /* 0x000fcc000000001e */
        /* <DEDUP_REMOVED lines=13> */
[----:B------:R-:W-:Y:S01]  /*79f0*/  MOV R150, 0x7a20 ;  /* 0x00007a2000967802 */ /* 0x000fe20000000f00 */
[----:B------:R-:W-:-:S07]  /*7a00*/  IMAD.MOV.U32 R151, RZ, RZ, R61 ;  /* 0x000000ffff977224 */ /* 0x000fce00078e003d */
[----:B----4-:R-:W-:Y:S05]  /*7a10*/  CALL.REL.NOINC `($__internal_1_$__cuda_sm20_div_rn_f64_full) ;  /* 0x0000009c00747944 */ /* 0x010fea0003c00000 */
.L_x_70:
[----:B------:R-:W-:Y:S05]  /*7a20*/  BSYNC.RECONVERGENT B1 ;  /* 0x0000000000017941 */ /* 0x000fea0003800200 */
.L_x_69:
[----:B------:R-:W0:Y:S01]  /*7a30*/  MUFU.RCP64H R23, R27 ;  /* 0x0000001b00177308 */ /* 0x000e220000001800 */
[----:B------:R-:W-:Y:S01]  /*7a40*/  MOV R22, 0x1 ;  /* 0x0000000100167802 */ /* 0x000fe20000000f00 */
[----:B------:R-:W-:Y:S01]  /*7a50*/  BSSY.RECONVERGENT B1, `(.L_x_71) ;  /* 0x0000017000017945 */ /* 0x000fe20003800200 */
[----:B------:R-:W-:Y:S01]  /*7a60*/  FSETP.GEU.AND P1, PT, |R29|, 6.5827683646048100446e-37, PT ;  /* 0x036000001d00780b */ /* 0x000fe20003f2e200 */
[----:B------:R-:W-:Y:S02]  /*7a70*/  DFMA R60, R60, -0.25, R144 ;  /* 0xbfd000003c3c782b */ /* 0x000fe40000000090 */
[----:B------:R-:W-:Y:S02]  /*7a80*/  DADD R54, -R54, R52 ;  /* 0x0000000036367229 */ /* 0x000fe40000000134 */
        /* <DEDUP_REMOVED lines=17> */
[----:B------:R-:W-:Y:S01]  /*7ba0*/  IMAD.MOV.U32 R22, RZ, RZ, R144 ;  /* 0x000000ffff167224 */ /* 0x000fe200078e0090 */
[----:B------:R-:W-:-:S07]  /*7bb0*/  MOV R23, R145 ;  /* 0x0000009100177202 */ /* 0x000fce0000000f00 */
.L_x_72:
[----:B------:R-:W-:Y:S05]  /*7bc0*/  BSYNC.RECONVERGENT B1 ;  /* 0x0000000000017941 */ /* 0x000fea0003800200 */
.L_x_71:
        /* <DEDUP_REMOVED lines=23> */
.L_x_74:
[----:B------:R-:W-:Y:S05]  /*7d40*/  BSYNC.RECONVERGENT B1 ;  /* 0x0000000000017941 */ /* 0x000fea0003800200 */
.L_x_73:
[----:B------:R-:W-:Y:S01]  /*7d50*/  DMUL R146, R144, 3 ;  /* 0x4008000090927828 */ /* 0x000fe20000000000 */
[----:B------:R-:W-:Y:S01]  /*7d60*/  FSETP.GEU.AND P1, PT, |R55|, 6.5827683646048100446e-37, PT ;  /* 0x036000003700780b */ /* 0x000fe20003f2e200 */
[----:B------:R-:W-:Y:S06]  /*7d70*/  BSSY.RECONVERGENT B1, `(.L_x_75) ;  /* 0x0000015000017945 */ /* 0x000fec0003800200 */
[----:B------:R-:W-:Y:S01]  /*7d80*/  DFMA R146, R146, R144, R22 ;  /* 0x000000909292722b */ /* 0x000fe20000000016 */
[----:B------:R-:W-:-:S05]  /*7d90*/  MOV R22, 0x1 ;  /* 0x0000000100167802 */ /* 0x000fca0000000f00 */
        /* <DEDUP_REMOVED lines=16> */
[----:B------:R-:W-:Y:S01]  /*7ea0*/  MOV R22, R144 ;  /* 0x0000009000167202 */ /* 0x000fe20000000f00 */
[----:B------:R-:W-:-:S07]  /*7eb0*/  IMAD.MOV.U32 R23, RZ, RZ, R145 ;  /* 0x000000ffff177224 */ /* 0x000fce00078e0091 */
.L_x_76:
[----:B------:R-:W-:Y:S05]  /*7ec0*/  BSYNC.RECONVERGENT B1 ;  /* 0x0000000000017941 */ /* 0x000fea0003800200 */
.L_x_75:
[----:B------:R-:W0:Y:S01]  /*7ed0*/  MUFU.RCP64H R31, R29 ;  /* 0x0000001d001f7308 */ /* 0x000e220000001800 */
[----:B------:R-:W-:Y:S01]  /*7ee0*/  IMAD.MOV.U32 R30, RZ, RZ, 0x1 ;  /* 0x00000001ff1e7424 */ /* 0x000fe200078e00ff */
[----:B------:R-:W-:Y:S01]  /*7ef0*/  FSETP.GEU.AND P1, PT, |R25|, 6.5827683646048100446e-37, PT ;  /* 0x036000001900780b */ /* 0x000fe20003f2e200 */
[----:B------:R-:W-:Y:S01]  /*7f00*/  BSSY.RECONVERGENT B1, `(.L_x_77) ;  /* 0x0000013000017945 */ /* 0x000fe20003800200 */
        /* <DEDUP_REMOVED lines=18> */
.L_x_78:
[----:B------:R-:W-:Y:S05]  /*8030*/  BSYNC.RECONVERGENT B1 ;  /* 0x0000000000017941 */ /* 0x000fea0003800200 */
.L_x_77:
        /* <DEDUP_REMOVED lines=19> */
[----:B------:R-:W-:Y:S01]  /*8170*/  MOV R147, 0x3ff80000 ;  /* 0x3ff8000000937802 */ /* 0x000fe20000000f00 */
[----:B------:R-:W-:Y:S01]  /*8180*/  IMAD.MOV.U32 R146, RZ, RZ, RZ ;  /* 0x000000ffff927224 */ /* 0x000fe200078e00ff */
[----:B------:R-:W-:-:S07]  /*8190*/  MOV R150, 0x81b0 ;  /* 0x000081b000967802 */ /* 0x000fce0000000f00 */
[----:B----4-:R-:W-:Y:S05]  /*81a0*/  CALL.REL.NOINC `($__internal_1_$__cuda_sm20_div_rn_f64_full) ;  /* 0x0000009400907944 */ /* 0x010fea0003c00000 */
.L_x_80:
[----:B------:R-:W-:Y:S05]  /*81b0*/  BSYNC.RECONVERGENT B1 ;  /* 0x0000000000017941 */ /* 0x000fea0003800200 */
.L_x_79:
        /* <DEDUP_REMOVED lines=22> */
[----:B------:R-:W-:Y:S01]  /*8320*/  MOV R30, R144 ;  /* 0x00000090001e7202 */ /* 0x000fe20000000f00 */
[----:B------:R-:W-:-:S07]  /*8330*/  IMAD.MOV.U32 R31, RZ, RZ, R145 ;  /* 0x000000ffff1f7224 */ /* 0x000fce00078e0091 */
.L_x_82:
[----:B------:R-:W-:Y:S05]  /*8340*/  BSYNC.RECONVERGENT B1 ;  /* 0x0000000000017941 */ /* 0x000fea0003800200 */
.L_x_81:
[----:B------:R-:W-:Y:S01]  /*8350*/  DMUL R146, R30, 4 ;  /* 0x401000001e927828 */ /* 0x000fe20000000000 */
[----:B------:R-:W-:Y:S01]  /*8360*/  IMAD.MOV.U32 R24, RZ, RZ, 0x1 ;  /* 0x00000001ff187424 */ /* 0x000fe200078e00ff */
[----:B------:R-:W-:Y:S01]  /*8370*/  FSETP.GEU.AND P1, PT, |R51|, 6.5827683646048100446e-37, PT ;  /* 0x036000003300780b */ /* 0x000fe20003f2e200 */
[----:B------:R-:W-:Y:S05]  /*8380*/  BSSY.RECONVERGENT B1, `(.L_x_83) ;  /* 0x0000012000017945 */ /* 0x000fea0003800200 */
        /* <DEDUP_REMOVED lines=15> */
[----:B------:R-:W-:-:S07]  /*8480*/  MOV R150, 0x84a0 ;  /* 0x000084a000967802 */ /* 0x000fce0000000f00 */
[----:B----4-:R-:W-:Y:S05]  /*8490*/  CALL.REL.NOINC `($__internal_1_$__cuda_sm20_div_rn_f64_full) ;  /* 0x0000009000d47944 */ /* 0x010fea0003c00000 */
.L_x_84:
[----:B------:R-:W-:Y:S05]  /*84a0*/  BSYNC.RECONVERGENT B1 ;  /* 0x0000000000017941 */ /* 0x000fea0003800200 */
.L_x_83:
[C-C-:B------:R-:W-:Y:S01]  /*84b0*/  DADD R28, R110.reuse, R104.reuse ;  /* 0x000000006e1c7229 */ /* 0x140fe20000000068 */
[----:B------:R-:W-:Y:S01]  /*84c0*/  UMOV UR4, 0xa0b5ed8d ;  /* 0xa0b5ed8d00047882 */ /* 0x000fe20000000000 */
[C---:B------:R-:W-:Y:S01]  /*84d0*/  DADD R26, R110.reuse, -R104 ;  /* 0x000000006e1a7229 */ /* 0x040fe20000000868 */
[----:B------:R-:W-:Y:S01]  /*84e0*/  UMOV UR5, 0x3eb0c6f7 ;  /* 0x3eb0c6f700057882 */ /* 0x000fe20000000000 */
[----:B------:R-:W-:Y:S01]  /*84f0*/  DFMA R54, R110, -3, R116 ;  /* 0xc00800006e36782b */ /* 0x000fe20000000074 */
[----:B------:R-:W-:Y:S01]  /*8500*/  BSSY.RECONVERGENT B1, `(.L_x_85) ;  /* 0x0000042000017945 */ /* 0x000fe20003800200 */
[----:B------:R-:W-:Y:S02]  /*8510*/  DFMA R68, R96, -3, R122 ;  /* 0xc00800006044782b */ /* 0x000fe4000000007a */
[----:B------:R-:W-:Y:S02]  /*8520*/  DMUL R30, R28, 3 ;  /* 0x400800001c1e7828 */ /* 0x000fe40000000000 */
[----:B------:R-:W-:-:S02]  /*8530*/  DMUL R24, R26, 13 ;  /* 0x402a00001a187828 */ /* 0x000fc40000000000 */
[----:B------:R-:W-:Y:S02]  /*8540*/  DMUL R64, R54, 3 ;  /* 0x4008000036407828 */ /* 0x000fe40000000000 */
[----:B------:R-:W-:Y:S02]  /*8550*/  DFMA R50, R50, -0.25, R144 ;  /* 0xbfd000003232782b */ /* 0x000fe40000000090 */
[----:B------:R-:W-:Y:S01]  /*8560*/  DMUL R30, R28, R30 ;  /* 0x0000001e1c1e7228 */ /* 0x000fe20000000000 */
[----:B------:R-:W-:Y:S01]  /*8570*/  IMAD.MOV.U32 R28, RZ, RZ, 0x1 ;  /* 0x00000001ff1c7424 */ /* 0x000fe200078e00ff */
[----:B------:R-:W-:Y:S02]  /*8580*/  DMUL R144, R68, 3 ;  /* 0x4008000044907828 */ /* 0x000fe40000000000 */
[----:B------:R-:W-:Y:S02]  /*8590*/  DMUL R64, R54, R64 ;  /* 0x0000004036407228 */ /* 0x000fe40000000000 */
[----:B------:R-:W-:-:S02]  /*85a0*/  DADD R60, R60, R2 ;  /* 0x000000003c3c7229 */ /* 0x000fc40000000002 */
[----:B------:R-:W-:Y:S02]  /*85b0*/  DFMA R24, R26, R24, R30 ;  /* 0x000000181a18722b */ /* 0x000fe4000000001e */
[----:B------:R-:W-:Y:S02]  /*85c0*/  DADD R30, R116, -R110 ;  /* 0x00000000741e7229 */ /* 0x000fe4000000086e */
[C-C-:B------:R-:W-:Y:S02]  /*85d0*/  DADD R2, R104.reuse, -R100.reuse ;  /* 0x0000000068027229 */ /* 0x140fe40000000864 */
[----:B------:R-:W-:Y:S02]  /*85e0*/  DFMA R100, R104, 3, -R100 ;  /* 0x400800006864782b */ /* 0x000fe40000000864 */
[----:B------:R-:W-:Y:S02]  /*85f0*/  DADD R24, R24, UR4 ;  /* 0x0000000418187e29 */ /* 0x000fe40008000000 */
[----:B------:R-:W-:-:S02]  /*8600*/  DMUL R68, R68, R144 ;  /* 0x0000009044447228 */ /* 0x000fc40000000000 */
[----:B------:R-:W-:Y:S02]  /*8610*/  DADD R122, R122, -R96 ;  /* 0x000000007a7a7229 */ /* 0x000fe40000000860 */
[----:B------:R-:W0:Y:S01]  /*8620*/  MUFU.RCP64H R29, R25 ;  /* 0x00000019001d7308 */ /* 0x000e220000001800 */
[----:B------:R-:W-:Y:S02]  /*8630*/  DMUL R146, R100, 3 ;  /* 0x4008000064927828 */ /* 0x000fe40000000000 */
[----:B------:R-:W-:-:S06]  /*8640*/  DADD R60, R60, R22 ;  /* 0x000000003c3c7229 */ /* 0x000fcc0000000016 */
[----:B------:R-:W-:Y:S02]  /*8650*/  DMUL R146, R100, R146 ;  /* 0x0000009264927228 */ /* 0x000fe40000000000 */
[----:B------:R-:W-:Y:S02]  /*8660*/  DADD R50, R50, R60 ;  /* 0x0000000032327229 */ /* 0x000fe4000000003c */
[----:B0-----:R-:W-:-:S08]  /*8670*/  DFMA R52, -R24, R28, 1 ;  /* 0x3ff000001834742b */ /* 0x001fd0000000011c */
[----:B------:R-:W-:Y:S02]  /*8680*/  DFMA R66, R52, R52, R52 ;  /* 0x000000343442722b */ /* 0x000fe40000000034 */
[----:B------:R-:W-:-:S06]  /*8690*/  DMUL R52, R30, 13 ;  /* 0x402a00001e347828 */ /* 0x000fcc0000000000 */
[----:B------:R-:W-:Y:S02]  /*86a0*/  DFMA R66, R28, R66, R28 ;  /* 0x000000421c42722b */ /* 0x000fe4000000001c */
[----:B------:R-:W-:Y:S02]  /*86b0*/  DFMA R28, R30, R52, R64 ;  /* 0x000000341e1c722b */ /* 0x000fe40000000040 */
[C-C-:B------:R-:W-:Y:S02]  /*86c0*/  DFMA R64, R92.reuse, 3, -R88.reuse ;  /* 0x400800005c40782b */ /* 0x140fe40000000858 */
[----:B------:R-:W-:Y:S02]  /*86d0*/  DADD R88, R92, -R88 ;  /* 0x000000005c587229 */ /* 0x000fe40000000858 */
[----:B------:R-:W-:Y:S02]  /*86e0*/  DFMA R52, -R24, R66, 1 ;  /* 0x3ff000001834742b */ /* 0x000fe40000000142 */
[----:B------:R-:W-:-:S02]  /*86f0*/  DADD R28, R28, UR4 ;  /* 0x000000041c1c7e29 */ /* 0x000fc40008000000 */
[----:B------:R-:W-:Y:S02]  /*8700*/  DMUL R110, R64, 3 ;  /* 0x40080000406e7828 */ /* 0x000fe40000000000 */
[----:B------:R-:W-:Y:S02]  /*8710*/  DMUL R22, R88, 13 ;  /* 0x402a000058167828 */ /* 0x000fe40000000000 */
[----:B------:R-:W-:Y:S02]  /*8720*/  DFMA R52, R66, R52, R66 ;  /* 0x000000344234722b */ /* 0x000fe40000000042 */
[C-C-:B------:R-:W-:Y:S02]  /*8730*/  DADD R66, R96.reuse, R92.reuse ;  /* 0x0000000060427229 */ /* 0x140fe4000000005c */
[----:B------:R-:W-:Y:S01]  /*8740*/  DADD R96, R96, -R92 ;  /* 0x0000000060607229 */ /* 0x000fe2000000085c */
[----:B------:R-:W-:Y:S01]  /*8750*/  FSETP.GEU.AND P1, PT, |R29|, 6.5827683646048100446e-37, PT ;  /* 0x036000001d00780b */ /* 0x000fe20003f2e200 */
[----:B------:R-:W-:-:S02]  /*8760*/  DMUL R110, R64, R110 ;  /* 0x0000006e406e7228 */ /* 0x000fc40000000000 */
[----:B------:R-:W-:Y:S02]  /*8770*/  DMUL R54, R28, R52 ;  /* 0x000000341c367228 */ /* 0x000fe40000000000 */
[----:B------:R-:W-:Y:S02]  /*8780*/  DMUL R104, R66, 3 ;  /* 0x4008000042687828 */ /* 0x000fe40000000000 */
[----:B------:R-:W-:Y:S02]  /*8790*/  DMUL R64, R96, 13 ;  /* 0x402a000060407828 */ /* 0x000fe40000000000 */
[----:B------:R-:W-:Y:S02]  /*87a0*/  DFMA R22, R88, R22, R110 ;  /* 0x000000165816722b */ /* 0x000fe4000000006e */
[----:B------:R-:W-:Y:S02]  /*87b0*/  DFMA R116, -R24, R54, R28 ;  /* 0x000000361874722b */ /* 0x000fe4000000011c */
[----:B------:R-:W-:-:S02]  /*87c0*/  DMUL R104, R66, R104 ;  /* 0x0000006842687228 */ /* 0x000fc40000000000 */
[----:B------:R-:W-:-:S04]  /*87d0*/  DADD R30, -R30, R26 ;  /* 0x000000001e1e7229 */ /* 0x000fc8000000011a */
[----:B------:R-:W-:Y:S02]  /*87e0*/  DFMA R144, R52, R116, R54 ;  /* 0x000000743490722b */ /* 0x000fe40000000036 */
[----:B------:R-:W-:Y:S02]  /*87f0*/  DMUL R52, R2, 13 ;  /* 0x402a000002347828 */ /* 0x000fe40000000000 */
[----:B------:R-:W-:-:S06]  /*8800*/  DMUL R54, R122, 13 ;  /* 0x402a00007a367828 */ /* 0x000fcc0000000000 */
[----:B------:R-:W-:Y:S01]  /*8810*/  FFMA R0, RZ, R25, R145 ;  /* 0x00000019ff007223 */ /* 0x000fe20000000091 */
[----:B------:R-:W-:Y:S02]  /*8820*/  DFMA R60, R2, R52, R146 ;  /* 0x00000034023c722b */ /* 0x000fe40000000092 */
[----:B------:R-:W-:Y:S02]  /*8830*/  DFMA R54, R122, R54, R68 ;  /* 0x000000367a36722b */ /* 0x000fe40000000044 */
[----:B------:R-:W-:Y:S01]  /*8840*/  FSETP.GT.AND P0, PT, |R0|, 1.469367938527859385e-39, PT ;  /* 0x001000000000780b */ /* 0x000fe20003f04200 */
[----:B------:R-:W-:Y:S02]  /*8850*/  DFMA R52, R96, R64, R104 ;  /* 0x000000406034722b */ /* 0x000fe40000000068 */
[----:B------:R-:W-:Y:S02]  /*8860*/  DMUL R64, R50, R134 ;  /* 0x0000008632407228 */ /* 0x000fe40000000000 */
[----:B------:R-:W-:-:S02]  /*8870*/  DADD R60, R60, UR4 ;  /* 0x000000043c3c7e29 */ /* 0x000fc40008000000 */
[----:B------:R-:W-:Y:S02]  /*8880*/  DADD R54, R54, UR4 ;  /* 0x0000000436367e29 */ /* 0x000fe40008000000 */
[----:B------:R-:W-:Y:S02]  /*8890*/  DADD R52, R52, UR4 ;  /* 0x0000000434347e29 */ /* 0x000fe40008000000 */
[----:B------:R-:W-:Y:S02]  /*88a0*/  DADD R50, R22, UR4 ;  /* 0x0000000416327e29 */ /* 0x000fe40008000000 */
[----:B------:R-:W-:Y:S09]  /*88b0*/  @P0 BRA P1, `(.L_x_86) ;  /* 0x0000000000180947 */ /* 0x000ff20000800000 */
[----:B------:R-:W-:Y:S01]  /*88c0*/  MOV R0, R28 ;  /* 0x0000001c00007202 */ /* 0x000fe20000000f00 */
[----:B------:R-:W-:Y:S01]  /*88d0*/  IMAD.MOV.U32 R151, RZ, RZ, R29 ;  /* 0x000000ffff977224 */ /* 0x000fe200078e001d */
[----:B------:R-:W-:Y:S01]  /*88e0*/  MOV R147, R25 ;  /* 0x0000001900937202 */ /* 0x000fe20000000f00 */
[----:B------:R-:W-:Y:S01]  /*88f0*/  IMAD.MOV.U32 R146, RZ, RZ, R24 ;  /* 0x000000ffff927224 */ /* 0x000fe200078e0018 */
[----:B------:R-:W-:-:S07]  /*8900*/  MOV R150, 0x8920 ;  /* 0x0000892000967802 */ /* 0x000fce0000000f00 */
[----:B----4-:R-:W-:Y:S05]  /*8910*/  CALL.REL.NOINC `($__internal_1_$__cuda_sm20_div_rn_f64_full) ;  /* 0x0000008c00b47944 */ /* 0x010fea0003c00000 */
.L_x_86:
[----:B------:R-:W-:Y:S05]  /*8920*/  BSYNC.RECONVERGENT B1 ;  /* 0x0000000000017941 */ /* 0x000fea0003800200 */
.L_x_85:
        /* <DEDUP_REMOVED lines=25> */
.L_x_88:
[----:B------:R-:W-:Y:S05]  /*8ac0*/  BSYNC.RECONVERGENT B1 ;  /* 0x0000000000017941 */ /* 0x000fea0003800200 */
.L_x_87:
        /* <DEDUP_REMOVED lines=21> */
[----:B------:R-:W-:Y:S01]  /*8c20*/  IMAD.MOV.U32 R22, RZ, RZ, R144 ;  /* 0x000000ffff167224 */ /* 0x000fe200078e0090 */
[----:B------:R-:W-:-:S07]  /*8c30*/  MOV R23, R145 ;  /* 0x0000009100177202 */ /* 0x000fce0000000f00 */
.L_x_90:
[----:B------:R-:W-:Y:S05]  /*8c40*/  BSYNC.RECONVERGENT B1 ;  /* 0x0000000000017941 */ /* 0x000fea0003800200 */
.L_x_89:
        /* <DEDUP_REMOVED lines=22> */
.L_x_92:
[----:B------:R-:W-:Y:S05]  /*8db0*/  BSYNC.RECONVERGENT B1 ;  /* 0x0000000000017941 */ /* 0x000fea0003800200 */
.L_x_91:
[----:B------:R-:W0:Y:S01]  /*8dc0*/  MUFU.RCP64H R27, 1.5 ;  /* 0x3ff80000001b7908 */ /* 0x000e220000001800 */
[----:B------:R-:W-:Y:S01]  /*8dd0*/  MOV R28, 0x0 ;  /* 0x00000000001c7802 */ /* 0x000fe20000000f00 */
[----:B------:R-:W-:Y:S01]  /*8de0*/  IMAD.MOV.U32 R29, RZ, RZ, 0x3ff80000 ;  /* 0x3ff80000ff1d7424 */ /* 0x000fe200078e00ff */
[----:B------:R-:W-:Y:S01]  /*8df0*/  DMUL R150, R144, R144 ;  /* 0x0000009090967228 */ /* 0x000fe20000000000 */
[----:B------:R-:W-:Y:S01]  /*8e00*/  IMAD.MOV.U32 R26, RZ, RZ, 0x1 ;  /* 0x00000001ff1a7424 */ /* 0x000fe200078e00ff */
[----:B------:R-:W-:Y:S08]  /*8e10*/  BSSY.RECONVERGENT B1, `(.L_x_93) ;  /* 0x0000012000017945 */ /* 0x000ff00003800200 */
        /* <DEDUP_REMOVED lines=12> */
[----:B------:R-:W-:Y:S01]  /*8ee0*/  MOV R0, R150 ;  /* 0x0000009600007202 */ /* 0x000fe20000000f00 */
[----:B------:R-:W-:Y:S01]  /*8ef0*/  IMAD.MOV.U32 R146, RZ, RZ, RZ ;  /* 0x000000ffff927224 */ /* 0x000fe200078e00ff */
[----:B------:R-:W-:Y:S01]  /*8f00*/  MOV R150, 0x8f30 ;  /* 0x00008f3000967802 */ /* 0x000fe20000000f00 */
[----:B------:R-:W-:-:S07]  /*8f10*/  IMAD.MOV.U32 R147, RZ, RZ, 0x3ff80000 ;  /* 0x3ff80000ff937424 */ /* 0x000fce00078e00ff */
[----:B----4-:R-:W-:Y:S05]  /*8f20*/  CALL.REL.NOINC `($__internal_1_$__cuda_sm20_div_rn_f64_full) ;  /* 0x0000008800307944 */ /* 0x010fea0003c00000 */
.L_x_94:
[----:B------:R-:W-:Y:S05]  /*8f30*/  BSYNC.RECONVERGENT B1 ;  /* 0x0000000000017941 */ /* 0x000fea0003800200 */
.L_x_93:
        /* <DEDUP_REMOVED lines=24> */
.L_x_96:
[----:B------:R-:W-:Y:S05]  /*90c0*/  BSYNC.RECONVERGENT B1 ;  /* 0x0000000000017941 */ /* 0x000fea0003800200 */
.L_x_95:
        /* <DEDUP_REMOVED lines=18> */
[----:B------:R-:W-:Y:S02]  /*91f0*/  MOV R151, R3 ;  /* 0x0000000300977202 */ /* 0x000fe40000000f00 */
[----:B------:R-:W-:-:S07]  /*9200*/  MOV R150, 0x9220 ;  /* 0x0000922000967802 */ /* 0x000fce0000000f00 */
[----:B----4-:R-:W-:Y:S05]  /*9210*/  CALL.REL.NOINC `($__internal_1_$__cuda_sm20_div_rn_f64_full) ;  /* 0x0000008400747944 */ /* 0x010fea0003c00000 */
[----:B------:R-:W-:Y:S02]  /*9220*/  IMAD.MOV.U32 R24, RZ, RZ, R144 ;  /* 0x000000ffff187224 */ /* 0x000fe400078e0090 */
[----:B------:R-:W-:-:S07]  /*9230*/  IMAD.MOV.U32 R25, RZ, RZ, R145 ;  /* 0x000000ffff197224 */ /* 0x000fce00078e0091 */
.L_x_98:
[----:B------:R-:W-:Y:S05]  /*9240*/  BSYNC.RECONVERGENT B1 ;  /* 0x0000000000017941 */ /* 0x000fea0003800200 */
.L_x_97:
        /* <DEDUP_REMOVED lines=23> */
.L_x_100:
[----:B------:R-:W-:Y:S05]  /*93c0*/  BSYNC.RECONVERGENT B1 ;  /* 0x0000000000017941 */ /* 0x000fea0003800200 */
.L_x_99:
        /* <DEDUP_REMOVED lines=25> */
.L_x_102:
[----:B------:R-:W-:Y:S05]  /*9560*/  BSYNC.RECONVERGENT B1 ;  /* 0x0000000000017941 */ /* 0x000fea0003800200 */
.L_x_101:
        /* <DEDUP_REMOVED lines=23> */
.L_x_104:
[----:B------:R-:W-:Y:S05]  /*96e0*/  BSYNC.RECONVERGENT B1 ;  /* 0x0000000000017941 */ /* 0x000fea0003800200 */
.L_x_103:
        /* <DEDUP_REMOVED lines=22> */
.L_x_106:
[----:B------:R-:W-:Y:S05]  /*9850*/  BSYNC.RECONVERGENT B1 ;  /* 0x0000000000017941 */ /* 0x000fea0003800200 */
.L_x_105:
        /* <DEDUP_REMOVED lines=23> */
.L_x_108:
[----:B------:R-:W-:Y:S05]  /*99d0*/  BSYNC.RECONVERGENT B1 ;  /* 0x0000000000017941 */ /* 0x000fea0003800200 */
.L_x_107:
        /* <DEDUP_REMOVED lines=24> */
.L_x_110:
[----:B------:R-:W-:Y:S05]  /*9b60*/  BSYNC.RECONVERGENT B1 ;  /* 0x0000000000017941 */ /* 0x000fea0003800200 */
.L_x_109:
        /* <DEDUP_REMOVED lines=21> */
.L_x_112:
[----:B------:R-:W-:Y:S05]  /*9cc0*/  BSYNC.RECONVERGENT B1 ;  /* 0x0000000000017941 */ /* 0x000fea0003800200 */
.L_x_111:
[C-C-:B------:R-:W-:Y:S01]  /*9cd0*/  DADD R30, R108.reuse, R102.reuse ;  /* 0x000000006c1e7229 */ /* 0x140fe20000000066 */
[----:B------:R-:W-:Y:S01]  /*9ce0*/  UMOV UR4, 0xa0b5ed8d ;  /* 0xa0b5ed8d00047882 */ /* 0x000fe20000000000 */
[----:B------:R-:W-:Y:S01]  /*9cf0*/  DADD R28, R108, -R102 ;  /* 0x000000006c1c7229 */ /* 0x000fe20000000866 */
[----:B------:R-:W-:Y:S01]  /*9d00*/  UMOV UR5, 0x3eb0c6f7 ;  /* 0x3eb0c6f700057882 */ /* 0x000fe20000000000 */
[----:B------:R-:W-:Y:S01]  /*9d10*/  IMAD.MOV.U32 R54, RZ, RZ, 0x1 ;  /* 0x00000001ff367424 */ /* 0x000fe200078e00ff */
[----:B------:R-:W-:Y:S01]  /*9d20*/  DFMA R88, R88, -0.25, R144 ;  /* 0xbfd000005858782b */ /* 0x000fe20000000090 */
[----:B------:R-:W-:Y:S01]  /*9d30*/  BSSY.RECONVERGENT B1, `(.L_x_113) ;  /* 0x0000041000017945 */ /* 0x000fe20003800200 */
[----:B------:R-:W-:Y:S02]  /*9d40*/  DADD R68, R94, R90 ;  /* 0x000000005e447229 */ /* 0x000fe4000000005a */
[----:B------:R-:W-:Y:S02]  /*9d50*/  DMUL R50, R30, 3 ;  /* 0x400800001e327828 */ /* 0x000fe40000000000 */
[----:B------:R-:W-:-:S04]  /*9d60*/  DMUL R26, R28, 13 ;  /* 0x402a00001c1a7828 */ /* 0x000fc80000000000 */
[----:B------:R-:W-:Y:S02]  /*9d70*/  DMUL R92, R68, 3 ;  /* 0x40080000445c7828 */ /* 0x000fe40000000000 */
[----:B------:R-:W-:-:S06]  /*9d80*/  DMUL R50, R30, R50 ;  /* 0x000000321e327228 */ /* 0x000fcc0000000000 */
[----:B------:R-:W-:Y:S02]  /*9d90*/  DMUL R92, R68, R92 ;  /* 0x0000005c445c7228 */ /* 0x000fe40000000000 */
[----:B------:R-:W-:Y:S02]  /*9da0*/  DFMA R26, R28, R26, R50 ;  /* 0x0000001a1c1a722b */ /* 0x000fe40000000032 */
[----:B------:R-:W-:Y:S02]  /*9db0*/  DFMA R50, R108, -3, R114 ;  /* 0xc00800006c32782b */ /* 0x000fe40000000072 */
[----:B------:R-:W-:-:S04]  /*9dc0*/  DADD R108, R114, -R108 ;  /* 0x00000000726c7229 */ /* 0x000fc8000000086c */
[----:B------:R-:W-:Y:S02]  /*9dd0*/  DADD R26, R26, UR4 ;  /* 0x000000041a1a7e29 */ /* 0x000fe40008000000 */
[----:B------:R-:W-:-:S04]  /*9de0*/  DMUL R52, R50, 3 ;  /* 0x4008000032347828 */ /* 0x000fc80000000000 */
[----:B------:R-:W0:Y:S04]  /*9df0*/  MUFU.RCP64H R55, R27 ;  /* 0x0000001b00377308 */ /* 0x000e280000001800 */
[----:B------:R-:W-:Y:S02]  /*9e00*/  DMUL R52, R50, R52 ;  /* 0x0000003432347228 */ /* 0x000fe40000000000 */
[----:B0-----:R-:W-:-:S08]  /*9e10*/  DFMA R30, -R26, R54, 1 ;  /* 0x3ff000001a1e742b */ /* 0x001fd00000000136 */
[----:B------:R-:W-:Y:S02]  /*9e20*/  DFMA R60, R30, R30, R30 ;  /* 0x0000001e1e3c722b */ /* 0x000fe4000000001e */
[----:B------:R-:W-:-:S06]  /*9e30*/  DMUL R30, R108, 13 ;  /* 0x402a00006c1e7828 */ /* 0x000fcc0000000000 */
[----:B------:R-:W-:Y:S02]  /*9e40*/  DFMA R60, R54, R60, R54 ;  /* 0x0000003c363c722b */ /* 0x000fe40000000036 */
[----:B------:R-:W-:Y:S02]  /*9e50*/  DFMA R30, R108, R30, R52 ;  /* 0x0000001e6c1e722b */ /* 0x000fe40000000034 */
[----:B------:R-:W-:Y:S02]  /*9e60*/  DADD R52, R2, R22 ;  /* 0x0000000002347229 */ /* 0x000fe40000000016 */
[----:B------:R-:W-:Y:S02]  /*9e70*/  DADD R2, R102, -R98 ;  /* 0x0000000066027229 */ /* 0x000fe40000000862 */
[----:B------:R-:W-:Y:S02]  /*9e80*/  DFMA R50, -R26, R60, 1 ;  /* 0x3ff000001a32742b */ /* 0x000fe4000000013c */
[----:B------:R-:W-:-:S02]  /*9e90*/  DADD R30, R30, UR4 ;  /* 0x000000041e1e7e29 */ /* 0x000fc40008000000 */
[----:B------:R-:W-:Y:S02]  /*9ea0*/  DFMA R98, R102, 3, -R98 ;  /* 0x400800006662782b */ /* 0x000fe40000000862 */
[----:B------:R-:W-:Y:S02]  /*9eb0*/  DADD R24, R52, R24 ;  /* 0x0000000034187229 */ /* 0x000fe40000000018 */
[----:B------:R-:W-:Y:S02]  /*9ec0*/  DFMA R144, R60, R50, R60 ;  /* 0x000000323c90722b */ /* 0x000fe4000000003c */
[----:B------:R-:W-:Y:S02]  /*9ed0*/  DFMA R50, R90, 3, -R86 ;  /* 0x400800005a32782b */ /* 0x000fe40000000856 */
[----:B------:R-:W-:Y:S01]  /*9ee0*/  DFMA R60, R94, -3, R120 ;  /* 0xc00800005e3c782b */ /* 0x000fe20000000078 */
[----:B------:R-:W-:Y:S01]  /*9ef0*/  FSETP.GEU.AND P1, PT, |R31|, 6.5827683646048100446e-37, PT ;  /* 0x036000001f00780b */ /* 0x000fe20003f2e200 */
[----:B------:R-:W-:-:S02]  /*9f00*/  DADD R120, R120, -R94 ;  /* 0x0000000078787229 */ /* 0x000fc4000000085e */
[----:B------:R-:W-:Y:S02]  /*9f10*/  DMUL R22, R30, R144 ;  /* 0x000000901e167228 */ /* 0x000fe40000000000 */
[----:B------:R-:W-:Y:S02]  /*9f20*/  DMUL R96, R50, 3 ;  /* 0x4008000032607828 */ /* 0x000fe40000000000 */
[----:B------:R-:W-:Y:S02]  /*9f30*/  DMUL R66, R60, 3 ;  /* 0x400800003c427828 */ /* 0x000fe40000000000 */
[----:B------:R-:W-:Y:S02]  /*9f40*/  DADD R94, R94, -R90 ;  /* 0x000000005e5e7229 */ /* 0x000fe4000000085a */
[----:B------:R-:W-:Y:S02]  /*9f50*/  DFMA R100, -R26, R22, R30 ;  /* 0x000000161a64722b */ /* 0x000fe4000000011e */
[----:B------:R-:W-:-:S02]  /*9f60*/  DMUL R54, R98, 3 ;  /* 0x4008000062367828 */ /* 0x000fc40000000000 */
[----:B------:R-:W-:Y:S02]  /*9f70*/  DADD R86, R90, -R86 ;  /* 0x000000005a567229 */ /* 0x000fe40000000856 */
[----:B------:R-:W-:Y:S02]  /*9f80*/  DMUL R96, R50, R96 ;  /* 0x0000006032607228 */ /* 0x000fe40000000000 */
[----:B------:R-:W-:Y:S02]  /*9f90*/  DFMA R144, R144, R100, R22 ;  /* 0x000000649090722b */ /* 0x000fe40000000016 */
[----:B------:R-:W-:Y:S02]  /*9fa0*/  DMUL R60, R60, R66 ;  /* 0x000000423c3c7228 */ /* 0x000fe40000000000 */
[----:B------:R-:W-:Y:S02]  /*9fb0*/  DMUL R50, R120, 13 ;  /* 0x402a000078327828 */ /* 0x000fe40000000000 */
[----:B------:R-:W-:-:S02]  /*9fc0*/  DMUL R54, R98, R54 ;  /* 0x0000003662367228 */ /* 0x000fc40000000000 */
[----:B------:R-:W-:Y:S02]  /*9fd0*/  DMUL R22, R2, 13 ;  /* 0x402a000002167828 */ /* 0x000fe40000000000 */
[----:B------:R-:W-:Y:S01]  /*9fe0*/  FFMA R0, RZ, R27, R145 ;  /* 0x0000001bff007223 */ /* 0x000fe20000000091 */
[----:B------:R-:W-:Y:S02]  /*9ff0*/  DMUL R52, R94, 13 ;  /* 0x402a00005e347828 */ /* 0x000fe40000000000 */
[----:B------:R-:W-:Y:S02]  /*a000*/  DMUL R68, R86, 13 ;  /* 0x402a000056447828 */ /* 0x000fe40000000000 */
[----:B------:R-:W-:Y:S01]  /*a010*/  FSETP.GT.AND P0, PT, |R0|, 1.469367938527859385e-39, PT ;  /* 0x001000000000780b */ /* 0x000fe20003f04200 */
[----:B------:R-:W-:Y:S02]  /*a020*/  DFMA R50, R120, R50, R60 ;  /* 0x000000327832722b */ /* 0x000fe4000000003c */
[----:B------:R-:W-:-:S02]  /*a030*/  DFMA R22, R2, R22, R54 ;  /* 0x000000160216722b */ /* 0x000fc40000000036 */
[----:B------:R-:W-:Y:S02]  /*a040*/  DFMA R52, R94, R52, R92 ;  /* 0x000000345e34722b */ /* 0x000fe4000000005c */
[----:B------:R-:W-:Y:S02]  /*a050*/  DFMA R68, R86, R68, R96 ;  /* 0x000000445644722b */ /* 0x000fe40000000060 */
[----:B------:R-:W-:Y:S02]  /*a060*/  DADD R66, R88, R24 ;  /* 0x0000000058427229 */ /* 0x000fe40000000018 */
[----:B------:R-:W-:Y:S02]  /*a070*/  DADD R54, R50, UR4 ;  /* 0x0000000432367e29 */ /* 0x000fe40008000000 */
[----:B------:R-:W-:Y:S02]  /*a080*/  DADD R60, R22, UR4 ;  /* 0x00000004163c7e29 */ /* 0x000fe40008000000 */
[----:B------:R-:W-:-:S02]  /*a090*/  DADD R52, R52, UR4 ;  /* 0x0000000434347e29 */ /* 0x000fc40008000000 */
[----:B------:R-:W-:Y:S02]  /*a0a0*/  DADD R50, R68, UR4 ;  /* 0x0000000444327e29 */ /* 0x000fe40008000000 */
[----:B------:R-:W-:Y:S02]  /*a0b0*/  DADD R24, -R108, R28 ;  /* 0x000000006c187229 */ /* 0x000fe4000000011c */
[----:B------:R-:W-:Y:S01]  /*a0c0*/  DMUL R66, R66, R134 ;  /* 0x0000008642427228 */ /* 0x000fe20000000000 */
[----:B------:R-:W-:Y:S10]  /*a0d0*/  @P0 BRA P1, `(.L_x_114) ;  /* 0x0000000000180947 */ /* 0x000ff40000800000 */
[----:B------:R-:W-:Y:S01]  /*a0e0*/  MOV R0, R30 ;  /* 0x0000001e00007202 */ /* 0x000fe20000000f00 */
[----:B------:R-:W-:Y:S01]  /*a0f0*/  IMAD.MOV.U32 R151, RZ, RZ, R31 ;  /* 0x000000ffff977224 */ /* 0x000fe200078e001f */
[----:B------:R-:W-:Y:S01]  /*a100*/  MOV R147, R27 ;  /* 0x0000001b00937202 */ /* 0x000fe20000000f00 */
[----:B------:R-:W-:Y:S01]  /*a110*/  IMAD.MOV.U32 R146, RZ, RZ, R26 ;  /* 0x000000ffff927224 */ /* 0x000fe200078e001a */
[----:B------:R-:W-:-:S07]  /*a120*/  MOV R150, 0xa140 ;  /* 0x0000a14000967802 */ /* 0x000fce0000000f00 */
[----:B----4-:R-:W-:Y:S05]  /*a130*/  CALL.REL.NOINC `($__internal_1_$__cuda_sm20_div_rn_f64_full) ;  /* 0x0000007400ac7944 */ /* 0x010fea0003c00000 */
.L_x_114:
[----:B------:R-:W-:Y:S05]  /*a140*/  BSYNC.RECONVERGENT B1 ;  /* 0x0000000000017941 */ /* 0x000fea0003800200 */
.L_x_113:
        /* <DEDUP_REMOVED lines=25> */
.L_x_116:
[----:B------:R-:W-:Y:S05]  /*a2e0*/  BSYNC.RECONVERGENT B1 ;  /* 0x0000000000017941 */ /* 0x000fea0003800200 */
.L_x_115:
        /* <DEDUP_REMOVED lines=23> */
.L_x_118:
[----:B------:R-:W-:Y:S05]  /*a460*/  BSYNC.RECONVERGENT B1 ;  /* 0x0000000000017941 */ /* 0x000fea0003800200 */
.L_x_117:
        /* <DEDUP_REMOVED lines=22> */
.L_x_120:
[----:B------:R-:W-:Y:S05]  /*a5d0*/  BSYNC.RECONVERGENT B1 ;  /* 0x0000000000017941 */ /* 0x000fea0003800200 */
.L_x_119:
        /* <DEDUP_REMOVED lines=23> */
.L_x_122:
[----:B------:R-:W-:Y:S05]  /*a750*/  BSYNC.RECONVERGENT B1 ;  /* 0x0000000000017941 */ /* 0x000fea0003800200 */
.L_x_121:
        /* <DEDUP_REMOVED lines=24> */
.L_x_124:
[----:B------:R-:W-:Y:S05]  /*a8e0*/  BSYNC.RECONVERGENT B1 ;  /* 0x0000000000017941 */ /* 0x000fea0003800200 */
.L_x_123:
        /* <DEDUP_REMOVED lines=21> */
.L_x_126:
[----:B------:R-:W-:Y:S05]  /*aa40*/  BSYNC.RECONVERGENT B1 ;  /* 0x0000000000017941 */ /* 0x000fea0003800200 */
.L_x_125:
[----:B------:R-:W0:Y:S01]  /*aa50*/  MUFU.RCP64H R25, R53 ;  /* 0x0000003500197308 */ /* 0x000e220000001800 */
[----:B------:R-:W-:Y:S01]  /*aa60*/  IMAD.MOV.U32 R24, RZ, RZ, 0x1 ;  /* 0x00000001ff187424 */ /* 0x000fe200078e00ff */
[----:B------:R-:W-:Y:S01]  /*aa70*/  FSETP.GEU.AND P1, PT, |R55|, 6.5827683646048100446e-37, PT ;  /* 0x036000003700780b */ /* 0x000fe20003f2e200 */
[----:B------:R-:W-:Y:S01]  /*aa80*/  BSSY.RECONVERGENT B1, `(.L_x_127) ;  /* 0x0000016000017945 */ /* 0x000fe20003800200 */
        /* <DEDUP_REMOVED lines=21> */
.L_x_128:
[----:B------:R-:W-:Y:S05]  /*abe0*/  BSYNC.RECONVERGENT B1 ;  /* 0x0000000000017941 */ /* 0x000fea0003800200 */
.L_x_127:
        /* <DEDUP_REMOVED lines=23> */
.L_x_130:
[----:B------:R-:W-:Y:S05]  /*ad60*/  BSYNC.RECONVERGENT B1 ;  /* 0x0000000000017941 */ /* 0x000fea0003800200 */
.L_x_129:
        /* <DEDUP_REMOVED lines=23> */
.L_x_132:
[----:B------:R-:W-:Y:S05]  /*aee0*/  BSYNC.RECONVERGENT B1 ;  /* 0x0000000000017941 */ /* 0x000fea0003800200 */
.L_x_131:
        /* <DEDUP_REMOVED lines=22> */
.L_x_134:
[----:B------:R-:W-:Y:S05]  /*b050*/  BSYNC.RECONVERGENT B1 ;  /* 0x0000000000017941 */ /* 0x000fea0003800200 */
.L_x_133:
        /* <DEDUP_REMOVED lines=23> */
.L_x_136:
[----:B------:R-:W-:Y:S05]  /*b1d0*/  BSYNC.RECONVERGENT B1 ;  /* 0x0000000000017941 */ /* 0x000fea0003800200 */
.L_x_135:
        /* <DEDUP_REMOVED lines=24> */
.L_x_138:
[----:B------:R-:W-:Y:S05]  /*b360*/  BSYNC.RECONVERGENT B1 ;  /* 0x0000000000017941 */ /* 0x000fea0003800200 */
.L_x_137:
        /* <DEDUP_REMOVED lines=21> */
.L_x_140:
[----:B------:R-:W-:Y:S05]  /*b4c0*/  BSYNC.RECONVERGENT B1 ;  /* 0x0000000000017941 */ /* 0x000fea0003800200 */
.L_x_139:
[C-C-:B------:R-:W-:Y:S01]  /*b4d0*/  DADD R30, R106.reuse, R70.reuse ;  /* 0x000000006a1e7229 */ /* 0x140fe20000000046 */
[----:B------:R-:W-:Y:S01]  /*b4e0*/  UMOV UR4, 0xa0b5ed8d ;  /* 0xa0b5ed8d00047882 */ /* 0x000fe20000000000 */
[----:B------:R-:W-:Y:S01]  /*b4f0*/  DADD R28, R106, -R70 ;  /* 0x000000006a1c7229 */ /* 0x000fe20000000846 */
[----:B------:R-:W-:Y:S01]  /*b500*/  UMOV UR5, 0x3eb0c6f7 ;  /* 0x3eb0c6f700057882 */ /* 0x000fe20000000000 */
[----:B------:R-:W-:Y:S01]  /*b510*/  MOV R54, 0x1 ;  /* 0x0000000100367802 */ /* 0x000fe20000000f00 */
[----:B------:R-:W-:Y:S01]  /*b520*/  DFMA R86, R86, -0.25, R144 ;  /* 0xbfd000005656782b */ /* 0x000fe20000000090 */
[----:B------:R-:W-:Y:S01]  /*b530*/  BSSY.RECONVERGENT B1, `(.L_x_141) ;  /* 0x0000041000017945 */ /* 0x000fe20003800200 */
[----:B------:R-:W-:Y:S02]  /*b540*/  DADD R22, R2, R22 ;  /* 0x0000000002167229 */ /* 0x000fe40000000016 */
[----:B------:R-:W-:Y:S02]  /*b550*/  DMUL R50, R30, 3 ;  /* 0x400800001e327828 */ /* 0x000fe40000000000 */
[----:B------:R-:W-:-:S02]  /*b560*/  DMUL R26, R28, 13 ;  /* 0x402a00001c1a7828 */ /* 0x000fc40000000000 */
[C-C-:B------:R-:W-:Y:S02]  /*b570*/  DADD R2, R70.reuse, -R62.reuse ;  /* 0x0000000046027229 */ /* 0x140fe4000000083e */
[----:B------:R-:W-:Y:S02]  /*b580*/  DFMA R62, R70, 3, -R62 ;  /* 0x40080000463e782b */ /* 0x000fe4000000083e */
[----:B------:R-:W-:Y:S02]  /*b590*/  DMUL R50, R30, R50 ;  /* 0x000000321e327228 */ /* 0x000fe40000000000 */
[C-C-:B------:R-:W-:Y:S02]  /*b5a0*/  DFMA R70, R56.reuse, 3, -R48.reuse ;  /* 0x400800003846782b */ /* 0x140fe40000000830 */
[----:B------:R-:W-:Y:S02]  /*b5b0*/  DADD R48, R56, -R48 ;  /* 0x0000000038307229 */ /* 0x000fe40000000830 */
[----:B------:R-:W-:-:S02]  /*b5c0*/  DADD R22, R22, R24 ;  /* 0x0000000016167229 */ /* 0x000fc40000000018 */
[----:B------:R-:W-:Y:S02]  /*b5d0*/  DFMA R26, R28, R26, R50 ;  /* 0x0000001a1c1a722b */ /* 0x000fe40000000032 */
[----:B------:R-:W-:Y:S02]  /*b5e0*/  DFMA R50, R106, -3, R112 ;  /* 0xc00800006a32782b */ /* 0x000fe40000000070 */
[----:B------:R-:W-:Y:S02]  /*b5f0*/  DADD R106, R112, -R106 ;  /* 0x00000000706a7229 */ /* 0x000fe4000000086a */
[----:B------:R-:W-:Y:S02]  /*b600*/  DMUL R88, R70, 3 ;  /* 0x4008000046587828 */ /* 0x000fe40000000000 */
[----:B------:R-:W-:Y:S02]  /*b610*/  DADD R26, R26, UR4 ;  /* 0x000000041a1a7e29 */ /* 0x000fe40008000000 */
[----:B------:R-:W-:-:S02]  /*b620*/  DMUL R52, R50, 3 ;  /* 0x4008000032347828 */ /* 0x000fc40000000000 */
[----:B------:R-:W-:Y:S02]  /*b630*/  DMUL R24, R2, 13 ;  /* 0x402a000002187828 */ /* 0x000fe40000000000 */
[----:B------:R-:W0:Y:S01]  /*b640*/  MUFU.RCP64H R55, R27 ;  /* 0x0000001b00377308 */ /* 0x000e220000001800 */
[----:B------:R-:W-:Y:S02]  /*b650*/  DMUL R88, R70, R88 ;  /* 0x0000005846587228 */ /* 0x000fe40000000000 */
[----:B------:R-:W-:Y:S02]  /*b660*/  DADD R22, R86, R22 ;  /* 0x0000000056167229 */ /* 0x000fe40000000016 */
[----:B------:R-:W-:Y:S02]  /*b670*/  DMUL R52, R50, R52 ;  /* 0x0000003432347228 */ /* 0x000fe40000000000 */
[----:B0-----:R-:W-:-:S08]  /*b680*/  DFMA R30, -R26, R54, 1 ;  /* 0x3ff000001a1e742b */ /* 0x001fd00000000136 */
[----:B------:R-:W-:Y:S02]  /*b690*/  DFMA R60, R30, R30, R30 ;  /* 0x0000001e1e3c722b */ /* 0x000fe4000000001e */
[----:B------:R-:W-:-:S06]  /*b6a0*/  DMUL R30, R106, 13 ;  /* 0x402a00006a1e7828 */ /* 0x000fcc0000000000 */
[----:B------:R-:W-:Y:S02]  /*b6b0*/  DFMA R60, R54, R60, R54 ;  /* 0x0000003c363c722b */ /* 0x000fe40000000036 */
[----:B------:R-:W-:Y:S02]  /*b6c0*/  DFMA R30, R106, R30, R52 ;  /* 0x0000001e6a1e722b */ /* 0x000fe40000000034 */
[----:B------:R-:W-:Y:S02]  /*b6d0*/  DFMA R52, R58, -3, R118 ;  /* 0xc00800003a34782b */ /* 0x000fe40000000076 */
[----:B------:R-:W-:Y:S02]  /*b6e0*/  DADD R118, R118, -R58 ;  /* 0x0000000076767229 */ /* 0x000fe4000000083a */
[----:B------:R-:W-:Y:S02]  /*b6f0*/  DFMA R50, -R26, R60, 1 ;  /* 0x3ff000001a32742b */ /* 0x000fe4000000013c */
[----:B------:R-:W-:-:S02]  /*b700*/  DADD R30, R30, UR4 ;  /* 0x000000041e1e7e29 */ /* 0x000fc40008000000 */
[----:B------:R-:W-:-:S04]  /*b710*/  DMUL R54, R52, 3 ;  /* 0x4008000034367828 */ /* 0x000fc80000000000 */
[----:B------:R-:W-:Y:S02]  /*b720*/  DFMA R144, R60, R50, R60 ;  /* 0x000000323c90722b */ /* 0x000fe4000000003c */
[--C-:B------:R-:W-:Y:S02]  /*b730*/  DADD R60, R58, R56.reuse ;  /* 0x000000003a3c7229 */ /* 0x100fe40000000038 */
[----:B------:R-:W-:Y:S01]  /*b740*/  DMUL R50, R62, 3 ;  /* 0x400800003e327828 */ /* 0x000fe20000000000 */
[----:B------:R-:W-:Y:S01]  /*b750*/  FSETP.GEU.AND P1, PT, |R31|, 6.5827683646048100446e-37, PT ;  /* 0x036000001f00780b */ /* 0x000fe20003f2e200 */
[----:B------:R-:W-:Y:S02]  /*b760*/  DADD R58, R58, -R56 ;  /* 0x000000003a3a7229 */ /* 0x000fe40000000838 */
[----:B------:R-:W-:Y:S02]  /*b770*/  DMUL R90, R30, R144 ;  /* 0x000000901e5a7228 */ /* 0x000fe40000000000 */
[----:B------:R-:W-:-:S02]  /*b780*/  DMUL R68, R60, 3 ;  /* 0x400800003c447828 */ /* 0x000fc40000000000 */
[----:B------:R-:W-:Y:S02]  /*b790*/  DMUL R54, R52, R54 ;  /* 0x0000003634367228 */ /* 0x000fe40000000000 */
[----:B------:R-:W-:Y:S02]  /*b7a0*/  DMUL R50, R62, R50 ;  /* 0x000000323e327228 */ /* 0x000fe40000000000 */
[----:B------:R-:W-:Y:S02]  /*b7b0*/  DFMA R92, -R26, R90, R30 ;  /* 0x0000005a1a5c722b */ /* 0x000fe4000000011e */
[----:B------:R-:W-:Y:S02]  /*b7c0*/  DMUL R68, R60, R68 ;  /* 0x000000443c447228 */ /* 0x000fe40000000000 */
[----:B------:R-:W-:Y:S02]  /*b7d0*/  DMUL R52, R118, 13 ;  /* 0x402a000076347828 */ /* 0x000fe40000000000 */
[----:B------:R-:W-:-:S02]  /*b7e0*/  DMUL R56, R58, 13 ;  /* 0x402a00003a387828 */ /* 0x000fc40000000000 */
[----:B------:R-:W-:Y:S02]  /*b7f0*/  DFMA R144, R144, R92, R90 ;  /* 0x0000005c9090722b */ /* 0x000fe4000000005a */
[----:B------:R-:W-:Y:S02]  /*b800*/  DMUL R60, R48, 13 ;  /* 0x402a0000303c7828 */ /* 0x000fe40000000000 */
[----:B------:R-:W-:Y:S02]  /*b810*/  DFMA R50, R2, R24, R50 ;  /* 0x000000180232722b */ /* 0x000fe40000000032 */
[----:B------:R-:W-:Y:S02]  /*b820*/  DFMA R54, R118, R52, R54 ;  /* 0x000000347636722b */ /* 0x000fe40000000036 */
[----:B------:R-:W-:Y:S02]  /*b830*/  DFMA R52, R58, R56, R68 ;  /* 0x000000383a34722b */ /* 0x000fe40000000044 */
[----:B------:R-:W-:Y:S01]  /*b840*/  FFMA R0, RZ, R27, R145 ;  /* 0x0000001bff007223 */ /* 0x000fe20000000091 */
[----:B------:R-:W-:-:S02]  /*b850*/  DFMA R88, R48, R60, R88 ;  /* 0x0000003c3058722b */ /* 0x000fc40000000058 */
[----:B------:R-:W-:Y:S02]  /*b860*/  DADD R56, R50, UR4 ;  /* 0x0000000432387e29 */ /* 0x000fe40008000000 */
[----:B------:R-:W-:Y:S01]  /*b870*/  FSETP.GT.AND P0, PT, |R0|, 1.469367938527859385e-39, PT ;  /* 0x001000000000780b */ /* 0x000fe20003f04200 */
[----:B------:R-:W-:Y:S02]  /*b880*/  DADD R54, R54, UR4 ;  /* 0x0000000436367e29 */ /* 0x000fe40008000000 */
[----:B------:R-:W-:Y:S02]  /*b890*/  DADD R52, R52, UR4 ;  /* 0x0000000434347e29 */ /* 0x000fe40008000000 */
[----:B------:R-:W-:Y:S02]  /*b8a0*/  DADD R50, R88, UR4 ;  /* 0x0000000458327e29 */ /* 0x000fe40008000000 */
[----:B------:R-:W-:Y:S02]  /*b8b0*/  DADD R24, -R106, R28 ;  /* 0x000000006a187229 */ /* 0x000fe4000000011c */
[----:B------:R-:W-:-:S04]  /*b8c0*/  DMUL R60, R22, R134 ;  /* 0x00000086163c7228 */ /* 0x000fc80000000000 */
[----:B------:R-:W-:Y:S07]  /*b8d0*/  @P0 BRA P1, `(.L_x_142) ;  /* 0x0000000000180947 */ /* 0x000fee0000800000 */
[----:B------:R-:W-:Y:S01]  /*b8e0*/  IMAD.MOV.U32 R0, RZ, RZ, R30 ;  /* 0x000000ffff007224 */ /* 0x000fe200078e001e */
[----:B------:R-:W-:Y:S01]  /*b8f0*/  MOV R146, R26 ;  /* 0x0000001a00927202 */ /* 0x000fe20000000f00 */
[----:B------:R-:W-:Y:S01]  /*b900*/  IMAD.MOV.U32 R151, RZ, RZ, R31 ;  /* 0x000000ffff977224 */ /* 0x000fe200078e001f */
[----:B------:R-:W-:Y:S01]  /*b910*/  MOV R150, 0xb940 ;  /* 0x0000b94000967802 */ /* 0x000fe20000000f00 */
[----:B------:R-:W-:-:S07]  /*b920*/  IMAD.MOV.U32 R147, RZ, RZ, R27 ;  /* 0x000000ffff937224 */ /* 0x000fce00078e001b */
[----:B----4-:R-:W-:Y:S05]  /*b930*/  CALL.REL.NOINC `($__internal_1_$__cuda_sm20_div_rn_f64_full) ;  /* 0x0000005c00ac7944 */ /* 0x010fea0003c00000 */
.L_x_142:
[----:B------:R-:W-:Y:S05]  /*b940*/  BSYNC.RECONVERGENT B1 ;  /* 0x0000000000017941 */ /* 0x000fea0003800200 */
.L_x_141:
        /* <DEDUP_REMOVED lines=25> */
.L_x_144:
[----:B------:R-:W-:Y:S05]  /*bae0*/  BSYNC.RECONVERGENT B1 ;  /* 0x0000000000017941 */ /* 0x000fea0003800200 */
.L_x_143:
        /* <DEDUP_REMOVED lines=23> */
.L_x_146:
[----:B------:R-:W-:Y:S05]  /*bc60*/  BSYNC.RECONVERGENT B1 ;  /* 0x0000000000017941 */ /* 0x000fea0003800200 */
.L_x_145:
        /* <DEDUP_REMOVED lines=22> */
.L_x_148:
[----:B------:R-:W-:Y:S05]  /*bdd0*/  BSYNC.RECONVERGENT B1 ;  /* 0x0000000000017941 */ /* 0x000fea0003800200 */
.L_x_147:
        /* <DEDUP_REMOVED lines=23> */
.L_x_150:
[----:B------:R-:W-:Y:S05]  /*bf50*/  BSYNC.RECONVERGENT B1 ;  /* 0x0000000000017941 */ /* 0x000fea0003800200 */
.L_x_149:
        /* <DEDUP_REMOVED lines=19> */
[----:B------:R-:W-:Y:S02]  /*c090*/  MOV R147, R27 ;  /* 0x0000001b00937202 */ /* 0x000fe40000000f00 */
[----:B------:R-:W-:-:S07]  /*c0a0*/  MOV R150, 0xc0c0 ;  /* 0x0000c0c000967802 */ /* 0x000fce0000000f00 */
[----:B----4-:R-:W-:Y:S05]  /*c0b0*/  CALL.REL.NOINC `($__internal_1_$__cuda_sm20_div_rn_f64_full) ;  /* 0x0000005400cc7944 */ /* 0x010fea0003c00000 */
[----:B------:R-:W-:Y:S01]  /*c0c0*/  IMAD.MOV.U32 R28, RZ, RZ, R144 ;  /* 0x000000ffff1c7224 */ /* 0x000fe200078e0090 */
[----:B------:R-:W-:-:S07]  /*c0d0*/  MOV R29, R145 ;  /* 0x00000091001d7202 */ /* 0x000fce0000000f00 */
.L_x_152:
[----:B------:R-:W-:Y:S05]  /*c0e0*/  BSYNC.RECONVERGENT B1 ;  /* 0x0000000000017941 */ /* 0x000fea0003800200 */
.L_x_151:
        /* <DEDUP_REMOVED lines=21> */
.L_x_154:
[----:B------:R-:W-:Y:S05]  /*c240*/  BSYNC.RECONVERGENT B1 ;  /* 0x0000000000017941 */ /* 0x000fea0003800200 */
.L_x_153:
        /* <DEDUP_REMOVED lines=25> */
.L_x_156:
[----:B------:R-:W-:Y:S05]  /*c3e0*/  BSYNC.RECONVERGENT B1 ;  /* 0x0000000000017941 */ /* 0x000fea0003800200 */
.L_x_155:
        /* <DEDUP_REMOVED lines=23> */
.L_x_158:
[----:B------:R-:W-:Y:S05]  /*c560*/  BSYNC.RECONVERGENT B1 ;  /* 0x0000000000017941 */ /* 0x000fea0003800200 */
.L_x_157:
        /* <DEDUP_REMOVED lines=21> */
[----:B------:R-:W-:Y:S01]  /*c6c0*/  IMAD.MOV.U32 R24, RZ, RZ, R144 ;  /* 0x000000ffff187224 */ /* 0x000fe200078e0090 */
[----:B------:R-:W-:-:S07]  /*c6d0*/  MOV R25, R145 ;  /* 0x0000009100197202 */ /* 0x000fce0000000f00 */
.L_x_160:
[----:B------:R-:W-:Y:S05]  /*c6e0*/  BSYNC.RECONVERGENT B1 ;  /* 0x0000000000017941 */ /* 0x000fea0003800200 */
.L_x_159:
        /* <DEDUP_REMOVED lines=22> */
.L_x_162:
[----:B------:R-:W-:Y:S05]  /*c850*/  BSYNC.RECONVERGENT B1 ;  /* 0x0000000000017941 */ /* 0x000fea0003800200 */
.L_x_161:
[----:B------:R-:W0:Y:S01]  /*c860*/  MUFU.RCP64H R27, 1.5 ;  /* 0x3ff80000001b7908 */ /* 0x000e220000001800 */
[----:B------:R-:W-:Y:S01]  /*c870*/  HFMA2 R26, -RZ, RZ, 0, 5.9604644775390625e-08 ;  /* 0x00000001ff1a7431 */ /* 0x000fe200000001ff */
        /* <DEDUP_REMOVED lines=21> */
.L_x_164:
[----:B------:R-:W-:Y:S05]  /*c9d0*/  BSYNC.RECONVERGENT B1 ;  /* 0x0000000000017941 */ /* 0x000fea0003800200 */
.L_x_163:
        /* <DEDUP_REMOVED lines=24> */
.L_x_166:
[----:B------:R-:W-:Y:S05]  /*cb60*/  BSYNC.RECONVERGENT B1 ;  /* 0x0000000000017941 */ /* 0x000fea0003800200 */
.L_x_165:
        /* <DEDUP_REMOVED lines=21> */
.L_x_168:
[----:B------:R-:W-:Y:S05]  /*ccc0*/  BSYNC.RECONVERGENT B1 ;  /* 0x0000000000017941 */ /* 0x000fea0003800200 */
.L_x_167:
        /* <DEDUP_REMOVED lines=15> */
[----:B------:R-:W-:-:S02]  /*cdc0*/  DMUL R34, R32, 3 ;  /* 0x4008000020227828 */ /* 0x000fc40000000000 */
[----:B------:R-:W-:Y:S02]  /*cdd0*/  DFMA R26, R28, R26, R50 ;  /* 0x0000001a1c1a722b */ /* 0x000fe40000000032 */
[----:B------:R-:W-:Y:S02]  /*cde0*/  DFMA R50, R36, -3, R46 ;  /* 0xc00800002432782b */ /* 0x000fe4000000002e */
[----:B------:R-:W-:Y:S02]  /*cdf0*/  DADD R36, R46, -R36 ;  /* 0x000000002e247229 */ /* 0x000fe40000000824 */
[----:B------:R-:W-:Y:S02]  /*ce00*/  DMUL R58, R56, 3 ;  /* 0x40080000383a7828 */ /* 0x000fe40000000000 */
[----:B------:R-:W-:Y:S02]  /*ce10*/  DADD R26, R26, UR4 ;  /* 0x000000041a1a7e29 */ /* 0x000fe40008000000 */
[----:B------:R-:W-:-:S02]  /*ce20*/  DMUL R46, R50, 3 ;  /* 0x40080000322e7828 */ /* 0x000fc40000000000 */
[----:B------:R-:W-:Y:S02]  /*ce30*/  DADD R22, R22, R24 ;  /* 0x0000000016167229 */ /* 0x000fe40000000018 */
[----:B------:R-:W0:Y:S01]  /*ce40*/  MUFU.RCP64H R53, R27 ;  /* 0x0000001b00357308 */ /* 0x000e220000001800 */
[----:B------:R-:W-:Y:S02]  /*ce50*/  DMUL R34, R32, R34 ;  /* 0x0000002220227228 */ /* 0x000fe40000000000 */
[----:B------:R-:W-:Y:S02]  /*ce60*/  DMUL R24, R2, 13 ;  /* 0x402a000002187828 */ /* 0x000fe40000000000 */
[----:B------:R-:W-:Y:S02]  /*ce70*/  DMUL R46, R50, R46 ;  /* 0x0000002e322e7228 */ /* 0x000fe40000000000 */
[----:B------:R-:W-:Y:S02]  /*ce80*/  DMUL R58, R56, R58 ;  /* 0x0000003a383a7228 */ /* 0x000fe40000000000 */
[----:B------:R-:W-:-:S02]  /*ce90*/  DADD R22, R48, R22 ;  /* 0x0000000030167229 */ /* 0x000fc40000000016 */
[----:B------:R-:W-:Y:S02]  /*cea0*/  DFMA R34, R2, R24, R34 ;  /* 0x000000180222722b */ /* 0x000fe40000000022 */
[----:B------:R-:W-:Y:S02]  /*ceb0*/  DADD R24, -R36, R28 ;  /* 0x0000000024187229 */ /* 0x000fe4000000011c */
[----:B0-----:R-:W-:-:S08]  /*cec0*/  DFMA R30, -R26, R52, 1 ;  /* 0x3ff000001a1e742b */ /* 0x001fd00000000134 */
[----:B------:R-:W-:Y:S02]  /*ced0*/  DFMA R54, R30, R30, R30 ;  /* 0x0000001e1e36722b */ /* 0x000fe4000000001e */
[----:B------:R-:W-:-:S06]  /*cee0*/  DMUL R30, R36, 13 ;  /* 0x402a0000241e7828 */ /* 0x000fcc0000000000 */
[----:B------:R-:W-:Y:S02]  /*cef0*/  DFMA R54, R52, R54, R52 ;  /* 0x000000363436722b */ /* 0x000fe40000000034 */
[----:B------:R-:W-:Y:S02]  /*cf00*/  DFMA R30, R36, R30, R46 ;  /* 0x0000001e241e722b */ /* 0x000fe4000000002e */
[----:B------:R-:W-:-:S04]  /*cf10*/  DADD R52, R42, R40 ;  /* 0x000000002a347229 */ /* 0x000fc80000000028 */
[----:B------:R-:W-:Y:S02]  /*cf20*/  DFMA R46, -R26, R54, 1 ;  /* 0x3ff000001a2e742b */ /* 0x000fe40000000136 */
[----:B------:R-:W-:-:S06]  /*cf30*/  DADD R30, R30, UR4 ;  /* 0x000000041e1e7e29 */ /* 0x000fcc0008000000 */
[----:B------:R-:W-:Y:S02]  /*cf40*/  DFMA R144, R54, R46, R54 ;  /* 0x0000002e3690722b */ /* 0x000fe40000000036 */
[----:B------:R-:W-:Y:S02]  /*cf50*/  DFMA R46, R42, -3, R44 ;  /* 0xc00800002a2e782b */ /* 0x000fe4000000002c */
[----:B------:R-:W-:Y:S01]  /*cf60*/  DADD R44, R44, -R42 ;  /* 0x000000002c2c7229 */ /* 0x000fe2000000082a */
[----:B------:R-:W-:Y:S01]  /*cf70*/  FSETP.GEU.AND P1, PT, |R31|, 6.5827683646048100446e-37, PT ;  /* 0x036000001f00780b */ /* 0x000fe20003f2e200 */
[----:B------:R-:W-:Y:S02]  /*cf80*/  DADD R42, R42, -R40 ;  /* 0x000000002a2a7229 */ /* 0x000fe40000000828 */
[----:B------:R-:W-:Y:S02]  /*cf90*/  DMUL R62, R30, R144 ;  /* 0x000000901e3e7228 */ /* 0x000fe40000000000 */
[----:B------:R-:W-:-:S02]  /*cfa0*/  DMUL R50, R46, 3 ;  /* 0x400800002e327828 */ /* 0x000fc40000000000 */
[----:B------:R-:W-:Y:S02]  /*cfb0*/  DMUL R54, R52, 3 ;  /* 0x4008000034367828 */ /* 0x000fe40000000000 */
[----:B------:R-:W-:Y:S02]  /*cfc0*/  DMUL R32, R44, 13 ;  /* 0x402a00002c207828 */ /* 0x000fe40000000000 */
[----:B------:R-:W-:Y:S02]  /*cfd0*/  DFMA R68, -R26, R62, R30 ;  /* 0x0000003e1a44722b */ /* 0x000fe4000000011e */
[----:B------:R-:W-:Y:S02]  /*cfe0*/  DMUL R50, R46, R50 ;  /* 0x000000322e327228 */ /* 0x000fe40000000000 */
[----:B------:R-:W-:Y:S02]  /*cff0*/  DMUL R54, R52, R54 ;  /* 0x0000003634367228 */ /* 0x000fe40000000000 */
[----:B------:R-:W-:-:S02]  /*d000*/  DMUL R40, R42, 13 ;  /* 0x402a00002a287828 */ /* 0x000fc40000000000 */
[----:B------:R-:W-:Y:S02]  /*d010*/  DFMA R144, R144, R68, R62 ;  /* 0x000000449090722b */ /* 0x000fe4000000003e */
[----:B------:R-:W-:Y:S02]  /*d020*/  DMUL R46, R38, 13 ;  /* 0x402a0000262e7828 */ /* 0x000fe40000000000 */
[----:B------:R-:W-:Y:S02]  /*d030*/  DFMA R32, R44, R32, R50 ;  /* 0x000000202c20722b */ /* 0x000fe40000000032 */
[----:B------:R-:W-:Y:S02]  /*d040*/  DFMA R54, R42, R40, R54 ;  /* 0x000000282a36722b */ /* 0x000fe40000000036 */
[----:B------:R-:W-:Y:S02]  /*d050*/  DADD R40, R34, UR4 ;  /* 0x0000000422287e29 */ /* 0x000fe40008000000 */
[----:B------:R-:W-:Y:S01]  /*d060*/  FFMA R0, RZ, R27, R145 ;  /* 0x0000001bff007223 */ /* 0x000fe20000000091 */
[----:B------:R-:W-:-:S02]  /*d070*/  DFMA R58, R38, R46, R58 ;  /* 0x0000002e263a722b */ /* 0x000fc4000000003a */
[----:B------:R-:W-:Y:S02]  /*d080*/  DADD R36, R32, UR4 ;  /* 0x0000000420247e29 */ /* 0x000fe40008000000 */
[----:B------:R-:W-:Y:S01]  /*d090*/  FSETP.GT.AND P0, PT, |R0|, 1.469367938527859385e-39, PT ;  /* 0x001000000000780b */ /* 0x000fe20003f04200 */
[----:B------:R-:W-:Y:S02]  /*d0a0*/  DADD R34, R54, UR4 ;  /* 0x0000000436227e29 */ /* 0x000fe40008000000 */
[----:B------:R-:W-:Y:S02]  /*d0b0*/  DMUL R46, R22, R134 ;  /* 0x00000086162e7228 */ /* 0x000fe40000000000 */
[----:B------:R-:W-:-:S08]  /*d0c0*/  DADD R32, R58, UR4 ;  /* 0x000000043a207e29 */ /* 0x000fd00008000000 */
[----:B------:R-:W-:Y:S05]  /*d0d0*/  @P0 BRA P1, `(.L_x_170) ;  /* 0x0000000000180947 */ /* 0x000fea0000800000 */
[----:B------:R-:W-:Y:S01]  /*d0e0*/  IMAD.MOV.U32 R0, RZ, RZ, R30 ;  /* 0x000000ffff007224 */ /* 0x000fe200078e001e */
[----:B------:R-:W-:Y:S01]  /*d0f0*/  MOV R151, R31 ;  /* 0x0000001f00977202 */ /* 0x000fe20000000f00 */
[----:B------:R-:W-:Y:S01]  /*d100*/  IMAD.MOV.U32 R146, RZ, RZ, R26 ;  /* 0x000000ffff927224 */ /* 0x000fe200078e001a */
[----:B------:R-:W-:Y:S02]  /*d110*/  MOV R147, R27 ;  /* 0x0000001b00937202 */ /* 0x000fe40000000f00 */
[----:B------:R-:W-:-:S07]  /*d120*/  MOV R150, 0xd140 ;  /* 0x0000d14000967802 */ /* 0x000fce0000000f00 */
[----:B----4-:R-:W-:Y:S05]  /*d130*/  CALL.REL.NOINC `($__internal_1_$__cuda_sm20_div_rn_f64_full) ;  /* 0x0000004400ac7944 */ /* 0x010fea0003c00000 */
.L_x_170:
[----:B------:R-:W-:Y:S05]  /*d140*/  BSYNC.RECONVERGENT B1 ;  /* 0x0000000000017941 */ /* 0x000fea0003800200 */
.L_x_169:
        /* <DEDUP_REMOVED lines=23> */
[----:B------:R-:W-:Y:S01]  /*d2c0*/  MOV R48, R144 ;  /* 0x0000009000307202 */ /* 0x000fe20000000f00 */
[----:B------:R-:W-:-:S07]  /*d2d0*/  IMAD.MOV.U32 R49, RZ, RZ, R145 ;  /* 0x000000ffff317224 */ /* 0x000fce00078e0091 */
.L_x_172:
[----:B------:R-:W-:Y:S05]  /*d2e0*/  BSYNC.RECONVERGENT B1 ;  /* 0x0000000000017941 */ /* 0x000fea0003800200 */
.L_x_171:
        /* <DEDUP_REMOVED lines=23> */
.L_x_174:
[----:B------:R-:W-:Y:S05]  /*d460*/  BSYNC.RECONVERGENT B1 ;  /* 0x0000000000017941 */ /* 0x000fea0003800200 */
.L_x_173:
        /* <DEDUP_REMOVED lines=22> */
.L_x_176:
[----:B------:R-:W-:Y:S05]  /*d5d0*/  BSYNC.RECONVERGENT B1 ;  /* 0x0000000000017941 */ /* 0x000fea0003800200 */
.L_x_175:
        /* <DEDUP_REMOVED lines=23> */
.L_x_178:
[----:B------:R-:W-:Y:S05]  /*d750*/  BSYNC.RECONVERGENT B1 ;  /* 0x0000000000017941 */ /* 0x000fea0003800200 */
.L_x_177:
        /* <DEDUP_REMOVED lines=24> */
.L_x_180:
[----:B------:R-:W-:Y:S05]  /*d8e0*/  BSYNC.RECONVERGENT B1 ;  /* 0x0000000000017941 */ /* 0x000fea0003800200 */
.L_x_179:
        /* <DEDUP_REMOVED lines=21> */
.L_x_182:
[----:B------:R-:W-:Y:S05]  /*da40*/  BSYNC.RECONVERGENT B1 ;  /* 0x0000000000017941 */ /* 0x000fea0003800200 */
.L_x_181:
        /* <DEDUP_REMOVED lines=25> */
.L_x_184:
[----:B------:R-:W-:Y:S05]  /*dbe0*/  BSYNC.RECONVERGENT B1 ;  /* 0x0000000000017941 */ /* 0x000fea0003800200 */
.L_x_183:
        /* <DEDUP_REMOVED lines=23> */
.L_x_186:
[----:B------:R-:W-:Y:S05]  /*dd60*/  BSYNC.RECONVERGENT B1 ;  /* 0x0000000000017941 */ /* 0x000fea0003800200 */
.L_x_185:
        /* <DEDUP_REMOVED lines=23> */
.L_x_188:
[----:B------:R-:W-:Y:S05]  /*dee0*/  BSYNC.RECONVERGENT B1 ;  /* 0x0000000000017941 */ /* 0x000fea0003800200 */
.L_x_187:
        /* <DEDUP_REMOVED lines=22> */
.L_x_190:
[----:B------:R-:W-:Y:S05]  /*e050*/  BSYNC.RECONVERGENT B1 ;  /* 0x0000000000017941 */ /* 0x000fea0003800200 */
.L_x_189:
        /* <DEDUP_REMOVED lines=23> */
.L_x_192:
[----:B------:R-:W-:Y:S05]  /*e1d0*/  BSYNC.RECONVERGENT B1 ;  /* 0x0000000000017941 */ /* 0x000fea0003800200 */
.L_x_191:
        /* <DEDUP_REMOVED lines=24> */
.L_x_194:
[----:B------:R-:W-:Y:S05]  /*e360*/  BSYNC.RECONVERGENT B1 ;  /* 0x0000000000017941 */ /* 0x000fea0003800200 */
.L_x_193:
        /* <DEDUP_REMOVED lines=21> */
.L_x_196:
[----:B------:R-:W-:Y:S05]  /*e4c0*/  BSYNC.RECONVERGENT B1 ;  /* 0x0000000000017941 */ /* 0x000fea0003800200 */
.L_x_195:
[C-C-:B----4-:R-:W-:Y:S01]  /*e4d0*/  DADD R30, R76.reuse, R74.reuse ;  /* 0x000000004c1e7229 */ /* 0x150fe2000000004a */
[----:B------:R-:W-:Y:S01]  /*e4e0*/  UMOV UR4, 0xa0b5ed8d ;  /* 0xa0b5ed8d00047882 */ /* 0x000fe20000000000 */
[C---:B------:R-:W-:Y:S01]  /*e4f0*/  DADD R28, R76.reuse, -R74 ;  /* 0x000000004c1c7229 */ /* 0x040fe2000000084a */
[----:B------:R-:W-:Y:S01]  /*e500*/  UMOV UR5, 0x3eb0c6f7 ;  /* 0x3eb0c6f700057882 */ /* 0x000fe20000000000 */
[----:B------:R-:W-:Y:S01]  /*e510*/  MOV R40, 0x1 ;  /* 0x0000000100287802 */ /* 0x000fe20000000f00 */
[----:B------:R-:W-:Y:S01]  /*e520*/  DFMA R34, R76, -3, R84 ;  /* 0xc00800004c22782b */ /* 0x000fe20000000054 */
[----:B------:R-:W-:Y:S01]  /*e530*/  BSSY.RECONVERGENT B1, `(.L_x_197) ;  /* 0x0000041000017945 */ /* 0x000fe20003800200 */
[----:B------:R-:W-:Y:S02]  /*e540*/  DFMA R38, R38, -0.25, R144 ;  /* 0xbfd000002626782b */ /* 0x000fe40000000090 */
[----:B------:R-:W-:Y:S02]  /*e550*/  DMUL R32, R30, 3 ;  /* 0x400800001e207828 */ /* 0x000fe40000000000 */
[----:B------:R-:W-:-:S02]  /*e560*/  DMUL R26, R28, 13 ;  /* 0x402a00001c1a7828 */ /* 0x000fc40000000000 */
[----:B------:R-:W-:Y:S02]  /*e570*/  DMUL R36, R34, 3 ;  /* 0x4008000022247828 */ /* 0x000fe40000000000 */
[----:B------:R-:W-:Y:S02]  /*e580*/  DFMA R44, R80, 3, -R78 ;  /* 0x40080000502c782b */ /* 0x000fe4000000084e */
[----:B------:R-:W-:Y:S02]  /*e590*/  DMUL R32, R30, R32 ;  /* 0x000000201e207228 */ /* 0x000fe40000000000 */
[----:B------:R-:W-:Y:S02]  /*e5a0*/  DADD R30, R84, -R76 ;  /* 0x00000000541e7229 */ /* 0x000fe4000000084c */
[----:B------:R-:W-:Y:S02]  /*e5b0*/  DMUL R36, R34, R36 ;  /* 0x0000002422247228 */ /* 0x000fe40000000000 */
[----:B------:R-:W-:-:S02]  /*e5c0*/  DMUL R48, R44, 3 ;  /* 0x400800002c307828 */ /* 0x000fc40000000000 */
[----:B------:R-:W-:Y:S02]  /*e5d0*/  DFMA R26, R28, R26, R32 ;  /* 0x0000001a1c1a722b */ /* 0x000fe40000000020 */
[----:B------:R-:W-:-:S04]  /*e5e0*/  DADD R78, R80, -R78 ;  /* 0x00000000504e7229 */ /* 0x000fc8000000084e */
[----:B------:R-:W-:Y:S02]  /*e5f0*/  DMUL R48, R44, R48 ;  /* 0x000000302c307228 */ /* 0x000fe40000000000 */
[----:B------:R-:W-:-:S06]  /*e600*/  DADD R26, R26, UR4 ;  /* 0x000000041a1a7e29 */ /* 0x000fcc0008000000 */
[----:B------:R-:W0:Y:S02]  /*e610*/  MUFU.RCP64H R41, R27 ;  /* 0x0000001b00297308 */ /* 0x000e240000001800 */
        /* <DEDUP_REMOVED lines=12> */
[----:B------:R-:W-:Y:S02]  /*e6e0*/  DFMA R34, R82, -3, R142 ;  /* 0xc00800005222782b */ /* 0x000fe4000000008e */
[----:B------:R-:W-:Y:S01]  /*e6f0*/  DADD R32, R32, R24 ;  /* 0x0000000020207229 */ /* 0x000fe20000000018 */
[----:B------:R-:W-:Y:S01]  /*e700*/  FSETP.GEU.AND P1, PT, |R3|, 6.5827683646048100446e-37, PT ;  /* 0x036000000300780b */ /* 0x000fe20003f2e200 */
[----:B------:R-:W-:-:S02]  /*e710*/  DADD R142, R142, -R82 ;  /* 0x000000008e8e7229 */ /* 0x000fc40000000852 */
[----:B------:R-:W-:Y:S02]  /*e720*/  DMUL R50, R2, R144 ;  /* 0x0000009002327228 */ /* 0x000fe40000000000 */
[----:B------:R-:W-:Y:S02]  /*e730*/  DMUL R36, R34, 3 ;  /* 0x4008000022247828 */ /* 0x000fe40000000000 */
[----:B------:R-:W-:Y:S02]  /*e740*/  DMUL R24, R72, 3 ;  /* 0x4008000048187828 */ /* 0x000fe40000000000 */
[----:B------:R-:W-:Y:S02]  /*e750*/  DMUL R42, R40, 3 ;  /* 0x40080000282a7828 */ /* 0x000fe40000000000 */
[----:B------:R-:W-:Y:S02]  /*e760*/  DFMA R52, -R26, R50, R2 ;  /* 0x000000321a34722b */ /* 0x000fe40000000102 */
[----:B------:R-:W-:-:S02]  /*e770*/  DADD R82, R82, -R80 ;  /* 0x0000000052527229 */ /* 0x000fc40000000850 */
[----:B------:R-:W-:Y:S02]  /*e780*/  DMUL R36, R34, R36 ;  /* 0x0000002422247228 */ /* 0x000fe40000000000 */
[----:B------:R-:W-:Y:S02]  /*e790*/  DADD R32, R38, R32 ;  /* 0x0000000026207229 */ /* 0x000fe40000000020 */
[----:B------:R-:W-:Y:S02]  /*e7a0*/  DFMA R144, R144, R52, R50 ;  /* 0x000000349090722b */ /* 0x000fe40000000032 */
[----:B------:R-:W-:Y:S02]  /*e7b0*/  DMUL R72, R72, R24 ;  /* 0x0000001848487228 */ /* 0x000fe40000000000 */
[----:B------:R-:W-:Y:S02]  /*e7c0*/  DMUL R42, R40, R42 ;  /* 0x0000002a282a7228 */ /* 0x000fe40000000000 */
[----:B------:R-:W-:-:S02]  /*e7d0*/  DMUL R34, R142, 13 ;  /* 0x402a00008e227828 */ /* 0x000fc40000000000 */
[----:B------:R-:W-:Y:S02]  /*e7e0*/  DMUL R24, R22, 13 ;  /* 0x402a000016187828 */ /* 0x000fe40000000000 */
[----:B------:R-:W-:Y:S01]  /*e7f0*/  FFMA R0, RZ, R27, R145 ;  /* 0x0000001bff007223 */ /* 0x000fe20000000091 */
[----:B------:R-:W-:Y:S02]  /*e800*/  DMUL R38, R82, 13 ;  /* 0x402a000052267828 */ /* 0x000fe40000000000 */
[----:B------:R-:W-:Y:S02]  /*e810*/  DMUL R40, R78, 13 ;  /* 0x402a00004e287828 */ /* 0x000fe40000000000 */
[----:B------:R-:W-:Y:S01]  /*e820*/  FSETP.GT.AND P0, PT, |R0|, 1.469367938527859385e-39, PT ;  /* 0x001000000000780b */ /* 0x000fe20003f04200 */
[----:B------:R-:W-:Y:S02]  /*e830*/  DMUL R134, R32, R134 ;  /* 0x0000008620867228 */ /* 0x000fe40000000000 */
[----:B------:R-:W-:-:S02]  /*e840*/  DFMA R36, R142, R34, R36 ;  /* 0x000000228e24722b */ /* 0x000fc40000000024 */
[----:B------:R-:W-:Y:S02]  /*e850*/  DFMA R24, R22, R24, R72 ;  /* 0x000000181618722b */ /* 0x000fe40000000048 */
[----:B------:R-:W-:Y:S02]  /*e860*/  DFMA R34, R82, R38, R42 ;  /* 0x000000265222722b */ /* 0x000fe4000000002a */
[----:B------:R-:W-:Y:S02]  /*e870*/  DFMA R32, R78, R40, R48 ;  /* 0x000000284e20722b */ /* 0x000fe40000000030 */
[----:B------:R-:W-:Y:S02]  /*e880*/  DADD R36, R36, UR4 ;  /* 0x0000000424247e29 */ /* 0x000fe40008000000 */
[----:B------:R-:W-:Y:S02]  /*e890*/  DADD R38, R24, UR4 ;  /* 0x0000000418267e29 */ /* 0x000fe40008000000 */
[----:B------:R-:W-:-:S02]  /*e8a0*/  DADD R34, R34, UR4 ;  /* 0x0000000422227e29 */ /* 0x000fc40008000000 */
[----:B------:R-:W-:Y:S02]  /*e8b0*/  DADD R32, R32, UR4 ;  /* 0x0000000420207e29 */ /* 0x000fe40008000000 */
[----:B------:R-:W-:Y:S01]  /*e8c0*/  DADD R30, -R30, R28 ;  /* 0x000000001e1e7229 */ /* 0x000fe2000000011c */
[----:B------:R-:W-:Y:S10]  /*e8d0*/  @P0 BRA P1, `(.L_x_198) ;  /* 0x0000000000180947 */ /* 0x000ff40000800000 */
[----:B------:R-:W-:Y:S01]  /*e8e0*/  IMAD.MOV.U32 R0, RZ, RZ, R2 ;  /* 0x000000ffff007224 */ /* 0x000fe200078e0002 */
[----:B------:R-:W-:Y:S01]  /*e8f0*/  MOV R151, R3 ;  /* 0x0000000300977202 */ /* 0x000fe20000000f00 */
[----:B------:R-:W-:Y:S01]  /*e900*/  IMAD.MOV.U32 R146, RZ, RZ, R26 ;  /* 0x000000ffff927224 */ /* 0x000fe200078e001a */
[----:B------:R-:W-:Y:S02]  /*e910*/  MOV R147, R27 ;  /* 0x0000001b00937202 */ /* 0x000fe40000000f00 */
[----:B------:R-:W-:-:S07]  /*e920*/  MOV R150, 0xe940 ;  /* 0x0000e94000967802 */ /* 0x000fce0000000f00 */
[----:B------:R-:W-:Y:S05]  /*e930*/  CALL.REL.NOINC `($__internal_1_$__cuda_sm20_div_rn_f64_full) ;  /* 0x0000002c00ac7944 */ /* 0x000fea0003c00000 */
.L_x_198:
[----:B------:R-:W-:Y:S05]  /*e940*/  BSYNC.RECONVERGENT B1 ;  /* 0x0000000000017941 */ /* 0x000fea0003800200 */
.L_x_197:
        /* <DEDUP_REMOVED lines=22> */
[----:B------:R-:W-:Y:S05]  /*eab0*/  CALL.REL.NOINC `($__internal_1_$__cuda_sm20_div_rn_f64_full) ;  /* 0x0000002c004c7944 */ /* 0x000fea0003c00000 */
[----:B------:R-:W-:Y:S01]  /*eac0*/  MOV R40, R144 ;  /* 0x0000009000287202 */ /* 0x000fe20000000f00 */
[----:B------:R-:W-:-:S07]  /*ead0*/  IMAD.MOV.U32 R41, RZ, RZ, R145 ;  /* 0x000000ffff297224 */ /* 0x000fce00078e0091 */
.L_x_200:
[----:B------:R-:W-:Y:S05]  /*eae0*/  BSYNC.RECONVERGENT B1 ;  /* 0x0000000000017941 */ /* 0x000fea0003800200 */
.L_x_199:
        /* <DEDUP_REMOVED lines=20> */
[----:B------:R-:W-:Y:S05]  /*ec30*/  CALL.REL.NOINC `($__internal_1_$__cuda_sm20_div_rn_f64_full) ;  /* 0x0000002800ec7944 */ /* 0x000fea0003c00000 */
[----:B------:R-:W-:Y:S01]  /*ec40*/  IMAD.MOV.U32 R24, RZ, RZ, R144 ;  /* 0x000000ffff187224 */ /* 0x000fe200078e0090 */
[----:B------:R-:W-:-:S07]  /*ec50*/  MOV R25, R145 ;  /* 0x0000009100197202 */ /* 0x000fce0000000f00 */
.L_x_202:
[----:B------:R-:W-:Y:S05]  /*ec60*/  BSYNC.RECONVERGENT B1 ;  /* 0x0000000000017941 */ /* 0x000fea0003800200 */
.L_x_201:
        /* <DEDUP_REMOVED lines=22> */
.L_x_204:
[----:B------:R-:W-:Y:S05]  /*edd0*/  BSYNC.RECONVERGENT B1 ;  /* 0x0000000000017941 */ /* 0x000fea0003800200 */
.L_x_203:
        /* <DEDUP_REMOVED lines=12> */
[----:B------:R-:W-:Y:S01]  /*eea0*/  DMUL R2, R144, R144 ;  /* 0x0000009090027228 */ /* 0x000fe20000000000 */
[----:B------:R-:W-:Y:S01]  /*eeb0*/  IMAD.MOV.U32 R30, RZ, RZ, 0x0 ;  /* 0x00000000ff1e7424 */ /* 0x000fe200078e00ff */
[----:B------:R-:W-:-:S06]  /*eec0*/  MOV R31, 0x40000000 ;  /* 0x40000000001f7802 */ /* 0x000fcc0000000f00 */
[----:B------:R-:W-:Y:S01]  /*eed0*/  FFMA R0, RZ, R27, R29 ;  /* 0x0000001bff007223 */ /* 0x000fe2000000001d */
[----:B------:R-:W-:-:S04]  /*eee0*/  DFMA R2, R2, R30, 6 ;  /* 0x401800000202742b */ /* 0x000fc8000000001e */
[----:B------:R-:W-:-:S13]  /*eef0*/  FSETP.GT.AND P0, PT, |R0|, 1.469367938527859385e-39, PT ;  /* 0x001000000000780b */ /* 0x000fda0003f04200 */
[----:B------:R-:W-:Y:S05]  /*ef00*/  @P0 BRA P1, `(.L_x_206) ;  /* 0x0000000000200947 */ /* 0x000fea0000800000 */
[----:B------:R-:W-:Y:S01]  /*ef10*/  IMAD.MOV.U32 R0, RZ, RZ, R38 ;  /* 0x000000ffff007224 */ /* 0x000fe200078e0026 */
[----:B------:R-:W-:Y:S01]  /*ef20*/  MOV R151, R39 ;  /* 0x0000002700977202 */ /* 0x000fe20000000f00 */
[----:B------:R-:W-:Y:S01]  /*ef30*/  IMAD.MOV.U32 R146, RZ, RZ, R26 ;  /* 0x000000ffff927224 */ /* 0x000fe200078e001a */
[----:B------:R-:W-:Y:S02]  /*ef40*/  MOV R147, R27 ;  /* 0x0000001b00937202 */ /* 0x000fe40000000f00 */
[----:B------:R-:W-:-:S07]  /*ef50*/  MOV R150, 0xef70 ;  /* 0x0000ef7000967802 */ /* 0x000fce0000000f00 */
[----:B------:R-:W-:Y:S05]  /*ef60*/  CALL.REL.NOINC `($__internal_1_$__cuda_sm20_div_rn_f64_full) ;  /* 0x0000002800207944 */ /* 0x000fea0003c00000 */
[----:B------:R-:W-:Y:S01]  /*ef70*/  IMAD.MOV.U32 R28, RZ, RZ, R144 ;  /* 0x000000ffff1c7224 */ /* 0x000fe200078e0090 */
[----:B------:R-:W-:-:S07]  /*ef80*/  MOV R29, R145 ;  /* 0x00000091001d7202 */ /* 0x000fce0000000f00 */
.L_x_206:
[----:B------:R-:W-:Y:S05]  /*ef90*/  BSYNC.RECONVERGENT B1 ;  /* 0x0000000000017941 */ /* 0x000fea0003800200 */
.L_x_205:
        /* <DEDUP_REMOVED lines=20> */
[----:B------:R-:W-:Y:S05]  /*f0e0*/  CALL.REL.NOINC `($__internal_1_$__cuda_sm20_div_rn_f64_full) ;  /* 0x0000002400c07944 */ /* 0x000fea0003c00000 */
[----:B------:R-:W-:Y:S01]  /*f0f0*/  MOV R2, R144 ;  /* 0x0000009000027202 */ /* 0x000fe20000000f00 */
[----:B------:R-:W-:-:S07]  /*f100*/  IMAD.MOV.U32 R3, RZ, RZ, R145 ;  /* 0x000000ffff037224 */ /* 0x000fce00078e0091 */
.L_x_208:
[----:B------:R-:W-:Y:S05]  /*f110*/  BSYNC.RECONVERGENT B1 ;  /* 0x0000000000017941 */ /* 0x000fea0003800200 */
.L_x_207:
[----:B------:R-:W0:Y:S01]  /*f120*/  MUFU.RCP64H R27, 3 ;  /* 0x40080000001b7908 */ /* 0x000e220000001800 */
[----:B------:R-:W-:Y:S02]  /*f130*/  HFMA2 R30, -RZ, RZ, 0, 0 ;  /* 0x00000000ff1e7431 */ /* 0x000fe400000001ff */
[----:B------:R-:W-:Y:S01]  /*f140*/  IMAD.MOV.U32 R31, RZ, RZ, 0x40080000 ;  /* 0x40080000ff1f7424 */ /* 0x000fe200078e00ff */
[----:B------:R-:W-:Y:S01]  /*f150*/  MOV R26, 0x1 ;  /* 0x00000001001a7802 */ /* 0x000fe20000000f00 */
[----:B------:R-:W-:Y:S01]  /*f160*/  DMUL R150, R22, 0.25 ;  /* 0x3fd0000016967828 */ /* 0x000fe20000000000 */
        /* <DEDUP_REMOVED lines=8> */
[----:B------:R-:W-:-:S08]  /*f1f0*/  DFMA R22, R144, -3, R150 ;  /* 0xc00800009016782b */ /* 0x000fd00000000096 */
[----:B------:R-:W-:-:S10]  /*f200*/  DFMA R144, R26, R22, R144 ;  /* 0x000000161a90722b */ /* 0x000fd40000000090 */
[----:B------:R-:W-:-:S05]  /*f210*/  FFMA R0, RZ, 2.125, R145 ;  /* 0x40080000ff007823 */ /* 0x000fca0000000091 */
[----:B------:R-:W-:-:S13]  /*f220*/  FSETP.GT.AND P0, PT, |R0|, 1.469367938527859385e-39, PT ;  /* 0x001000000000780b */ /* 0x000fda0003f04200 */
[----:B------:R-:W-:Y:S05]  /*f230*/  @P0 BRA P1, `(.L_x_210) ;  /* 0x0000000000140947 */ /* 0x000fea0000800000 */
[----:B------:R-:W-:Y:S01]  /*f240*/  IMAD.MOV.U32 R0, RZ, RZ, R150 ;  /* 0x000000ffff007224 */ /* 0x000fe200078e0096 */
[----:B------:R-:W-:Y:S01]  /*f250*/  MOV R146, RZ ;  /* 0x000000ff00927202 */ /* 0x000fe20000000f00 */
[----:B------:R-:W-:Y:S01]  /*f260*/  IMAD.MOV.U32 R147, RZ, RZ, 0x40080000 ;  /* 0x40080000ff937424 */ /* 0x000fe200078e00ff */
[----:B------:R-:W-:-:S07]  /*f270*/  MOV R150, 0xf290 ;  /* 0x0000f29000967802 */ /* 0x000fce0000000f00 */
[----:B------:R-:W-:Y:S05]  /*f280*/  CALL.REL.NOINC `($__internal_1_$__cuda_sm20_div_rn_f64_full) ;  /* 0x0000002400587944 */ /* 0x000fea0003c00000 */
.L_x_210:
[----:B------:R-:W-:Y:S05]  /*f290*/  BSYNC.RECONVERGENT B1 ;  /* 0x0000000000017941 */ /* 0x000fea0003800200 */
.L_x_209:
[----:B------:R-:W0:Y:S01]  /*f2a0*/  MUFU.RCP64H R23, R35 ;  /* 0x0000002300177308 */ /* 0x000e220000001800 */
[----:B------:R-:W-:Y:S01]  /*f2b0*/  MOV R22, 0x1 ;  /* 0x0000000100167802 */ /* 0x000fe20000000f00 */
[----:B------:R-:W-:Y:S01]  /*f2c0*/  BSSY.RECONVERGENT B1, `(.L_x_211) ;  /* 0x0000017000017945 */ /* 0x000fe20003800200 */
[----:B------:R-:W-:Y:S01]  /*f2d0*/  FSETP.GEU.AND P1, PT, |R37|, 6.5827683646048100446e-37, PT ;  /* 0x036000002500780b */ /* 0x000fe20003f2e200 */
[----:B------:R-:W-:Y:S02]  /*f2e0*/  DADD R2, -R144, R2 ;  /* 0x0000000090027229 */ /* 0x000fe40000000102 */
        /* <DEDUP_REMOVED lines=20> */
.L_x_212:
[----:B------:R-:W-:Y:S05]  /*f430*/  BSYNC.RECONVERGENT B1 ;  /* 0x0000000000017941 */ /* 0x000fea0003800200 */
.L_x_211:
        /* <DEDUP_REMOVED lines=23> */
.L_x_214:
[----:B------:R-:W-:Y:S05]  /*f5b0*/  BSYNC.RECONVERGENT B1 ;  /* 0x0000000000017941 */ /* 0x000fea0003800200 */
.L_x_213:
        /* <DEDUP_REMOVED lines=23> */
.L_x_216:
[----:B------:R-:W-:Y:S05]  /*f730*/  BSYNC.RECONVERGENT B1 ;  /* 0x0000000000017941 */ /* 0x000fea0003800200 */
.L_x_215:
        /* <DEDUP_REMOVED lines=22> */
.L_x_218:
[----:B------:R-:W-:Y:S05]  /*f8a0*/  BSYNC.RECONVERGENT B1 ;  /* 0x0000000000017941 */ /* 0x000fea0003800200 */
.L_x_217:
        /* <DEDUP_REMOVED lines=27> */
.L_x_220:
[----:B------:R-:W-:Y:S05]  /*fa60*/  BSYNC.RECONVERGENT B1 ;  /* 0x0000000000017941 */ /* 0x000fea0003800200 */
.L_x_219:
        /* <DEDUP_REMOVED lines=23> */
.L_x_222:
[----:B------:R-:W-:Y:S05]  /*fbe0*/  BSYNC.RECONVERGENT B1 ;  /* 0x0000000000017941 */ /* 0x000fea0003800200 */
.L_x_221:
        /* <DEDUP_REMOVED lines=23> */
.L_x_224:
[----:B------:R-:W-:Y:S05]  /*fd60*/  BSYNC.RECONVERGENT B1 ;  /* 0x0000000000017941 */ /* 0x000fea0003800200 */
.L_x_223:
[----:B------:R-:W-:-:S04]  /*fd70*/  IADD3 R26, P0, PT, R15, UR32, RZ ;  /* 0x000000200f1a7c10 */ /* 0x000fc8000ff1e0ff */
[----:B------:R-:W-:-:S03]  /*fd80*/  IADD3.X R27, PT, PT, R14, UR33, RZ, P0, !PT ;  /* 0x000000210e1b7c10 */ /* 0x000fc600087fe4ff */
[----:B------:R-:W-:-:S05]  /*fd90*/  IMAD.WIDE R32, R20, 0x8, R26 ;  /* 0x0000000814207825 */ /* 0x000fca00078e021a */
[----:B------:R-:W2:Y:S01]  /*fda0*/  LDG.E.64 R36, desc[UR18][R32.64] ;  /* 0x0000001220247981 */ /* 0x000ea2000c1e1b00 */
[----:B------:R-:W-:-:S05]  /*fdb0*/  IMAD.WIDE R30, R12, 0x8, R32 ;  /* 0x000000080c1e7825 */ /* 0x000fca00078e0220 */
[----:B------:R-:W3:Y:S01]  /*fdc0*/  LDG.E.64 R38, desc[UR18][R30.64] ;  /* 0x000000121e267981 */ /* 0x000ee2000c1e1b00 */
[----:B------:R-:W-:-:S05]  /*fdd0*/  IMAD.WIDE R28, R12, 0x8, R30 ;  /* 0x000000080c1c7825 */ /* 0x000fca00078e021e */
[----:B------:R-:W3:Y:S01]  /*fde0*/  LDG.E.64 R40, desc[UR18][R28.64] ;  /* 0x000000121c287981 */ /* 0x000ee2000c1e1b00 */
[----:B------:R-:W-:-:S05]  /*fdf0*/  IMAD.WIDE R26, R17, 0x8, R26 ;  /* 0x00000008111a7825 */ /* 0x000fca00078e021a */
[----:B------:R-:W4:Y:S01]  /*fe00*/  LDG.E.64 R42, desc[UR18][R26.64] ;  /* 0x000000121a2a7981 */ /* 0x000f22000c1e1b00 */
[----:B------:R-:W0:Y:S01]  /*fe10*/  MUFU.RCP64H R45, 12 ;  /* 0x40280000002d7908 */ /* 0x000e220000001800 */
[----:B------:R-:W-:Y:S01]  /*fe20*/  HFMA2 R44, -RZ, RZ, 0, 5.9604644775390625e-08 ;  /* 0x00000001ff2c7431 */ /* 0x000fe200000001ff */
[----:B------:R-:W-:Y:S01]  /*fe30*/  MOV R50, 0x0 ;  /* 0x0000000000327802 */ /* 0x000fe20000000f00 */
[----:B------:R-:W-:-:S06]  /*fe40*/  IMAD.MOV.U32 R51, RZ, RZ, 0x40280000 ;  /* 0x40280000ff337424 */ /* 0x000fcc00078e00ff */
[----:B0-----:R-:W-:-:S08]  /*fe50*/  DFMA R48, R44, -R50, 1 ;  /* 0x3ff000002c30742b */ /* 0x001fd00000000832 */
[----:B------:R-:W-:-:S08]  /*fe60*/  DFMA R48, R48, R48, R48 ;  /* 0x000000303030722b */ /* 0x000fd00000000030 */
[----:B------:R-:W-:Y:S02]  /*fe70*/  DFMA R48, R44, R48, R44 ;  /* 0x000000302c30722b */ /* 0x000fe4000000002c */
[----:B------:R-:W-:Y:S02]  /*fe80*/  DADD R2, R2, R24 ;  /* 0x0000000002027229 */ /* 0x000fe40000000018 */
[----:B------:R-:W-:-:S06]  /*fe90*/  DADD R34, -R144, R34 ;  /* 0x0000000090227229 */ /* 0x000fcc0000000122 */
[----:B------:R-:W-:Y:S02]  /*fea0*/  DADD R22, R2, R22 ;  /* 0x0000000002167229 */ /* 0x000fe40000000016 */
[----:B------:R-:W-:Y:S01]  /*feb0*/  DADD R2, R64, R46 ;  /* 0x0000000040027229 */ /* 0x000fe2000000002e */
[----:B------:R-:W-:Y:S05]  /*fec0*/  BSSY.RECONVERGENT B1, `(.L_x_225) ;  /* 0x0000016000017945 */ /* 0x000fea0003800200 */
[----:B------:R-:W-:Y:S02]  /*fed0*/  DADD R22, R34, R22 ;  /* 0x0000000022167229 */ /* 0x000fe40000000016 */
[----:B------:R-:W-:-:S02]  /*fee0*/  DADD R2, R134, R2 ;  /* 0x0000000086027229 */ /* 0x000fc40000000002 */
[----:B---3--:R-:W-:Y:S02]  /*fef0*/  DADD R38, R38, R40 ;  /* 0x0000000026267229 */ /* 0x008fe40000000028 */
[----:B------:R-:W-:-:S06]  /*ff00*/  DFMA R40, R48, -R50, 1 ;  /* 0x3ff000003028742b */ /* 0x000fcc0000000832 */
[----:B--2---:R-:W-:Y:S02]  /*ff10*/  DFMA R36, R38, 7, -R36 ;  /* 0x401c00002624782b */ /* 0x004fe40000000824 */
[----:B------:R-:W-:-:S06]  /*ff20*/  DFMA R40, R48, R40, R48 ;  /* 0x000000283028722b */ /* 0x000fcc0000000030 */
[----:B----4-:R-:W-:-:S08]  /*ff30*/  DADD R150, R36, -R42 ;  /* 0x0000000024967229 */ /* 0x010fd0000000082a */
[----:B------:R-:W-:-:S08]  /*ff40*/  DMUL R36, R150, R40 ;  /* 0x0000002896247228 */ /* 0x000fd00000000000 */
[----:B------:R-:W-:-:S08]  /*ff50*/  DFMA R38, R36, -12, R150 ;  /* 0xc02800002426782b */ /* 0x000fd00000000096 */
[----:B------:R-:W-:Y:S01]  /*ff60*/  DFMA R36, R40, R38, R36 ;  /* 0x000000262824722b */ /* 0x000fe20000000024 */
[----:B------:R-:W-:-:S09]  /*ff70*/  FSETP.GEU.AND P1, PT, |R151|, 6.5827683646048100446e-37, PT ;  /* 0x036000009700780b */ /* 0x000fd20003f2e200 */
[----:B------:R-:W-:-:S05]  /*ff80*/  FFMA R0, RZ, 2.625, R37 ;  /* 0x40280000ff007823 */ /* 0x000fca0000000025 */
[----:B------:R-:W-:-:S13]  /*ff90*/  FSETP.GT.AND P0, PT, |R0|, 1.469367938527859385e-39, PT ;  /* 0x001000000000780b */ /* 0x000fda0003f04200 */
[----:B------:R-:W-:Y:S05]  /*ffa0*/  @P0 BRA P1, `(.L_x_226) ;  /* 0x00000000001c0947 */ /* 0x000fea0000800000 */
[----:B------:R-:W-:Y:S01]  /*ffb0*/  IMAD.MOV.U32 R0, RZ, RZ, R150 ;  /* 0x000000ffff007224 */ /* 0x000fe200078e0096 */
[----:B------:R-:W-:Y:S01]  /*ffc0*/  MOV R146, RZ ;  /* 0x000000ff00927202 */ /* 0x000fe20000000f00 */
[----:B------:R-:W-:Y:S01]  /*ffd0*/  IMAD.MOV.U32 R147, RZ, RZ, 0x40280000 ;  /* 0x40280000ff937424 */ /* 0x000fe200078e00ff */
[----:B------:R-:W-:-:S07]  /*ffe0*/  MOV R150, 0x10000 ;  /* 0x0001000000967802 */ /* 0x000fce0000000f00 */
[----:B------:R-:W-:Y:S05]  /*fff0*/  CALL.REL.NOINC `($__internal_1_$__cuda_sm20_div_rn_f64_full) ;  /* 0x0000001400fc7944 */ /* 0x000fea0003c00000 */
[----:B------:R-:W-:Y:S01]  /*10000*/  MOV R36, R144 ;  /* 0x0000009000247202 */ /* 0x000fe20000000f00 */
[----:B------:R-:W-:-:S07]  /*10010*/  IMAD.MOV.U32 R37, RZ, RZ, R145 ;  /* 0x000000ffff257224 */ /* 0x000fce00078e0091 */
.L_x_226:
[----:B------:R-:W-:Y:S05]  /*10020*/  BSYNC.RECONVERGENT B1 ;  /* 0x0000000000017941 */ /* 0x000fea0003800200 */
.L_x_225:
[----:B------:R-:W-:Y:S01]  /*10030*/  IADD3 R0, P0, PT, R148, R13, RZ ;  /* 0x0000000d94007210 */ /* 0x000fe20007f1e0ff */
[----:B------:R-:W-:Y:S01]  /*10040*/  DADD R36, R2, R36 ;  /* 0x0000000002247229 */ /* 0x000fe20000000024 */
[C---:B------:R-:W-:Y:S02]  /*10050*/  IMAD.WIDE R34, R11.reuse, 0x8, R30 ;  /* 0x000000080b227825 */ /* 0x040fe400078e021e */
[----:B------:R-:W-:Y:S02]  /*10060*/  IADD3.X R5, PT, PT, RZ, R5, RZ, P0, !PT ;  /* 0x00000005ff057210 */ /* 0x000fe400007fe4ff */
[----:B------:R-:W-:Y:S01]  /*10070*/  LEA R24, P0, R0, UR42, 0x3 ;  /* 0x0000002a00187c11 */ /* 0x000fe2000f8018ff */
[----:B------:R-:W-:-:S03]  /*10080*/  IMAD.WIDE R38, R11, 0x8, R28 ;  /* 0x000000080b267825 */ /* 0x000fc600078e021c */
[----:B------:R-:W-:Y:S01]  /*10090*/  LEA.HI.X R25, R0, UR43, R5, 0x3, P0 ;  /* 0x0000002b00197c11 */ /* 0x000fe200080f1c05 */
[----:B------:R-:W-:-:S04]  /*100a0*/  IMAD.WIDE R4, R11, 0x8, R32 ;  /* 0x000000080b047825 */ /* 0x000fc800078e0220 */
[----:B------:R0:W-:Y:S04]  /*100b0*/  STG.E.64 desc[UR18][R24.64], R36 ;  /* 0x0000002418007986 */ /* 0x0001e8000c101b12 */
[----:B------:R-:W2:Y:S04]  /*100c0*/  LDG.E.64 R34, desc[UR18][R34.64] ;  /* 0x0000001222227981 */ /* 0x000ea8000c1e1b00 */
[----:B------:R-:W2:Y:S01]  /*100d0*/  LDG.E.64 R38, desc[UR18][R38.64] ;  /* 0x0000001226267981 */ /* 0x000ea2000c1e1b00 */
[----:B------:R-:W-:-:S03]  /*100e0*/  IMAD.WIDE R40, R11, 0x8, R26 ;  /* 0x000000080b287825 */ /* 0x000fc600078e021a */
[----:B------:R-:W3:Y:S04]  /*100f0*/  LDG.E.64 R4, desc[UR18][R4.64] ;  /* 0x0000001204047981 */ /* 0x000ee8000c1e1b00 */
[----:B------:R-:W4:Y:S01]  /*10100*/  LDG.E.64 R40, desc[UR18][R40.64] ;  /* 0x0000001228287981 */ /* 0x000f22000c1e1b00 */
[----:B------:R-:W1:Y:S01]  /*10110*/  MUFU.RCP64H R43, 12 ;  /* 0x40280000002b7908 */ /* 0x000e620000001800 */
[----:B------:R-:W-:Y:S01]  /*10120*/  IMAD.MOV.U32 R44, RZ, RZ, 0x0 ;  /* 0x00000000ff2c7424 */ /* 0x000fe200078e00ff */
[----:B------:R-:W-:Y:S01]  /*10130*/  MOV R45, 0x40280000 ;  /* 0x40280000002d7802 */ /* 0x000fe20000000f00 */
[----:B------:R-:W-:Y:S01]  /*10140*/  IMAD.MOV.U32 R42, RZ, RZ, 0x1 ;  /* 0x00000001ff2a7424 */ /* 0x000fe200078e00ff */
[----:B------:R-:W-:Y:S05]  /*10150*/  BSSY.RECONVERGENT B1, `(.L_x_227) ;  /* 0x0000017000017945 */ /* 0x000fea0003800200 */
[----:B-1----:R-:W-:-:S08]  /*10160*/  DFMA R48, R42, -R44, 1 ;  /* 0x3ff000002a30742b */ /* 0x002fd0000000082c */
[----:B------:R-:W-:-:S08]  /*10170*/  DFMA R48, R48, R48, R48 ;  /* 0x000000303030722b */ /* 0x000fd00000000030 */
[----:B------:R-:W-:-:S08]  /*10180*/  DFMA R48, R42, R48, R42 ;  /* 0x000000302a30722b */ /* 0x000fd0000000002a */
[----:B------:R-:W-:-:S08]  /*10190*/  DFMA R44, R48, -R44, 1 ;  /* 0x3ff00000302c742b */ /* 0x000fd0000000082c */
[----:B------:R-:W-:Y:S02]  /*101a0*/  DFMA R44, R48, R44, R48 ;  /* 0x0000002c302c722b */ /* 0x000fe40000000030 */
[----:B--2---:R-:W-:-:S08]  /*101b0*/  DADD R34, R34, R38 ;  /* 0x0000000022227229 */ /* 0x004fd00000000026 */
[----:B---3--:R-:W-:-:S08]  /*101c0*/  DFMA R4, R34, 7, -R4 ;  /* 0x401c00002204782b */ /* 0x008fd00000000804 */
[----:B----4-:R-:W-:-:S08]  /*101d0*/  DADD R150, R4, -R40 ;  /* 0x0000000004967229 */ /* 0x010fd00000000828 */
[----:B------:R-:W-:Y:S02]  /*101e0*/  DMUL R34, R44, R150 ;  /* 0x000000962c227228 */ /* 0x000fe40000000000 */
[----:B------:R-:W-:-:S06]  /*101f0*/  FSETP.GEU.AND P1, PT, |R151|, 6.5827683646048100446e-37, PT ;  /* 0x036000009700780b */ /* 0x000fcc0003f2e200 */
[----:B------:R-:W-:-:S08]  /*10200*/  DFMA R4, R34, -12, R150 ;  /* 0xc02800002204782b */ /* 0x000fd00000000096 */
[----:B------:R-:W-:-:S10]  /*10210*/  DFMA R34, R44, R4, R34 ;  /* 0x000000042c22722b */ /* 0x000fd40000000022 */
[----:B------:R-:W-:-:S05]  /*10220*/  FFMA R0, RZ, 2.625, R35 ;  /* 0x40280000ff007823 */ /* 0x000fca0000000023 */
[----:B------:R-:W-:-:S13]  /*10230*/  FSETP.GT.AND P0, PT, |R0|, 1.469367938527859385e-39, PT ;  /* 0x001000000000780b */ /* 0x000fda0003f04200 */
[----:B0-----:R-:W-:Y:S05]  /*10240*/  @P0 BRA P1, `(.L_x_228) ;  /* 0x00000000001c0947 */ /* 0x001fea0000800000 */
[----:B------:R-:W-:Y:S01]  /*10250*/  MOV R0, R150 ;  /* 0x0000009600007202 */ /* 0x000fe20000000f00 */
[----:B------:R-:W-:Y:S01]  /*10260*/  IMAD.MOV.U32 R146, RZ, RZ, RZ ;  /* 0x000000ffff927224 */ /* 0x000fe200078e00ff */
[----:B------:R-:W-:Y:S02]  /*10270*/  MOV R147, 0x40280000 ;  /* 0x4028000000937802 */ /* 0x000fe40000000f00 */
[----:B------:R-:W-:-:S07]  /*10280*/  MOV R150, 0x102a0 ;  /* 0x000102a000967802 */ /* 0x000fce0000000f00 */
[----:B------:R-:W-:Y:S05]  /*10290*/  CALL.REL.NOINC `($__internal_1_$__cuda_sm20_div_rn_f64_full) ;  /* 0x0000001400547944 */ /* 0x000fea0003c00000 */
[----:B------:R-:W-:Y:S01]  /*102a0*/  IMAD.MOV.U32 R34, RZ, RZ, R144 ;  /* 0x000000ffff227224 */ /* 0x000fe200078e0090 */
[----:B------:R-:W-:-:S07]  /*102b0*/  MOV R35, R145 ;  /* 0x0000009100237202 */ /* 0x000fce0000000f00 */
.L_x_228:
[----:B------:R-:W-:Y:S05]  /*102c0*/  BSYNC.RECONVERGENT B1 ;  /* 0x0000000000017941 */ /* 0x000fea0003800200 */
.L_x_227:
[----:B------:R-:W0:Y:S01]  /*102d0*/  MUFU.RCP64H R5, R141 ;  /* 0x0000008d00057308 */ /* 0x000e220000001800 */
[----:B------:R-:W-:Y:S01]  /*102e0*/  IMAD.MOV.U32 R4, RZ, RZ, 0x1 ;  /* 0x00000001ff047424 */ /* 0x000fe200078e00ff */
[----:B------:R-:W-:Y:S01]  /*102f0*/  DMUL R150, R128, R2 ;  /* 0x0000000280967228 */ /* 0x000fe20000000000 */
[----:B------:R-:W-:Y:S09]  /*10300*/  BSSY.RECONVERGENT B1, `(.L_x_229) ;  /* 0x0000012000017945 */ /* 0x000ff20003800200 */
[----:B------:R-:W-:Y:S01]  /*10310*/  FSETP.GEU.AND P1, PT, |R151|, 6.5827683646048100446e-37, PT ;  /* 0x036000009700780b */ /* 0x000fe20003f2e200 */
        /* <DEDUP_REMOVED lines=13> */
[----:B------:R-:W-:Y:S02]  /*103f0*/  MOV R147, R141 ;  /* 0x0000008d00937202 */ /* 0x000fe40000000f00 */
[----:B------:R-:W-:-:S07]  /*10400*/  MOV R150, 0x10420 ;  /* 0x0001042000967802 */ /* 0x000fce0000000f00 */
[----:B------:R-:W-:Y:S05]  /*10410*/  CALL.REL.NOINC `($__internal_1_$__cuda_sm20_div_rn_f64_full) ;  /* 0x0000001000f47944 */ /* 0x000fea0003c00000 */
.L_x_230:
[----:B------:R-:W-:Y:S05]  /*10420*/  BSYNC.RECONVERGENT B1 ;  /* 0x0000000000017941 */ /* 0x000fea0003800200 */
.L_x_229:
[----:B------:R-:W-:Y:S01]  /*10430*/  DADD R34, R144, R34 ;  /* 0x0000000090227229 */ /* 0x000fe20000000022 */
[----:B------:R-:W-:Y:S01]  /*10440*/  IMAD.SHL.U32 R43, R11, 0x2, RZ ;  /* 0x000000020b2b7824 */ /* 0x000fe200078e00ff */
[----:B------:R-:W-:-:S03]  /*10450*/  DADD R4, R64, -R134 ;  /* 0x0000000040047229 */ /* 0x000fc60000000886 */
[----:B------:R-:W-:-:S04]  /*10460*/  IMAD.WIDE R38, R43, 0x8, R30 ;  /* 0x000000082b267825 */ /* 0x000fc800078e021e */
[----:B------:R-:W-:Y:S01]  /*10470*/  IMAD.WIDE R40, R43, 0x8, R28 ;  /* 0x000000082b287825 */ /* 0x000fe200078e021c */
[----:B------:R-:W-:-:S03]  /*10480*/  DFMA R4, R4, -R136, R34 ;  /* 0x800000880404722b */ /* 0x000fc60000000022 */
[----:B------:R-:W-:-:S05]  /*10490*/  IMAD.WIDE R34, R10, 0x8, R24 ;  /* 0x000000080a227825 */ /* 0x000fca00078e0218 */
[----:B------:R0:W-:Y:S01]  /*104a0*/  STG.E.64 desc[UR18][R34.64], R4 ;  /* 0x0000000422007986 */ /* 0x0001e2000c101b12 */
[----:B------:R-:W-:-:S03]  /*104b0*/  IMAD.WIDE R36, R43, 0x8, R32 ;  /* 0x000000082b247825 */ /* 0x000fc600078e0220 */
[----:B------:R-:W2:Y:S04]  /*104c0*/  LDG.E.64 R38, desc[UR18][R38.64] ;  /* 0x0000001226267981 */ /* 0x000ea8000c1e1b00 */
[----:B------:R-:W2:Y:S01]  /*104d0*/  LDG.E.64 R40, desc[UR18][R40.64] ;  /* 0x0000001228287981 */ /* 0x000ea2000c1e1b00 */
[----:B------:R-:W-:-:S03]  /*104e0*/  IMAD.WIDE R42, R43, 0x8, R26 ;  /* 0x000000082b2a7825 */ /* 0x000fc600078e021a */
[----:B------:R-:W3:Y:S04]  /*104f0*/  LDG.E.64 R36, desc[UR18][R36.64] ;  /* 0x0000001224247981 */ /* 0x000ee8000c1e1b00 */
[----:B------:R-:W4:Y:S01]  /*10500*/  LDG.E.64 R42, desc[UR18][R42.64] ;  /* 0x000000122a2a7981 */ /* 0x000f22000c1e1b00 */
[----:B------:R-:W1:Y:S01]  /*10510*/  MUFU.RCP64H R45, 12 ;  /* 0x40280000002d7908 */ /* 0x000e620000001800 */
[----:B------:R-:W-:Y:S01]  /*10520*/  HFMA2 R44, -RZ, RZ, 0, 5.9604644775390625e-08 ;  /* 0x00000001ff2c7431 */ /* 0x000fe200000001ff */
        /* <DEDUP_REMOVED lines=11> */
[----:B0-----:R-:W-:Y:S02]  /*105e0*/  DMUL R34, R48, R150 ;  /* 0x0000009630227228 */ /* 0x001fe40000000000 */
[----:B------:R-:W-:-:S06]  /*105f0*/  FSETP.GEU.AND P1, PT, |R151|, 6.5827683646048100446e-37, PT ;  /* 0x036000009700780b */ /* 0x000fcc0003f2e200 */
[----:B------:R-:W-:-:S08]  /*10600*/  DFMA R4, R34, -12, R150 ;  /* 0xc02800002204782b */ /* 0x000fd00000000096 */
[----:B------:R-:W-:-:S10]  /*10610*/  DFMA R34, R48, R4, R34 ;  /* 0x000000043022722b */ /* 0x000fd40000000022 */
        /* <DEDUP_REMOVED lines=10> */
.L_x_232:
[----:B------:R-:W-:Y:S05]  /*106c0*/  BSYNC.RECONVERGENT B1 ;  /* 0x0000000000017941 */ /* 0x000fea0003800200 */
.L_x_231:
[----:B------:R-:W0:Y:S01]  /*106d0*/  MUFU.RCP64H R5, R141 ;  /* 0x0000008d00057308 */ /* 0x000e220000001800 */
[----:B------:R-:W-:Y:S01]  /*106e0*/  HFMA2 R4, -RZ, RZ, 0, 5.9604644775390625e-08 ;  /* 0x00000001ff047431 */ /* 0x000fe200000001ff */
        /* <DEDUP_REMOVED lines=19> */
.L_x_234:
[----:B------:R-:W-:Y:S05]  /*10820*/  BSYNC.RECONVERGENT B1 ;  /* 0x0000000000017941 */ /* 0x000fea0003800200 */
.L_x_233:
[----:B------:R-:W-:Y:S01]  /*10830*/  DADD R34, R144, R34 ;  /* 0x0000000090227229 */ /* 0x000fe20000000022 */
[----:B------:R-:W-:Y:S02]  /*10840*/  IMAD R43, R11, 0x3, RZ ;  /* 0x000000030b2b7824 */ /* 0x000fe400078e02ff */
[----:B------:R-:W-:-:S04]  /*10850*/  IMAD.WIDE R4, R6, 0x8, R24 ;  /* 0x0000000806047825 */ /* 0x000fc800078e0218 */
[----:B------:R-:W-:Y:S01]  /*10860*/  IMAD.WIDE R38, R43, 0x8, R30 ;  /* 0x000000082b267825 */ /* 0x000fe200078e021e */
[----:B------:R-:W-:-:S03]  /*10870*/  DADD R34, R66, R34 ;  /* 0x0000000042227229 */ /* 0x000fc60000000022 */
[----:B------:R-:W-:-:S04]  /*10880*/  IMAD.WIDE R40, R43, 0x8, R28 ;  /* 0x000000082b287825 */ /* 0x000fc800078e021c */
        /* <DEDUP_REMOVED lines=34> */
.L_x_236:
[----:B------:R-:W-:Y:S05]  /*10ab0*/  BSYNC.RECONVERGENT B1 ;  /* 0x0000000000017941 */ /* 0x000fea0003800200 */
.L_x_235:
        /* <DEDUP_REMOVED lines=21> */
.L_x_238:
[----:B------:R-:W-:Y:S05]  /*10c10*/  BSYNC.RECONVERGENT B1 ;  /* 0x0000000000017941 */ /* 0x000fea0003800200 */
.L_x_237:
[----:B------:R-:W-:Y:S01]  /*10c20*/  DADD R34, R144, R34 ;  /* 0x0000000090227229 */ /* 0x000fe20000000022 */
[----:B------:R-:W-:Y:S01]  /*10c30*/  SHF.L.U32 R39, R11, 0x2, RZ ;  /* 0x000000020b277819 */ /* 0x000fe200000006ff */
[----:B------:R-:W-:-:S04]  /*10c40*/  IMAD.WIDE R2, R7, 0x8, R24 ;  /* 0x0000000807027825 */ /* 0x000fc800078e0218 */
[C---:B------:R-:W-:Y:S02]  /*10c50*/  IMAD.WIDE R6, R39.reuse, 0x8, R30 ;  /* 0x0000000827067825 */ /* 0x040fe400078e021e */
[----:B------:R-:W-:Y:S02]  /*10c60*/  DADD R34, R60, R34 ;  /* 0x000000003c227229 */ /* 0x000fe40000000022 */
        /* <DEDUP_REMOVED lines=23> */
[----:B0-----:R-:W-:-:S08]  /*10de0*/  DFMA R2, R144, -12, R150 ;  /* 0xc02800009002782b */ /* 0x001fd00000000096 */
[----:B------:R-:W-:-:S10]  /*10df0*/  DFMA R144, R42, R2, R144 ;  /* 0x000000022a90722b */ /* 0x000fd40000000090 */
[----:B------:R-:W-:-:S05]  /*10e00*/  FFMA R0, RZ, 2.625, R145 ;  /* 0x40280000ff007823 */ /* 0x000fca0000000091 */
[----:B------:R-:W-:-:S13]  /*10e10*/  FSETP.GT.AND P0, PT, |R0|, 1.469367938527859385e-39, PT ;  /* 0x001000000000780b */ /* 0x000fda0003f04200 */
[----:B------:R-:W-:Y:S05]  /*10e20*/  @P0 BRA P1, `(.L_x_240) ;  /* 0x0000000000140947 */ /* 0x000fea0000800000 */
[----:B------:R-:W-:Y:S01]  /*10e30*/  MOV R0, R150 ;  /* 0x0000009600007202 */ /* 0x000fe20000000f00 */
[----:B------:R-:W-:Y:S01]  /*10e40*/  IMAD.MOV.U32 R146, RZ, RZ, RZ ;  /* 0x000000ffff927224 */ /* 0x000fe200078e00ff */
[----:B------:R-:W-:Y:S02]  /*10e50*/  MOV R147, 0x40280000 ;  /* 0x4028000000937802 */ /* 0x000fe40000000f00 */
[----:B------:R-:W-:-:S07]  /*10e60*/  MOV R150, 0x10e80 ;  /* 0x00010e8000967802 */ /* 0x000fce0000000f00 */
[----:B------:R-:W-:Y:S05]  /*10e70*/  CALL.REL.NOINC `($__internal_1_$__cuda_sm20_div_rn_f64_full) ;  /* 0x00000008005c7944 */ /* 0x000fea0003c00000 */
.L_x_240:
[----:B------:R-:W-:Y:S05]  /*10e80*/  BSYNC.RECONVERGENT B1 ;  /* 0x0000000000017941 */ /* 0x000fea0003800200 */
.L_x_239:
[----:B------:R-:W0:Y:S01]  /*10e90*/  MUFU.RCP64H R3, R141 ;  /* 0x0000008d00037308 */ /* 0x000e220000001800 */
[----:B------:R-:W-:Y:S01]  /*10ea0*/  IMAD.MOV.U32 R2, RZ, RZ, 0x1 ;  /* 0x00000001ff027424 */ /* 0x000fe200078e00ff */
[----:B------:R-:W-:Y:S01]  /*10eb0*/  FSETP.GEU.AND P1, PT, |R133|, 6.5827683646048100446e-37, PT ;  /* 0x036000008500780b */ /* 0x000fe20003f2e200 */
[----:B------:R-:W-:Y:S01]  /*10ec0*/  BSSY.RECONVERGENT B1, `(.L_x_241) ;  /* 0x0000015000017945 */ /* 0x000fe20003800200 */
[----:B------:R-:W-:-:S03]  /*10ed0*/  DFMA R126, R126, R64, R144 ;  /* 0x000000407e7e722b */ /* 0x000fc60000000090 */
        /* <DEDUP_REMOVED lines=19> */
.L_x_242:
[----:B------:R-:W-:Y:S05]  /*11010*/  BSYNC.RECONVERGENT B1 ;  /* 0x0000000000017941 */ /* 0x000fea0003800200 */
.L_x_241:
[----:B------:R-:W0:Y:S01]  /*11020*/  MUFU.RCP64H R5, R141 ;  /* 0x0000008d00057308 */ /* 0x000e220000001800 */
[----:B------:R-:W-:Y:S01]  /*11030*/  HFMA2 R4, -RZ, RZ, 0, 5.9604644775390625e-08 ;  /* 0x00000001ff047431 */ /* 0x000fe200000001ff */
        /* <DEDUP_REMOVED lines=20> */
.L_x_244:
[----:B------:R-:W-:Y:S05]  /*11180*/  BSYNC.RECONVERGENT B1 ;  /* 0x0000000000017941 */ /* 0x000fea0003800200 */
.L_x_243:
[----:B------:R-:W-:Y:S01]  /*11190*/  DFMA R126, R60, R144, R126 ;  /* 0x000000903c7e722b */ /* 0x000fe2000000007e */
[----:B------:R-:W-:Y:S02]  /*111a0*/  IMAD R11, R11, 0x5, RZ ;  /* 0x000000050b0b7824 */ /* 0x000fe400078e02ff */
[----:B------:R-:W-:-:S04]  /*111b0*/  IMAD.WIDE R2, R8, 0x8, R24 ;  /* 0x0000000808027825 */ /* 0x000fc800078e0218 */
[----:B------:R-:W-:Y:S01]  /*111c0*/  IMAD.WIDE R30, R11, 0x8, R30 ;  /* 0x000000080b1e7825 */ /* 0x000fe200078e021e */
[----:B------:R-:W-:-:S03]  /*111d0*/  DFMA R126, R138, R46, R126 ;  /* 0x0000002e8a7e722b */ /* 0x000fc6000000007e */
[----:B------:R-:W-:-:S05]  /*111e0*/  IMAD.WIDE R28, R11, 0x8, R28 ;  /* 0x000000080b1c7825 */ /* 0x000fca00078e021c */
[----:B------:R-:W-:Y:S01]  /*111f0*/  DFMA R124, R124, R134, R126 ;  /* 0x000000867c7c722b */ /* 0x000fe2000000007e */
[----:B------:R-:W-:-:S06]  /*11200*/  IMAD.WIDE R32, R11, 0x8, R32 ;  /* 0x000000080b207825 */ /* 0x000fcc00078e0220 */
        /* <DEDUP_REMOVED lines=31> */
.L_x_246:
[----:B------:R-:W-:Y:S05]  /*11400*/  BSYNC.RECONVERGENT B1 ;  /* 0x0000000000017941 */ /* 0x000fea0003800200 */
.L_x_245:
[----:B------:R-:W-:Y:S01]  /*11410*/  DADD R22, R22, R144 ;  /* 0x0000000016167229 */ /* 0x000fe20000000090 */
[----:B------:R-:W-:Y:S01]  /*11420*/  IMAD.WIDE R24, R9, 0x8, R24 ;  /* 0x0000000809187825 */ /* 0x000fe200078e0218 */
[----:B------:R-:W-:Y:S01]  /*11430*/  UIADD3 UR17, UPT, UPT, UR17, 0x1, URZ ;  /* 0x0000000111117890 */ /* 0x000fe2000fffe0ff */
[C---:B------:R-:W-:Y:S01]  /*11440*/  IADD3 R13, PT, PT, R12.reuse, R13, RZ ;  /* 0x0000000d0c0d7210 */ /* 0x040fe20007ffe0ff */
[----:B------:R-:W-:Y:S01]  /*11450*/  UIADD3 UR4, UPT, UPT, UR45, 0xa, URZ ;  /* 0x0000000a2d047890 */ /* 0x000fe2000fffe0ff */
[C---:B------:R-:W-:Y:S01]  /*11460*/  IMAD.IADD R18, R12.reuse, 0x1, R18 ;  /* 0x000000010c127824 */ /* 0x040fe200078e0212 */
[----:B------:R-:W-:Y:S01]  /*11470*/  UISETP.NE.AND UP0, UPT, UR17, -0x9, UPT ;  /* 0xfffffff71100788c */ /* 0x000fe2000bf05270 */
[----:B------:R1:W-:Y:S01]  /*11480*/  STG.E.64 desc[UR18][R24.64], R22 ;  /* 0x0000001618007986 */ /* 0x0003e2000c101b12 */
[C---:B------:R-:W-:Y:S01]  /*11490*/  IMAD.IADD R149, R12.reuse, 0x1, R149 ;  /* 0x000000010c957824 */ /* 0x040fe200078e0295 */
[C---:B------:R-:W-:Y:S01]  /*114a0*/  IADD3 R19, PT, PT, R12.reuse, R19, RZ ;  /* 0x000000130c137210 */ /* 0x040fe20007ffe0ff */
[C---:B------:R-:W-:Y:S01]  /*114b0*/  IMAD.IADD R20, R12.reuse, 0x1, R20 ;  /* 0x000000010c147824 */ /* 0x040fe200078e0214 */
[C---:B------:R-:W-:Y:S01]  /*114c0*/  IADD3 R17, PT, PT, R12.reuse, R17, RZ ;  /* 0x000000110c117210 */ /* 0x040fe20007ffe0ff */
[C---:B------:R-:W-:Y:S01]  /*114d0*/  IMAD.IADD R21, R12.reuse, 0x1, R21 ;  /* 0x000000010c157824 */ /* 0x040fe200078e0215 */
[----:B------:R-:W-:Y:S01]  /*114e0*/  IADD3 R16, PT, PT, R12, R16, RZ ;  /* 0x000000100c107210 */ /* 0x000fe20007ffe0ff */
[----:B------:R-:W-:-:S02]  /*114f0*/  UIADD3 UR46, UPT, UPT, UR4, UR46, URZ ;  /* 0x0000002e042e7290 */ /* 0x000fc4000fffe0ff */
[----:B------:R-:W-:Y:S02]  /*11500*/  UIADD3 UR47, UPT, UPT, UR4, UR47, URZ ;  /* 0x0000002f042f7290 */ /* 0x000fe4000fffe0ff */
[----:B------:R-:W-:Y:S01]  /*11510*/  UIADD3 UR16, UPT, UPT, UR4, UR16, URZ ;  /* 0x0000001004107290 */ /* 0x000fe2000fffe0ff */
[----:B------:R-:W-:Y:S11]  /*11520*/  BRA.U UP0, `(.L_x_247) ;  /* 0xffffff1900347547 */ /* 0x000ff6000b83ffff */
[----:B------:R-:W-:Y:S05]  /*11530*/  EXIT ;  /* 0x000000000000794d */ /* 0x000fea0003800000 */
        .weak           $__internal_0_$__cuda_sm20_dblrcp_rn_slowpath_v3
        .type           $__internal_0_$__cuda_sm20_dblrcp_rn_slowpath_v3,@function
        .size           $__internal_0_$__cuda_sm20_dblrcp_rn_slowpath_v3,($__internal_1_$__cuda_sm20_div_rn_f64_full - $__internal_0_$__cuda_sm20_dblrcp_rn_slowpath_v3)
$__internal_0_$__cuda_sm20_dblrcp_rn_slowpath_v3:
[----:B------:R-:W-:Y:S01]  /*11540*/  DSETP.GTU.AND P0, PT, |R30|, +INF , PT ;  /* 0x7ff000001e00742a */ /* 0x000fe20003f0c200 */
[----:B------:R-:W-:-:S13]  /*11550*/  BSSY.RECONVERGENT B1, `(.L_x_248) ;  /* 0x0000024000017945 */ /* 0x000fda0003800200 */
[----:B------:R-:W-:Y:S05]  /*11560*/  @P0 BRA `(.L_x_249) ;  /* 0x0000000000800947 */ /* 0x000fea0003800000 */
[----:B------:R-:W-:-:S05]  /*11570*/  LOP3.LUT R62, R31, 0x7fffffff, RZ, 0xc0, !PT ;  /* 0x7fffffff1f3e7812 */ /* 0x000fca00078ec0ff */
[----:B------:R-:W-:-:S05]  /*11580*/  VIADD R4, R62, 0xffffffff ;  /* 0xffffffff3e047836 */ /* 0x000fca0000000000 */
[----:B------:R-:W-:-:S13]  /*11590*/  ISETP.GE.U32.AND P0, PT, R4, 0x7fefffff, PT ;  /* 0x7fefffff0400780c */ /* 0x000fda0003f06070 */
[----:B------:R-:W-:Y:S02]  /*115a0*/  @P0 LOP3.LUT R67, R31, 0x7ff00000, RZ, 0x3c, !PT ;  /* 0x7ff000001f430812 */ /* 0x000fe400078e3cff */
[----:B------:R-:W-:Y:S01]  /*115b0*/  @P0 MOV R66, RZ ;  /* 0x000000ff00420202 */ /* 0x000fe20000000f00 */
[----:B------:R-:W-:Y:S06]  /*115c0*/  @P0 BRA `(.L_x_250) ;  /* 0x0000000000700947 */ /* 0x000fec0003800000 */
[----:B------:R-:W-:-:S13]  /*115d0*/  ISETP.GE.U32.AND P0, PT, R62, 0x1000001, PT ;  /* 0x010000013e00780c */ /* 0x000fda0003f06070 */
[----:B------:R-:W-:Y:S05]  /*115e0*/  @!P0 BRA `(.L_x_251) ;  /* 0x0000000000388947 */ /* 0x000fea0003800000 */
[----:B------:R-:W-:Y:S01]  /*115f0*/  VIADD R63, R31, 0xc0200000 ;  /* 0xc02000001f3f7836 */ /* 0x000fe20000000000 */
[----:B------:R-:W-:Y:S01]  /*11600*/  MOV R62, R30 ;  /* 0x0000001e003e7202 */ /* 0x000fe20000000f00 */
[----:B------:R-:W-:Y:S02]  /*11610*/  IMAD.MOV.U32 R66, RZ, RZ, R69 ;  /* 0x000000ffff427224 */ /* 0x000fe400078e0045 */
[----:B------:R-:W0:Y:S04]  /*11620*/  MUFU.RCP64H R67, R63 ;  /* 0x0000003f00437308 */ /* 0x000e280000001800 */
[----:B0-----:R-:W-:-:S08]  /*11630*/  DFMA R68, -R62, R66, 1 ;  /* 0x3ff000003e44742b */ /* 0x001fd00000000142 */
[----:B------:R-:W-:-:S08]  /*11640*/  DFMA R68, R68, R68, R68 ;  /* 0x000000444444722b */ /* 0x000fd00000000044 */
[----:B------:R-:W-:-:S08]  /*11650*/  DFMA R68, R66, R68, R66 ;  /* 0x000000444244722b */ /* 0x000fd00000000042 */
[----:B------:R-:W-:-:S08]  /*11660*/  DFMA R66, -R62, R68, 1 ;  /* 0x3ff000003e42742b */ /* 0x000fd00000000144 */
[----:B------:R-:W-:-:S08]  /*11670*/  DFMA R66, R68, R66, R68 ;  /* 0x000000424442722b */ /* 0x000fd00000000044 */
[----:B------:R-:W-:-:S08]  /*11680*/  DMUL R66, R66, 2.2250738585072013831e-308 ;  /* 0x0010000042427828 */ /* 0x000fd00000000000 */
[----:B------:R-:W-:-:S08]  /*11690*/  DFMA R30, -R30, R66, 1 ;  /* 0x3ff000001e1e742b */ /* 0x000fd00000000142 */
[----:B------:R-:W-:-:S08]  /*116a0*/  DFMA R30, R30, R30, R30 ;  /* 0x0000001e1e1e722b */ /* 0x000fd0000000001e */
[----:B------:R-:W-:Y:S01]  /*116b0*/  DFMA R66, R66, R30, R66 ;  /* 0x0000001e4242722b */ /* 0x000fe20000000042 */
[----:B------:R-:W-:Y:S10]  /*116c0*/  BRA `(.L_x_250) ;  /* 0x0000000000307947 */ /* 0x000ff40003800000 */
.L_x_251:
[----:B------:R-:W-:Y:S01]  /*116d0*/  DMUL R30, R30, 8.11296384146066816958e+31 ;  /* 0x469000001e1e7828 */ /* 0x000fe20000000000 */
[----:B------:R-:W-:-:S05]  /*116e0*/  MOV R62, R69 ;  /* 0x00000045003e7202 */ /* 0x000fca0000000f00 */
[----:B------:R-:W0:Y:S02]  /*116f0*/  MUFU.RCP64H R63, R31 ;  /* 0x0000001f003f7308 */ /* 0x000e240000001800 */
[----:B0-----:R-:W-:-:S08]  /*11700*/  DFMA R66, -R30, R62, 1 ;  /* 0x3ff000001e42742b */ /* 0x001fd0000000013e */
[----:B------:R-:W-:-:S08]  /*11710*/  DFMA R66, R66, R66, R66 ;  /* 0x000000424242722b */ /* 0x000fd00000000042 */
[----:B------:R-:W-:-:S08]  /*11720*/  DFMA R66, R62, R66, R62 ;  /* 0x000000423e42722b */ /* 0x000fd0000000003e */
[----:B------:R-:W-:-:S08]  /*11730*/  DFMA R62, -R30, R66, 1 ;  /* 0x3ff000001e3e742b */ /* 0x000fd00000000142 */
[----:B------:R-:W-:-:S08]  /*11740*/  DFMA R62, R66, R62, R66 ;  /* 0x0000003e423e722b */ /* 0x000fd00000000042 */
[----:B------:R-:W-:Y:S01]  /*11750*/  DMUL R66, R62, 8.11296384146066816958e+31 ;  /* 0x469000003e427828 */ /* 0x000fe20000000000 */
[----:B------:R-:W-:Y:S10]  /*11760*/  BRA `(.L_x_250) ;  /* 0x0000000000087947 */ /* 0x000ff40003800000 */
.L_x_249:
[----:B------:R-:W-:Y:S01]  /*11770*/  LOP3.LUT R67, R31, 0x80000, RZ, 0xfc, !PT ;  /* 0x000800001f437812 */ /* 0x000fe200078efcff */
[----:B------:R-:W-:-:S07]  /*11780*/  IMAD.MOV.U32 R66, RZ, RZ, R30 ;  /* 0x000000ffff427224 */ /* 0x000fce00078e001e */
.L_x_250:
[----:B------:R-:W-:Y:S05]  /*11790*/  BSYNC.RECONVERGENT B1 ;  /* 0x0000000000017941 */ /* 0x000fea0003800200 */
.L_x_248:
[----:B------:R-:W-:Y:S01]  /*117a0*/  MOV R30, R0 ;  /* 0x00000000001e7202 */ /* 0x000fe20000000f00 */
[----:B------:R-:W-:Y:S01]  /*117b0*/  IMAD.MOV.U32 R31, RZ, RZ, 0x0 ;  /* 0x00000000ff1f7424 */ /* 0x000fe200078e00ff */
[----:B------:R-:W-:Y:S01]  /*117c0*/  MOV R4, R66 ;  /* 0x0000004200047202 */ /* 0x000fe20000000f00 */
[----:B------:R-:W-:Y:S02]  /*117d0*/  IMAD.MOV.U32 R135, RZ, RZ, R67 ;  /* 0x000000ffff877224 */ /* 0x000fe400078e0043 */
[----:B------:R-:W-:Y:S05]  /*117e0*/  RET.REL.NODEC R30 `(_Z6hz_gpuiiiidPdS_S_S_S_S_S_S_S_S_yyyyyy) ;  /* 0xfffffee81e047950 */ /* 0x000fea0003c3ffff */
        .weak           $__internal_1_$__cuda_sm20_div_rn_f64_full
        .type           $__internal_1_$__cuda_sm20_div_rn_f64_full,@function
        .size           $__internal_1_$__cuda_sm20_div_rn_f64_full,($__internal_2_$__cuda_sm20_dsqrt_rn_f64_mediumpath_v1 - $__internal_1_$__cuda_sm20_div_rn_f64_full)
$__internal_1_$__cuda_sm20_div_rn_f64_full:
[C---:B------:R-:W-:Y:S01]  /*117f0*/  FSETP.GEU.AND P0, PT, |R147|.reuse, 1.469367938527859385e-39, PT ;  /* 0x001000009300780b */ /* 0x040fe20003f0e200 */
[----:B------:R-:W-:Y:S01]  /*11800*/  IMAD.MOV.U32 R157, RZ, RZ, R151 ;  /* 0x000000ffff9d7224 */ /* 0x000fe200078e0097 */
[----:B------:R-:W-:Y:S01]  /*11810*/  LOP3.LUT R144, R147, 0x800fffff, RZ, 0xc0, !PT ;  /* 0x800fffff93907812 */ /* 0x000fe200078ec0ff */
[----:B------:R-:W-:Y:S01]  /*11820*/  IMAD.MOV.U32 R154, RZ, RZ, 0x1 ;  /* 0x00000001ff9a7424 */ /* 0x000fe200078e00ff */
[----:B------:R-:W-:Y:S01]  /*11830*/  MOV R156, R0 ;  /* 0x00000000009c7202 */ /* 0x000fe20000000f00 */
[----:B------:R-:W-:Y:S01]  /*11840*/  BSSY.RECONVERGENT B0, `(.L_x_252) ;  /* 0x0000059000007945 */ /* 0x000fe20003800200 */
[----:B------:R-:W-:Y:S02]  /*11850*/  LOP3.LUT R145, R144, 0x3ff00000, RZ, 0xfc, !PT ;  /* 0x3ff0000090917812 */ /* 0x000fe400078efcff */
[----:B------:R-:W-:Y:S01]  /*11860*/  MOV R144, R146 ;  /* 0x0000009200907202 */ /* 0x000fe20000000f00 */
[----:B------:R-:W-:Y:S01]  /*11870*/  IMAD.MOV.U32 R158, RZ, RZ, R156 ;  /* 0x000000ffff9e7224 */ /* 0x000fe200078e009c */
[----:B------:R-:W-:-:S02]  /*11880*/  FSETP.GEU.AND P2, PT, |R157|, 1.469367938527859385e-39, PT ;  /* 0x001000009d00780b */ /* 0x000fc40003f4e200 */
[----:B------:R-:W-:Y:S01]  /*11890*/  LOP3.LUT R4, R157, 0x7ff00000, RZ, 0xc0, !PT ;  /* 0x7ff000009d047812 */ /* 0x000fe200078ec0ff */
[----:B------:R-:W-:Y:S01]  /*118a0*/  @!P0 DMUL R144, R146, 8.98846567431157953865e+307 ;  /* 0x7fe0000092908828 */ /* 0x000fe20000000000 */
[----:B------:R-:W-:-:S04]  /*118b0*/  LOP3.LUT R151, R147, 0x7ff00000, RZ, 0xc0, !PT ;  /* 0x7ff0000093977812 */ /* 0x000fc800078ec0ff */
[C---:B------:R-:W-:Y:S01]  /*118c0*/  ISETP.GE.U32.AND P1, PT, R4.reuse, R151, PT ;  /* 0x000000970400720c */ /* 0x040fe20003f26070 */
[----:B------:R-:W0:Y:S04]  /*118d0*/  MUFU.RCP64H R155, R145 ;  /* 0x00000091009b7308 */ /* 0x000e280000001800 */
[----:B------:R-:W-:Y:S02]  /*118e0*/  @!P2 LOP3.LUT R0, R147, 0x7ff00000, RZ, 0xc0, !PT ;  /* 0x7ff000009300a812 */ /* 0x000fe400078ec0ff */
[----:B------:R-:W-:Y:S02]  /*118f0*/  @!P0 LOP3.LUT R151, R145, 0x7ff00000, RZ, 0xc0, !PT ;  /* 0x7ff0000091978812 */ /* 0x000fe400078ec0ff */
[----:B------:R-:W-:Y:S02]  /*11900*/  @!P2 ISETP.GE.U32.AND P3, PT, R4, R0, PT ;  /* 0x000000000400a20c */ /* 0x000fe40003f66070 */
[----:B------:R-:W-:Y:S01]  /*11910*/  MOV R0, 0x1ca00000 ;  /* 0x1ca0000000007802 */ /* 0x000fe20000000f00 */
[----:B0-----:R-:W-:-:S08]  /*11920*/  DFMA R152, R154, -R144, 1 ;  /* 0x3ff000009a98742b */ /* 0x001fd00000000890 */
[----:B------:R-:W-:-:S08]  /*11930*/  DFMA R152, R152, R152, R152 ;  /* 0x000000989898722b */ /* 0x000fd00000000098 */
[----:B------:R-:W-:Y:S01]  /*11940*/  DFMA R154, R154, R152, R154 ;  /* 0x000000989a9a722b */ /* 0x000fe2000000009a */
[C---:B------:R-:W-:Y:S02]  /*11950*/  @!P2 SEL R152, R0.reuse, 0x63400000, !P3 ;  /* 0x634000000098a807 */ /* 0x040fe40005800000 */
[----:B------:R-:W-:Y:S02]  /*11960*/  SEL R153, R0, 0x63400000, !P1 ;  /* 0x6340000000997807 */ /* 0x000fe40004800000 */
[--C-:B------:R-:W-:Y:S02]  /*11970*/  @!P2 LOP3.LUT R152, R152, 0x80000000, R157.reuse, 0xf8, !PT ;  /* 0x800000009898a812 */ /* 0x100fe400078ef89d */
[----:B------:R-:W-:Y:S01]  /*11980*/  LOP3.LUT R159, R153, 0x800fffff, R157, 0xf8, !PT ;  /* 0x800fffff999f7812 */ /* 0x000fe200078ef89d */
[----:B------:R-:W-:Y:S01]  /*11990*/  DFMA R160, R154, -R144, 1 ;  /* 0x3ff000009aa0742b */ /* 0x000fe20000000890 */
[----:B------:R-:W-:Y:S02]  /*119a0*/  @!P2 LOP3.LUT R153, R152, 0x100000, RZ, 0xfc, !PT ;  /* 0x001000009899a812 */ /* 0x000fe400078efcff */
[----:B------:R-:W-:-:S05]  /*119b0*/  @!P2 MOV R152, RZ ;  /* 0x000000ff0098a202 */ /* 0x000fca0000000f00 */
[----:B------:R-:W-:Y:S02]  /*119c0*/  DFMA R160, R154, R160, R154 ;  /* 0x000000a09aa0722b */ /* 0x000fe4000000009a */
[----:B------:R-:W-:-:S08]  /*119d0*/  @!P2 DFMA R158, R158, 2, -R152 ;  /* 0x400000009e9ea82b */ /* 0x000fd00000000898 */
[----:B------:R-:W-:-:S08]  /*119e0*/  DMUL R152, R160, R158 ;  /* 0x0000009ea0987228 */ /* 0x000fd00000000000 */
[----:B------:R-:W-:-:S08]  /*119f0*/  DFMA R154, R152, -R144, R158 ;  /* 0x80000090989a722b */ /* 0x000fd0000000009e */
[----:B------:R-:W-:Y:S01]  /*11a00*/  DFMA R154, R160, R154, R152 ;  /* 0x0000009aa09a722b */ /* 0x000fe20000000098 */
[----:B------:R-:W-:Y:S01]  /*11a10*/  IMAD.MOV.U32 R152, RZ, RZ, R4 ;  /* 0x000000ffff987224 */ /* 0x000fe200078e0004 */
[----:B------:R-:W-:-:S04]  /*11a20*/  @!P2 LOP3.LUT R152, R159, 0x7ff00000, RZ, 0xc0, !PT ;  /* 0x7ff000009f98a812 */ /* 0x000fc800078ec0ff */
[----:B------:R-:W-:-:S04]  /*11a30*/  IADD3 R153, PT, PT, R152, -0x1, RZ ;  /* 0xffffffff98997810 */ /* 0x000fc80007ffe0ff */
[----:B------:R-:W-:Y:S01]  /*11a40*/  ISETP.GT.U32.AND P0, PT, R153, 0x7feffffe, PT ;  /* 0x7feffffe9900780c */ /* 0x000fe20003f04070 */
[----:B------:R-:W-:-:S05]  /*11a50*/  VIADD R153, R151, 0xffffffff ;  /* 0xffffffff97997836 */ /* 0x000fca0000000000 */
[----:B------:R-:W-:-:S13]  /*11a60*/  ISETP.GT.U32.OR P0, PT, R153, 0x7feffffe, P0 ;  /* 0x7feffffe9900780c */ /* 0x000fda0000704470 */
[----:B------:R-:W-:Y:S05]  /*11a70*/  @P0 BRA `(.L_x_253) ;  /* 0x0000000000740947 */ /* 0x000fea0003800000 */
[----:B------:R-:W-:Y:S02]  /*11a80*/  LOP3.LUT R151, R147, 0x7ff00000, RZ, 0xc0, !PT ;  /* 0x7ff0000093977812 */ /* 0x000fe400078ec0ff */
[----:B------:R-:W-:Y:S02]  /*11a90*/  MOV R152, RZ ;  /* 0x000000ff00987202 */ /* 0x000fe40000000f00 */
[CC--:B------:R-:W-:Y:S02]  /*11aa0*/  ISETP.GE.U32.AND P0, PT, R4.reuse, R151.reuse, PT ;  /* 0x000000970400720c */ /* 0x0c0fe40003f06070 */
[----:B------:R-:W-:Y:S02]  /*11ab0*/  VIADDMNMX R4, R4, -R151, 0xb9600000, !PT ;  /* 0xb960000004047446 */ /* 0x000fe40007800997 */
[----:B------:R-:W-:Y:S02]  /*11ac0*/  SEL R0, R0, 0x63400000, !P0 ;  /* 0x6340000000007807 */ /* 0x000fe40004000000 */
[----:B------:R-:W-:-:S04]  /*11ad0*/  VIMNMX R4, PT, PT, R4, 0x46a00000, PT ;  /* 0x46a0000004047848 */ /* 0x000fc80003fe0100 */
[----:B------:R-:W-:-:S05]  /*11ae0*/  IADD3 R0, PT, PT, -R0, R4, RZ ;  /* 0x0000000400007210 */ /* 0x000fca0007ffe1ff */
[----:B------:R-:W-:-:S06]  /*11af0*/  VIADD R153, R0, 0x7fe00000 ;  /* 0x7fe0000000997836 */ /* 0x000fcc0000000000 */
[----:B------:R-:W-:-:S10]  /*11b00*/  DMUL R160, R154, R152 ;  /* 0x000000989aa07228 */ /* 0x000fd40000000000 */
[----:B------:R-:W-:-:S13]  /*11b10*/  FSETP.GTU.AND P0, PT, |R161|, 1.469367938527859385e-39, PT ;  /* 0x00100000a100780b */ /* 0x000fda0003f0c200 */
[----:B------:R-:W-:Y:S05]  /*11b20*/  @P0 BRA `(.L_x_254) ;  /* 0x0000000000a80947 */ /* 0x000fea0003800000 */
[----:B------:R-:W-:Y:S01]  /*11b30*/  DFMA R144, R154, -R144, R158 ;  /* 0x800000909a90722b */ /* 0x000fe2000000009e */
[----:B------:R-:W-:-:S09]  /*11b40*/  IMAD.MOV.U32 R152, RZ, RZ, RZ ;  /* 0x000000ffff987224 */ /* 0x000fd200078e00ff */
[C---:B------:R-:W-:Y:S02]  /*11b50*/  FSETP.NEU.AND P0, PT, R145.reuse, RZ, PT ;  /* 0x000000ff9100720b */ /* 0x040fe40003f0d000 */
[----:B------:R-:W-:-:S04]  /*11b60*/  LOP3.LUT R146, R145, 0x80000000, R147, 0x48, !PT ;  /* 0x8000000091927812 */ /* 0x000fc800078e4893 */
[----:B------:R-:W-:-:S07]  /*11b70*/  LOP3.LUT R153, R146, R153, RZ, 0xfc, !PT ;  /* 0x0000009992997212 */ /* 0x000fce00078efcff */
[----:B------:R-:W-:Y:S05]  /*11b80*/  @!P0 BRA `(.L_x_254) ;  /* 0x0000000000908947 */ /* 0x000fea0003800000 */
[C---:B------:R-:W-:Y:S01]  /*11b90*/  IADD3 R145, PT, PT, -R0.reuse, RZ, RZ ;  /* 0x000000ff00917210 */ /* 0x040fe20007ffe1ff */
[----:B------:R-:W-:Y:S01]  /*11ba0*/  IMAD.MOV.U32 R144, RZ, RZ, RZ ;  /* 0x000000ffff907224 */ /* 0x000fe200078e00ff */
[----:B------:R-:W-:-:S05]  /*11bb0*/  IADD3 R0, PT, PT, -R0, -0x43300000, RZ ;  /* 0xbcd0000000007810 */ /* 0x000fca0007ffe1ff */
[----:B------:R-:W-:Y:S02]  /*11bc0*/  DFMA R144, R160, -R144, R154 ;  /* 0x80000090a090722b */ /* 0x000fe4000000009a */
[----:B------:R-:W-:-:S08]  /*11bd0*/  DMUL.RP R154, R154, R152 ;  /* 0x000000989a9a7228 */ /* 0x000fd00000008000 */
[----:B------:R-:W-:Y:S02]  /*11be0*/  FSETP.NEU.AND P0, PT, |R145|, R0, PT ;  /* 0x000000009100720b */ /* 0x000fe40003f0d200 */
[----:B------:R-:W-:Y:S02]  /*11bf0*/  LOP3.LUT R146, R155, R146, RZ, 0x3c, !PT ;  /* 0x000000929b927212 */ /* 0x000fe400078e3cff */
[----:B------:R-:W-:Y:S02]  /*11c00*/  FSEL R0, R154, R160, !P0 ;  /* 0x000000a09a007208 */ /* 0x000fe40004000000 */
[----:B------:R-:W-:Y:S02]  /*11c10*/  FSEL R146, R146, R161, !P0 ;  /* 0x000000a192927208 */ /* 0x000fe40004000000 */
[----:B------:R-:W-:-:S03]  /*11c20*/  MOV R160, R0 ;  /* 0x0000000000a07202 */ /* 0x000fc60000000f00 */
[----:B------:R-:W-:Y:S01]  /*11c30*/  IMAD.MOV.U32 R161, RZ, RZ, R146 ;  /* 0x000000ffffa17224 */ /* 0x000fe200078e0092 */
[----:B------:R-:W-:Y:S06]  /*11c40*/  BRA `(.L_x_254) ;  /* 0x0000000000607947 */ /* 0x000fec0003800000 */
.L_x_253:
[----:B------:R-:W-:-:S14]  /*11c50*/  DSETP.NAN.AND P0, PT, R156, R156, PT ;  /* 0x0000009c9c00722a */ /* 0x000fdc0003f08000 */
[----:B------:R-:W-:Y:S05]  /*11c60*/  @P0 BRA `(.L_x_255) ;  /* 0x00000000004c0947 */ /* 0x000fea0003800000 */
[----:B------:R-:W-:-:S14]  /*11c70*/  DSETP.NAN.AND P0, PT, R146, R146, PT ;  /* 0x000000929200722a */ /* 0x000fdc0003f08000 */
[----:B------:R-:W-:Y:S05]  /*11c80*/  @P0 BRA `(.L_x_256) ;  /* 0x0000000000340947 */ /* 0x000fea0003800000 */
[----:B------:R-:W-:Y:S01]  /*11c90*/  ISETP.NE.AND P0, PT, R152, R151, PT ;  /* 0x000000979800720c */ /* 0x000fe20003f05270 */
[----:B------:R-:W-:Y:S01]  /*11ca0*/  IMAD.MOV.U32 R161, RZ, RZ, -0x80000 ;  /* 0xfff80000ffa17424 */ /* 0x000fe200078e00ff */
[----:B------:R-:W-:-:S11]  /*11cb0*/  MOV R160, 0x0 ;  /* 0x0000000000a07802 */ /* 0x000fd60000000f00 */
[----:B------:R-:W-:Y:S05]  /*11cc0*/  @!P0 BRA `(.L_x_254) ;  /* 0x0000000000408947 */ /* 0x000fea0003800000 */
[----:B------:R-:W-:Y:S02]  /*11cd0*/  ISETP.NE.AND P0, PT, R152, 0x7ff00000, PT ;  /* 0x7ff000009800780c */ /* 0x000fe40003f05270 */
[----:B------:R-:W-:Y:S02]  /*11ce0*/  LOP3.LUT R146, R157, 0x80000000, R147, 0x48, !PT ;  /* 0x800000009d927812 */ /* 0x000fe400078e4893 */
[----:B------:R-:W-:-:S13]  /*11cf0*/  ISETP.EQ.OR P0, PT, R151, RZ, !P0 ;  /* 0x000000ff9700720c */ /* 0x000fda0004702670 */
[----:B------:R-:W-:Y:S01]  /*11d00*/  @P0 LOP3.LUT R0, R146, 0x7ff00000, RZ, 0xfc, !PT ;  /* 0x7ff0000092000812 */ /* 0x000fe200078efcff */
[----:B------:R-:W-:Y:S01]  /*11d10*/  @!P0 IMAD.MOV.U32 R161, RZ, RZ, R146 ;  /* 0x000000ffffa18224 */ /* 0x000fe200078e0092 */
[----:B------:R-:W-:Y:S02]  /*11d20*/  @!P0 MOV R160, RZ ;  /* 0x000000ff00a08202 */ /* 0x000fe40000000f00 */
[----:B------:R-:W-:Y:S01]  /*11d30*/  @P0 MOV R160, RZ ;  /* 0x000000ff00a00202 */ /* 0x000fe20000000f00 */
[----:B------:R-:W-:Y:S01]  /*11d40*/  @P0 IMAD.MOV.U32 R161, RZ, RZ, R0 ;  /* 0x000000ffffa10224 */ /* 0x000fe200078e0000 */
[----:B------:R-:W-:Y:S06]  /*11d50*/  BRA `(.L_x_254) ;  /* 0x00000000001c7947 */ /* 0x000fec0003800000 */
.L_x_256:
[----:B------:R-:W-:Y:S02]  /*11d60*/  LOP3.LUT R0, R147, 0x80000, RZ, 0xfc, !PT ;  /* 0x0008000093007812 */ /* 0x000fe400078efcff */
[----:B------:R-:W-:-:S03]  /*11d70*/  MOV R160, R146 ;  /* 0x0000009200a07202 */ /* 0x000fc60000000f00 */
[----:B------:R-:W-:Y:S01]  /*11d80*/  IMAD.MOV.U32 R161, RZ, RZ, R0 ;  /* 0x000000ffffa17224 */ /* 0x000fe200078e0000 */
[----:B------:R-:W-:Y:S06]  /*11d90*/  BRA `(.L_x_254) ;  /* 0x00000000000c7947 */ /* 0x000fec0003800000 */
.L_x_255:
[----:B------:R-:W-:Y:S02]  /*11da0*/  LOP3.LUT R0, R157, 0x80000, RZ, 0xfc, !PT ;  /* 0x000800009d007812 */ /* 0x000fe400078efcff */
[----:B------:R-:W-:-:S03]  /*11db0*/  MOV R160, R156 ;  /* 0x0000009c00a07202 */ /* 0x000fc60000000f00 */
[----:B------:R-:W-:-:S07]  /*11dc0*/  IMAD.MOV.U32 R161, RZ, RZ, R0 ;  /* 0x000000ffffa17224 */ /* 0x000fce00078e0000 */
.L_x_254:
[----:B------:R-:W-:Y:S05]  /*11dd0*/  BSYNC.RECONVERGENT B0 ;  /* 0x0000000000007941 */ /* 0x000fea0003800200 */
.L_x_252:
[----:B------:R-:W-:Y:S01]  /*11de0*/  HFMA2 R151, -RZ, RZ, 0, 0 ;  /* 0x00000000ff977431 */ /* 0x000fe200000001ff */
[----:B------:R-:W-:Y:S01]  /*11df0*/  MOV R144, R160 ;  /* 0x000000a000907202 */ /* 0x000fe20000000f00 */
[----:B------:R-:W-:Y:S02]  /*11e00*/  IMAD.MOV.U32 R145, RZ, RZ, R161 ;  /* 0x000000ffff917224 */ /* 0x000fe400078e00a1 */
[----:B------:R-:W-:Y:S05]  /*11e10*/  RET.REL.NODEC R150 `(_Z6hz_gpuiiiidPdS_S_S_S_S_S_S_S_S_yyyyyy) ;  /* 0xfffffee096787950 */ /* 0x000fea0003c3ffff */
        .weak           $__internal_2_$__cuda_sm20_dsqrt_rn_f64_mediumpath_v1
        .type           $__internal_2_$__cuda_sm20_dsqrt_rn_f64_mediumpath_v1,@function
        .size           $__internal_2_$__cuda_sm20_dsqrt_rn_f64_mediumpath_v1,($_Z6hz_gpuiiiidPdS_S_S_S_S_S_S_S_S_yyyyyy$__internal_accurate_pow - $__internal_2_$__cuda_sm20_dsqrt_rn_f64_mediumpath_v1)
$__internal_2_$__cuda_sm20_dsqrt_rn_f64_mediumpath_v1:
[----:B------:R-:W-:Y:S01]  /*11e20*/  ISETP.GE.U32.AND P0, PT, R4, -0x3400000, PT ;  /* 0xfcc000000400780c */ /* 0x000fe20003f06070 */
[----:B------:R-:W-:-:S12]  /*11e30*/  BSSY.RECONVERGENT B1, `(.L_x_257) ;  /* 0x0000023000017945 */ /* 0x000fd80003800200 */
[----:B------:R-:W-:Y:S05]  /*11e40*/  @!P0 BRA `(.L_x_258) ;  /* 0x0000000000208947 */ /* 0x000fea0003800000 */
[----:B------:R-:W-:-:S10]  /*11e50*/  DFMA.RM R58, R58, R60, R62 ;  /* 0x0000003c3a3a722b */ /* 0x000fd4000000403e */
[----:B------:R-:W-:-:S05]  /*11e60*/  IADD3 R60, P0, PT, R58, 0x1, RZ ;  /* 0x000000013a3c7810 */ /* 0x000fca0007f1e0ff */
[----:B------:R-:W-:-:S06]  /*11e70*/  IMAD.X R61, RZ, RZ, R59, P0 ;  /* 0x000000ffff3d7224 */ /* 0x000fcc00000e063b */
[----:B------:R-:W-:-:S08]  /*11e80*/  DFMA.RP R56, -R58, R60, R56 ;  /* 0x0000003c3a38722b */ /* 0x000fd00000008138 */
[----:B------:R-:W-:-:S06]  /*11e90*/  DSETP.GT.AND P0, PT, R56, RZ, PT ;  /* 0x000000ff3800722a */ /* 0x000fcc0003f04000 */
[----:B------:R-:W-:Y:S02]  /*11ea0*/  FSEL R58, R60, R58, P0 ;  /* 0x0000003a3c3a7208 */ /* 0x000fe40000000000 */
[----:B------:R-:W-:Y:S01]  /*11eb0*/  FSEL R59, R61, R59, P0 ;  /* 0x0000003b3d3b7208 */ /* 0x000fe20000000000 */
[----:B------:R-:W-:Y:S06]  /*11ec0*/  BRA `(.L_x_259) ;  /* 0x0000000000647947 */ /* 0x000fec0003800000 */
.L_x_258:
[----:B------:R-:W-:-:S14]  /*11ed0*/  DSETP.NE.AND P0, PT, R56, RZ, PT ;  /* 0x000000ff3800722a */ /* 0x000fdc0003f05000 */
[----:B------:R-:W-:Y:S05]  /*11ee0*/  @!P0 BRA `(.L_x_260) ;  /* 0x0000000000588947 */ /* 0x000fea0003800000 */
[----:B------:R-:W-:-:S13]  /*11ef0*/  ISETP.GE.AND P0, PT, R57, RZ, PT ;  /* 0x000000ff3900720c */ /* 0x000fda0003f06270 */
[----:B------:R-:W-:Y:S01]  /*11f00*/  @!P0 MOV R58, 0x0 ;  /* 0x00000000003a8802 */ /* 0x000fe20000000f00 */
[----:B------:R-:W-:Y:S01]  /*11f10*/  @!P0 IMAD.MOV.U32 R59, RZ, RZ, -0x80000 ;  /* 0xfff80000ff3b8424 */ /* 0x000fe200078e00ff */
[----:B------:R-:W-:Y:S06]  /*11f20*/  @!P0 BRA `(.L_x_259) ;  /* 0x00000000004c8947 */ /* 0x000fec0003800000 */
[----:B------:R-:W-:-:S13]  /*11f30*/  ISETP.GT.AND P0, PT, R57, 0x7fefffff, PT ;  /* 0x7fefffff3900780c */ /* 0x000fda0003f04270 */
[----:B------:R-:W-:Y:S05]  /*11f40*/  @P0 BRA `(.L_x_260) ;  /* 0x0000000000400947 */ /* 0x000fea0003800000 */
[----:B------:R-:W-:Y:S01]  /*11f50*/  DMUL R56, R56, 8.11296384146066816958e+31 ;  /* 0x4690000038387828 */ /* 0x000fe20000000000 */
[----:B------:R-:W-:Y:S01]  /*11f60*/  MOV R58, RZ ;  /* 0x000000ff003a7202 */ /* 0x000fe20000000f00 */
[----:B------:R-:W-:Y:S01]  /*11f70*/  IMAD.MOV.U32 R62, RZ, RZ, 0x0 ;  /* 0x00000000ff3e7424 */ /* 0x000fe200078e00ff */
[----:B------:R-:W-:-:S03]  /*11f80*/  MOV R63, 0x3fd80000 ;  /* 0x3fd80000003f7802 */ /* 0x000fc60000000f00 */
[----:B------:R-:W0:Y:S02]  /*11f90*/  MUFU.RSQ64H R59, R57 ;  /* 0x00000039003b7308 */ /* 0x000e240000001c00 */
[----:B0-----:R-:W-:-:S08]  /*11fa0*/  DMUL R60, R58, R58 ;  /* 0x0000003a3a3c7228 */ /* 0x001fd00000000000 */
[----:B------:R-:W-:-:S08]  /*11fb0*/  DFMA R60, R56, -R60, 1 ;  /* 0x3ff00000383c742b */ /* 0x000fd0000000083c */
[----:B------:R-:W-:Y:S02]  /*11fc0*/  DFMA R62, R60, R62, 0.5 ;  /* 0x3fe000003c3e742b */ /* 0x000fe4000000003e */
[----:B------:R-:W-:-:S08]  /*11fd0*/  DMUL R60, R58, R60 ;  /* 0x0000003c3a3c7228 */ /* 0x000fd00000000000 */
[----:B------:R-:W-:-:S08]  /*11fe0*/  DFMA R60, R62, R60, R58 ;  /* 0x0000003c3e3c722b */ /* 0x000fd0000000003a */
[----:B------:R-:W-:Y:S02]  /*11ff0*/  DMUL R58, R56, R60 ;  /* 0x0000003c383a7228 */ /* 0x000fe40000000000 */
[----:B------:R-:W-:-:S06]  /*12000*/  VIADD R61, R61, 0xfff00000 ;  /* 0xfff000003d3d7836 */ /* 0x000fcc0000000000 */
[----:B------:R-:W-:-:S08]  /*12010*/  DFMA R62, R58, -R58, R56 ;  /* 0x8000003a3a3e722b */ /* 0x000fd00000000038 */
[----:B------:R-:W-:-:S10]  /*12020*/  DFMA R58, R60, R62, R58 ;  /* 0x0000003e3c3a722b */ /* 0x000fd4000000003a */
[----:B------:R-:W-:Y:S01]  /*12030*/  IADD3 R59, PT, PT, R59, -0x3500000, RZ ;  /* 0xfcb000003b3b7810 */ /* 0x000fe20007ffe0ff */
[----:B------:R-:W-:Y:S06]  /*12040*/  BRA `(.L_x_259) ;  /* 0x0000000000047947 */ /* 0x000fec0003800000 */
.L_x_260:
[----:B------:R-:W-:-:S11]  /*12050*/  DADD R58, R56, R56 ;  /* 0x00000000383a7229 */ /* 0x000fd60000000038 */
.L_x_259:
[----:B------:R-:W-:Y:S05]  /*12060*/  BSYNC.RECONVERGENT B1 ;  /* 0x0000000000017941 */ /* 0x000fea0003800200 */
.L_x_257:
[----:B------:R-:W-:Y:S01]  /*12070*/  IMAD.MOV.U32 R56, RZ, RZ, R0 ;  /* 0x000000ffff387224 */ /* 0x000fe200078e0000 */
[----:B------:R-:W-:-:S04]  /*12080*/  MOV R57, 0x0 ;  /* 0x0000000000397802 */ /* 0x000fc80000000f00 */
[----:B------:R-:W-:Y:S05]  /*12090*/  RET.REL.NODEC R56 `(_Z6hz_gpuiiiidPdS_S_S_S_S_S_S_S_S_yyyyyy) ;  /* 0xfffffedc38d87950 */ /* 0x000fea0003c3ffff */
        .type           $_Z6hz_gpuiiiidPdS_S_S_S_S_S_S_S_S_yyyyyy$__internal_accurate_pow,@function
        .size           $_Z6hz_gpuiiiidPdS_S_S_S_S_S_S_S_S_yyyyyy$__internal_accurate_pow,(.L_x_781 - $_Z6hz_gpuiiiidPdS_S_S_S_S_S_S_S_S_yyyyyy$__internal_accurate_pow)
$_Z6hz_gpuiiiidPdS_S_S_S_S_S_S_S_S_yyyyyy$__internal_accurate_pow:
[----:B------:R-:W-:Y:S01]  /*120a0*/  ISETP.GT.U32.AND P0, PT, R45, 0xfffff, PT ;  /* 0x000fffff2d00780c */ /* 0x000fe20003f04070 */
[----:B------:R-:W-:Y:S01]  /*120b0*/  IMAD.MOV.U32 R8, RZ, RZ, R10 ;  /* 0x000000ffff087224 */ /* 0x000fe200078e000a */
[----:B------:R-:W-:Y:S01]  /*120c0*/  MOV R9, R45 ;  /* 0x0000002d00097202 */ /* 0x000fe20000000f00 */
[----:B------:R-:W-:Y:S01]  /*120d0*/  IMAD.MOV.U32 R14, RZ, RZ, RZ ;  /* 0x000000ffff0e7224 */ /* 0x000fe200078e00ff */
[----:B------:R-:W-:Y:S01]  /*120e0*/  MOV R26, 0x41ad3b5a ;  /* 0x41ad3b5a001a7802 */ /* 0x000fe20000000f00 */
[----:B------:R-:W-:Y:S01]  /*120f0*/  IMAD.MOV.U32 R27, RZ, RZ, 0x3ed0f5d2 ;  /* 0x3ed0f5d2ff1b7424 */ /* 0x000fe200078e00ff */
[----:B------:R-:W-:Y:S01]  /*12100*/  UMOV UR4, 0x7d2cafe2 ;  /* 0x7d2cafe200047882 */ /* 0x000fe20000000000 */
[----:B------:R-:W-:Y:S01]  /*12110*/  UMOV UR5, 0x3eb0f5ff ;  /* 0x3eb0f5ff00057882 */ /* 0x000fe20000000000 */
[----:B------:R-:W-:Y:S01]  /*12120*/  UMOV UR6, 0x3b39803f ;  /* 0x3b39803f00067882 */ /* 0x000fe20000000000 */
[----:B------:R-:W-:-:S04]  /*12130*/  UMOV UR7, 0x3c7abc9e ;  /* 0x3c7abc9e00077882 */ /* 0x000fc80000000000 */
[----:B------:R-:W-:Y:S01]  /*12140*/  @!P0 DMUL R46, R8, 1.80143985094819840000e+16 ;  /* 0x43500000082e8828 */ /* 0x000fe20000000000 */
[----:B------:R-:W-:-:S09]  /*12150*/  IMAD.MOV.U32 R8, RZ, RZ, R45 ;  /* 0x000000ffff087224 */ /* 0x000fd200078e002d */
[----:B------:R-:W-:-:S04]  /*12160*/  @!P0 MOV R8, R47 ;  /* 0x0000002f00088202 */ /* 0x000fc80000000f00 */
[----:B------:R-:W-:-:S04]  /*12170*/  LOP3.LUT R8, R8, 0x800fffff, RZ, 0xc0, !PT ;  /* 0x800fffff08087812 */ /* 0x000fc800078ec0ff */
[----:B------:R-:W-:Y:S01]  /*12180*/  LOP3.LUT R9, R8, 0x3ff00000, RZ, 0xfc, !PT ;  /* 0x3ff0000008097812 */ /* 0x000fe200078efcff */
[----:B------:R-:W-:Y:S01]  /*12190*/  IMAD.MOV.U32 R8, RZ, RZ, R10 ;  /* 0x000000ffff087224 */ /* 0x000fe200078e000a */
[----:B------:R-:W-:Y:S02]  /*121a0*/  @!P0 MOV R8, R46 ;  /* 0x0000002e00088202 */ /* 0x000fe40000000f00 */
[----:B------:R-:W-:-:S13]  /*121b0*/  ISETP.GE.U32.AND P1, PT, R9, 0x3ff6a09f, PT ;  /* 0x3ff6a09f0900780c */ /* 0x000fda0003f26070 */
[----:B------:R-:W-:-:S05]  /*121c0*/  @P1 VIADD R11, R9, 0xfff00000 ;  /* 0xfff00000090b1836 */ /* 0x000fca0000000000 */
[----:B------:R-:W-:-:S06]  /*121d0*/  @P1 MOV R9, R11 ;  /* 0x0000000b00091202 */ /* 0x000fcc0000000f00 */
[C---:B------:R-:W-:Y:S02]  /*121e0*/  DADD R10, R8.reuse, 1 ;  /* 0x3ff00000080a7429 */ /* 0x040fe40000000000 */
[----:B------:R-:W-:-:S04]  /*121f0*/  DADD R8, R8, -1 ;  /* 0xbff0000008087429 */ /* 0x000fc80000000000 */
[----:B------:R-:W0:Y:S02]  /*12200*/  MUFU.RCP64H R15, R11 ;  /* 0x0000000b000f7308 */ /* 0x000e240000001800 */
[----:B0-----:R-:W-:-:S08]  /*12210*/  DFMA R22, -R10, R14, 1 ;  /* 0x3ff000000a16742b */ /* 0x001fd0000000010e */
[----:B------:R-:W-:-:S08]  /*12220*/  DFMA R22, R22, R22, R22 ;  /* 0x000000161616722b */ /* 0x000fd00000000016 */
[----:B------:R-:W-:-:S08]  /*12230*/  DFMA R22, R14, R22, R14 ;  /* 0x000000160e16722b */ /* 0x000fd0000000000e */
[----:B------:R-:W-:-:S08]  /*12240*/  DMUL R14, R8, R22 ;  /* 0x00000016080e7228 */ /* 0x000fd00000000000 */
[----:B------:R-:W-:-:S08]  /*12250*/  DFMA R14, R8, R22, R14 ;  /* 0x00000016080e722b */ /* 0x000fd0000000000e */
[CC--:B------:R-:W-:Y:S02]  /*12260*/  DMUL R24, R14.reuse, R14.reuse ;  /* 0x0000000e0e187228 */ /* 0x0c0fe40000000000 */
[----:B------:R-:W-:-:S06]  /*12270*/  DMUL R40, R14, R14 ;  /* 0x0000000e0e287228 */ /* 0x000fcc0000000000 */
[----:B------:R-:W-:Y:S01]  /*12280*/  DFMA R10, R24, UR4, R26 ;  /* 0x00000004180a7c2b */ /* 0x000fe2000800001a */
[----:B------:R-:W-:Y:S01]  /*12290*/  UMOV UR4, 0x75488a3f ;  /* 0x75488a3f00047882 */ /* 0x000fe20000000000 */
[----:B------:R-:W-:Y:S01]  /*122a0*/  UMOV UR5, 0x3ef3b20a ;  /* 0x3ef3b20a00057882 */ /* 0x000fe20000000000 */
[----:B------:R-:W-:-:S05]  /*122b0*/  DADD R26, R8, -R14 ;  /* 0x00000000081a7229 */ /* 0x000fca000000080e */
[----:B------:R-:W-:Y:S01]  /*122c0*/  DFMA R10, R24, R10, UR4 ;  /* 0x00000004180a7e2b */ /* 0x000fe2000800000a */
[----:B------:R-:W-:Y:S01]  /*122d0*/  UMOV UR4, 0xe4faecd5 ;  /* 0xe4faecd500047882 */ /* 0x000fe20000000000 */
[----:B------:R-:W-:Y:S01]  /*122e0*/  UMOV UR5, 0x3f1745cd ;  /* 0x3f1745cd00057882 */ /* 0x000fe20000000000 */
[----:B------:R-:W-:-:S05]  /*122f0*/  DADD R26, R26, R26 ;  /* 0x000000001a1a7229 */ /* 0x000fca000000001a */
[----:B------:R-:W-:Y:S01]  /*12300*/  DFMA R10, R24, R10, UR4 ;  /* 0x00000004180a7e2b */ /* 0x000fe2000800000a */
[----:B------:R-:W-:Y:S01]  /*12310*/  UMOV UR4, 0x258a578b ;  /* 0x258a578b00047882 */ /* 0x000fe20000000000 */
[----:B------:R-:W-:Y:S01]  /*12320*/  UMOV UR5, 0x3f3c71c7 ;  /* 0x3f3c71c700057882 */ /* 0x000fe20000000000 */
[----:B------:R-:W-:-:S05]  /*12330*/  DFMA R26, R8, -R14, R26 ;  /* 0x8000000e081a722b */ /* 0x000fca000000001a */
[----:B------:R-:W-:Y:S01]  /*12340*/  DFMA R10, R24, R10, UR4 ;  /* 0x00000004180a7e2b */ /* 0x000fe2000800000a */
[----:B------:R-:W-:Y:S01]  /*12350*/  UMOV UR4, 0x9242b910 ;  /* 0x9242b91000047882 */ /* 0x000fe20000000000 */
[----:B------:R-:W-:Y:S01]  /*12360*/  UMOV UR5, 0x3f624924 ;  /* 0x3f62492400057882 */ /* 0x000fe20000000000 */
[----:B------:R-:W-:-:S05]  /*12370*/  DMUL R26, R22, R26 ;  /* 0x0000001a161a7228 */ /* 0x000fca0000000000 */
[----:B------:R-:W-:Y:S01]  /*12380*/  DFMA R10, R24, R10, UR4 ;  /* 0x00000004180a7e2b */ /* 0x000fe2000800000a */
[----:B------:R-:W-:Y:S01]  /*12390*/  UMOV UR4, 0x99999dfb ;  /* 0x99999dfb00047882 */ /* 0x000fe20000000000 */
[----:B------:R-:W-:-:S03]  /*123a0*/  UMOV UR5, 0x3f899999 ;  /* 0x3f89999900057882 */ /* 0x000fc60000000000 */
[----:B------:R-:W-:Y:S01]  /*123b0*/  IADD3 R23, PT, PT, R27, 0x100000, RZ ;  /* 0x001000001b177810 */ /* 0x000fe20007ffe0ff */
[----:B------:R-:W-:Y:S02]  /*123c0*/  IMAD.MOV.U32 R22, RZ, RZ, R26 ;  /* 0x000000ffff167224 */ /* 0x000fe400078e001a */
[----:B------:R-:W-:Y:S01]  /*123d0*/  DFMA R10, R24, R10, UR4 ;  /* 0x00000004180a7e2b */ /* 0x000fe2000800000a */
[----:B------:R-:W-:Y:S01]  /*123e0*/  UMOV UR4, 0x55555555 ;  /* 0x5555555500047882 */ /* 0x000fe20000000000 */
[----:B------:R-:W-:-:S06]  /*123f0*/  UMOV UR5, 0x3fb55555 ;  /* 0x3fb5555500057882 */ /* 0x000fcc0000000000 */
[----:B------:R-:W-:-:S08]  /*12400*/  DFMA R36, R24, R10, UR4 ;  /* 0x0000000418247e2b */ /* 0x000fd0000800000a */
[----:B------:R-:W-:Y:S01]  /*12410*/  DADD R38, -R36, UR4 ;  /* 0x0000000424267e29 */ /* 0x000fe20008000100 */
[----:B------:R-:W-:Y:S01]  /*12420*/  UMOV UR4, 0xb9e7b0 ;  /* 0x00b9e7b000047882 */ /* 0x000fe20000000000 */
[----:B------:R-:W-:-:S06]  /*12430*/  UMOV UR5, 0x3c46a4cb ;  /* 0x3c46a4cb00057882 */ /* 0x000fcc0000000000 */
[----:B------:R-:W-:Y:S02]  /*12440*/  DFMA R38, R24, R10, R38 ;  /* 0x0000000a1826722b */ /* 0x000fe40000000026 */
[C---:B------:R-:W-:Y:S02]  /*12450*/  DMUL R24, R14.reuse, R40 ;  /* 0x000000280e187228 */ /* 0x040fe40000000000 */
[----:B------:R-:W-:-:S04]  /*12460*/  DFMA R10, R14, R14, -R40 ;  /* 0x0000000e0e0a722b */ /* 0x000fc80000000828 */
[----:B------:R-:W-:Y:S01]  /*12470*/  DADD R38, R38, -UR4 ;  /* 0x8000000426267e29 */ /* 0x000fe20008000000 */
[----:B------:R-:W-:Y:S01]  /*12480*/  UMOV UR4, 0x80000000 ;  /* 0x8000000000047882 */ /* 0x000fe20000000000 */
[C---:B------:R-:W-:Y:S01]  /*12490*/  DFMA R42, R14.reuse, R40, -R24 ;  /* 0x000000280e2a722b */ /* 0x040fe20000000818 */
[----:B------:R-:W-:Y:S01]  /*124a0*/  UMOV UR5, 0x43300000 ;  /* 0x4330000000057882 */ /* 0x000fe20000000000 */
[----:B------:R-:W-:-:S04]  /*124b0*/  DFMA R10, R14, R22, R10 ;  /* 0x000000160e0a722b */ /* 0x000fc8000000000a */
[----:B------:R-:W-:Y:S02]  /*124c0*/  DADD R8, R36, R38 ;  /* 0x0000000024087229 */ /* 0x000fe40000000026 */
[----:B------:R-:W-:-:S06]  /*124d0*/  DFMA R42, R26, R40, R42 ;  /* 0x000000281a2a722b */ /* 0x000fcc000000002a */
[----:B------:R-:W-:Y:S02]  /*124e0*/  DMUL R22, R8, R24 ;  /* 0x0000001808167228 */ /* 0x000fe40000000000 */
[----:B------:R-:W-:Y:S02]  /*124f0*/  DFMA R10, R14, R10, R42 ;  /* 0x0000000a0e0a722b */ /* 0x000fe4000000002a */
[----:B------:R-:W-:-:S04]  /*12500*/  DADD R36, R36, -R8 ;  /* 0x0000000024247229 */ /* 0x000fc80000000808 */
[----:B------:R-:W-:-:S04]  /*12510*/  DFMA R40, R8, R24, -R22 ;  /* 0x000000180828722b */ /* 0x000fc80000000816 */
[----:B------:R-:W-:-:S04]  /*12520*/  DADD R36, R38, R36 ;  /* 0x0000000026247229 */ /* 0x000fc80000000024 */
[----:B------:R-:W-:-:S08]  /*12530*/  DFMA R10, R8, R10, R40 ;  /* 0x0000000a080a722b */ /* 0x000fd00000000028 */
[----:B------:R-:W-:-:S08]  /*12540*/  DFMA R10, R36, R24, R10 ;  /* 0x00000018240a722b */ /* 0x000fd0000000000a */
[----:B------:R-:W-:-:S08]  /*12550*/  DADD R8, R22, R10 ;  /* 0x0000000016087229 */ /* 0x000fd0000000000a */
[--C-:B------:R-:W-:Y:S02]  /*12560*/  DADD R24, R14, R8.reuse ;  /* 0x000000000e187229 */ /* 0x100fe40000000008 */
[----:B------:R-:W-:-:S06]  /*12570*/  DADD R22, R22, -R8 ;  /* 0x0000000016167229 */ /* 0x000fcc0000000808 */
[----:B------:R-:W-:Y:S02]  /*12580*/  DADD R14, R14, -R24 ;  /* 0x000000000e0e7229 */ /* 0x000fe40000000818 */
[----:B------:R-:W-:-:S06]  /*12590*/  DADD R22, R10, R22 ;  /* 0x000000000a167229 */ /* 0x000fcc0000000016 */
[----:B------:R-:W-:Y:S01]  /*125a0*/  DADD R14, R8, R14 ;  /* 0x00000000080e7229 */ /* 0x000fe2000000000e */
[----:B------:R-:W-:Y:S02]  /*125b0*/  SHF.R.U32.HI R8, RZ, 0x14, R45 ;  /* 0x00000014ff087819 */ /* 0x000fe4000001162d */
[----:B------:R-:W-:-:S05]  /*125c0*/  @!P0 LEA.HI R8, R47, 0xffffffca, RZ, 0xc ;  /* 0xffffffca2f088811 */ /* 0x000fca00078f60ff */
[----:B------:R-:W-:Y:S01]  /*125d0*/  DADD R14, R22, R14 ;  /* 0x00000000160e7229 */ /* 0x000fe2000000000e */
[C---:B------:R-:W-:Y:S01]  /*125e0*/  IADD3 R9, PT, PT, R8.reuse, -0x3ff, RZ ;  /* 0xfffffc0108097810 */ /* 0x040fe20007ffe0ff */
[----:B------:R-:W-:-:S05]  /*125f0*/  @P1 VIADD R9, R8, 0xfffffc02 ;  /* 0xfffffc0208091836 */ /* 0x000fca0000000000 */
[----:B------:R-:W-:Y:S01]  /*12600*/  LOP3.LUT R8, R9, 0x80000000, RZ, 0x3c, !PT ;  /* 0x8000000009087812 */ /* 0x000fe200078e3cff */
[----:B------:R-:W-:Y:S01]  /*12610*/  HFMA2 R9, -RZ, RZ, 3.59375, 0 ;  /* 0x43300000ff097431 */ /* 0x000fe200000001ff */
[----:B------:R-:W-:-:S05]  /*12620*/  DADD R14, R26, R14 ;  /* 0x000000001a0e7229 */ /* 0x000fca000000000e */
[----:B------:R-:W-:Y:S01]  /*12630*/  DADD R10, R8, -UR4 ;  /* 0x80000004080a7e29 */ /* 0x000fe20008000000 */
[----:B------:R-:W-:Y:S02]  /*12640*/  UMOV UR4, 0xfefa39ef ;  /* 0xfefa39ef00047882 */ /* 0x000fe40000000000 */
[----:B------:R-:W-:Y:S01]  /*12650*/  DADD R8, R24, R14 ;  /* 0x0000000018087229 */ /* 0x000fe2000000000e */
[----:B------:R-:W-:-:S07]  /*12660*/  UMOV UR5, 0x3fe62e42 ;  /* 0x3fe62e4200057882 */ /* 0x000fce0000000000 */
[--C-:B------:R-:W-:Y:S02]  /*12670*/  DFMA R22, R10, UR4, R8.reuse ;  /* 0x000000040a167c2b */ /* 0x100fe40008000008 */
[----:B------:R-:W-:-:S06]  /*12680*/  DADD R24, R24, -R8 ;  /* 0x0000000018187229 */ /* 0x000fcc0000000808 */
[----:B------:R-:W-:Y:S02]  /*12690*/  DFMA R26, R10, -UR4, R22 ;  /* 0x800000040a1a7c2b */ /* 0x000fe40008000016 */
[----:B------:R-:W-:Y:S01]  /*126a0*/  DADD R24, R14, R24 ;  /* 0x000000000e187229 */ /* 0x000fe20000000018 */
[----:B------:R-:W-:Y:S01]  /*126b0*/  IMAD.MOV.U32 R14, RZ, RZ, 0x652b82fe ;  /* 0x652b82feff0e7424 */ /* 0x000fe200078e00ff */
[----:B------:R-:W-:-:S04]  /*126c0*/  MOV R15, 0x3ff71547 ;  /* 0x3ff71547000f7802 */ /* 0x000fc80000000f00 */
[----:B------:R-:W-:-:S08]  /*126d0*/  DADD R26, -R8, R26 ;  /* 0x00000000081a7229 */ /* 0x000fd0000000011a */
[----:B------:R-:W-:-:S08]  /*126e0*/  DADD R24, R24, -R26 ;  /* 0x0000000018187229 */ /* 0x000fd0000000081a */
[----:B------:R-:W-:-:S08]  /*126f0*/  DFMA R24, R10, UR6, R24 ;  /* 0x000000060a187c2b */ /* 0x000fd00008000018 */
[----:B------:R-:W-:-:S08]  /*12700*/  DADD R8, R22, R24 ;  /* 0x0000000016087229 */ /* 0x000fd00000000018 */
[----:B------:R-:W-:Y:S02]  /*12710*/  DADD R22, R22, -R8 ;  /* 0x0000000016167229 */ /* 0x000fe40000000808 */
[----:B------:R-:W-:-:S06]  /*12720*/  DMUL R10, R8, 2 ;  /* 0x40000000080a7828 */ /* 0x000fcc0000000000 */
[----:B------:R-:W-:Y:S02]  /*12730*/  DADD R22, R24, R22 ;  /* 0x0000000018167229 */ /* 0x000fe40000000016 */
[----:B------:R-:W-:-:S08]  /*12740*/  DFMA R8, R8, 2, -R10 ;  /* 0x400000000808782b */ /* 0x000fd0000000080a */
[----:B------:R-:W-:-:S08]  /*12750*/  DFMA R8, R22, 2, R8 ;  /* 0x400000001608782b */ /* 0x000fd00000000008 */
[----:B------:R-:W-:-:S08]  /*12760*/  DADD R24, R10, R8 ;  /* 0x000000000a187229 */ /* 0x000fd00000000008 */
[----:B------:R-:W-:Y:S02]  /*12770*/  DFMA R26, R24, R14, 6.75539944105574400000e+15 ;  /* 0x43380000181a742b */ /* 0x000fe4000000000e */
[----:B------:R-:W-:Y:S01]  /*12780*/  FSETP.GEU.AND P0, PT, |R25|, 4.1917929649353027344, PT ;  /* 0x4086232b1900780b */ /* 0x000fe20003f0e200 */
[----:B------:R-:W-:-:S05]  /*12790*/  DADD R10, R10, -R24 ;  /* 0x000000000a0a7229 */ /* 0x000fca0000000818 */
[----:B------:R-:W-:-:S08]  /*127a0*/  DADD R14, R26, -6.75539944105574400000e+15 ;  /* 0xc33800001a0e7429 */ /* 0x000fd00000000000 */
[----:B------:R-:W-:Y:S01]  /*127b0*/  DFMA R22, R14, -UR4, R24 ;  /* 0x800000040e167c2b */ /* 0x000fe20008000018 */
[----:B------:R-:W-:Y:S01]  /*127c0*/  UMOV UR4, 0x3b39803f ;  /* 0x3b39803f00047882 */ /* 0x000fe20000000000 */
[----:B------:R-:W-:-:S06]  /*127d0*/  UMOV UR5, 0x3c7abc9e ;  /* 0x3c7abc9e00057882 */ /* 0x000fcc0000000000 */
[----:B------:R-:W-:Y:S01]  /*127e0*/  DFMA R22, R14, -UR4, R22 ;  /* 0x800000040e167c2b */ /* 0x000fe20008000016 */
[----:B------:R-:W-:Y:S01]  /*127f0*/  UMOV UR4, 0x69ce2bdf ;  /* 0x69ce2bdf00047882 */ /* 0x000fe20000000000 */
[----:B------:R-:W-:Y:S01]  /*12800*/  IMAD.MOV.U32 R14, RZ, RZ, -0x35dec16 ;  /* 0xfca213eaff0e7424 */ /* 0x000fe200078e00ff */
[----:B------:R-:W-:Y:S01]  /*12810*/  MOV R15, 0x3e928af3 ;  /* 0x3e928af3000f7802 */ /* 0x000fe20000000f00 */
[----:B------:R-:W-:-:S05]  /*12820*/  UMOV UR5, 0x3e5ade15 ;  /* 0x3e5ade1500057882 */ /* 0x000fca0000000000 */
[----:B------:R-:W-:Y:S01]  /*12830*/  DFMA R14, R22, UR4, R14 ;  /* 0x00000004160e7c2b */ /* 0x000fe2000800000e */
[----:B------:R-:W-:Y:S01]  /*12840*/  UMOV UR4, 0x62401315 ;  /* 0x6240131500047882 */ /* 0x000fe20000000000 */
[----:B------:R-:W-:-:S06]  /*12850*/  UMOV UR5, 0x3ec71dee ;  /* 0x3ec71dee00057882 */ /* 0x000fcc0000000000 */
[----:B------:R-:W-:Y:S01]  /*12860*/  DFMA R14, R22, R14, UR4 ;  /* 0x00000004160e7e2b */ /* 0x000fe2000800000e */
        /* <DEDUP_REMOVED lines=20> */
[----:B------:R-:W-:-:S08]  /*129b0*/  DFMA R14, R22, R14, UR4 ;  /* 0x00000004160e7e2b */ /* 0x000fd0000800000e */
[----:B------:R-:W-:-:S08]  /*129c0*/  DFMA R14, R22, R14, 1 ;  /* 0x3ff00000160e742b */ /* 0x000fd0000000000e */
[----:B------:R-:W-:Y:S02]  /*129d0*/  DFMA R14, R22, R14, 1 ;  /* 0x3ff00000160e742b */ /* 0x000fe4000000000e */
[----:B------:R-:W-:-:S08]  /*129e0*/  DADD R22, R8, R10 ;  /* 0x0000000008167229 */ /* 0x000fd0000000000a */
[----:B------:R-:W-:Y:S01]  /*129f0*/  IMAD R9, R26, 0x100000, R15 ;  /* 0x001000001a097824 */ /* 0x000fe200078e020f */
[----:B------:R-:W-:Y:S01]  /*12a00*/  MOV R8, R14 ;  /* 0x0000000e00087202 */ /* 0x000fe20000000f00 */
[----:B------:R-:W-:Y:S06]  /*12a10*/  @!P0 BRA `(.L_x_261) ;  /* 0x0000000000348947 */ /* 0x000fec0003800000 */
[----:B------:R-:W-:Y:S01]  /*12a20*/  FSETP.GEU.AND P1, PT, |R25|, 4.2275390625, PT ;  /* 0x408748001900780b */ /* 0x000fe20003f2e200 */
[C---:B------:R-:W-:Y:S02]  /*12a30*/  DADD R36, R24.reuse, +INF ;  /* 0x7ff0000018247429 */ /* 0x040fe40000000000 */
[----:B------:R-:W-:-:S08]  /*12a40*/  DSETP.GEU.AND P0, PT, R24, RZ, PT ;  /* 0x000000ff1800722a */ /* 0x000fd00003f0e000 */
[----:B------:R-:W-:Y:S02]  /*12a50*/  FSEL R9, R37, RZ, P0 ;  /* 0x000000ff25097208 */ /* 0x000fe40000000000 */
[----:B------:R-:W-:Y:S01]  /*12a60*/  @!P1 LEA.HI R8, R26, R26, RZ, 0x1 ;  /* 0x0000001a1a089211 */ /* 0x000fe200078f08ff */
[----:B------:R-:W-:Y:S01]  /*12a70*/  @!P1 IMAD.MOV.U32 R10, RZ, RZ, R14 ;  /* 0x000000ffff0a9224 */ /* 0x000fe200078e000e */
[----:B------:R-:W-:Y:S02]  /*12a80*/  @!P1 MOV R14, RZ ;  /* 0x000000ff000e9202 */ /* 0x000fe40000000f00 */
[----:B------:R-:W-:Y:S02]  /*12a90*/  @!P1 SHF.R.S32.HI R11, RZ, 0x1, R8 ;  /* 0x00000001ff0b9819 */ /* 0x000fe40000011408 */
[----:B------:R-:W-:-:S03]  /*12aa0*/  FSEL R8, R36, RZ, P0 ;  /* 0x000000ff24087208 */ /* 0x000fc60000000000 */
[----:B------:R-:W-:Y:S01]  /*12ab0*/  @!P1 IMAD.IADD R26, R26, 0x1, -R11 ;  /* 0x000000011a1a9824 */ /* 0x000fe200078e0a0b */
[----:B------:R-:W-:-:S04]  /*12ac0*/  @!P1 LEA R11, R11, R15, 0x14 ;  /* 0x0000000f0b0b9211 */ /* 0x000fc800078ea0ff */
[----:B------:R-:W-:-:S06]  /*12ad0*/  @!P1 LEA R15, R26, 0x3ff00000, 0x14 ;  /* 0x3ff000001a0f9811 */ /* 0x000fcc00078ea0ff */
[----:B------:R-:W-:-:S11]  /*12ae0*/  @!P1 DMUL R8, R10, R14 ;  /* 0x0000000e0a089228 */ /* 0x000fd60000000000 */
.L_x_261:
[----:B------:R-:W-:Y:S02]  /*12af0*/  DFMA R10, R22, R8, R8 ;  /* 0x00000008160a722b */ /* 0x000fe40000000008 */
[----:B------:R-:W-:-:S08]  /*12b00*/  DSETP.NEU.AND P0, PT, |R8|, +INF , PT ;  /* 0x7ff000000800742a */ /* 0x000fd00003f0d200 */
[----:B------:R-:W-:Y:S01]  /*12b10*/  FSEL R12, R8, R10, !P0 ;  /* 0x0000000a080c7208 */ /* 0x000fe20004000000 */
[----:B------:R-:W-:Y:S01]  /*12b20*/  IMAD.MOV.U32 R8, RZ, RZ, R0 ;  /* 0x000000ffff087224 */ /* 0x000fe200078e0000 */
[----:B------:R-:W-:Y:S02]  /*12b30*/  FSEL R22, R9, R11, !P0 ;  /* 0x0000000b09167208 */ /* 0x000fe40004000000 */
[----:B------:R-:W-:-:S04]  /*12b40*/  MOV R9, 0x0 ;  /* 0x0000000000097802 */ /* 0x000fc80000000f00 */
[----:B------:R-:W-:Y:S05]  /*12b50*/  RET.REL.NODEC R8 `(_Z6hz_gpuiiiidPdS_S_S_S_S_S_S_S_S_yyyyyy) ;  /* 0xfffffed408287950 */ /* 0x000fea0003c3ffff */
.L_x_262:
        /* <DEDUP_REMOVED lines=10> */
.L_x_781:


//--------------------- .text._Z6gy_gpuPdiiiidS_S_S_S_S_S_S_S_S_S_yyyyyy --------------------------
	.section	.text._Z6gy_gpuPdiiiidS_S_S_S_S_S_S_S_S_S_yyyyyy,"ax",@progbits
	.align	128
        .global         _Z6gy_gpuPdiiiidS_S_S_S_S_S_S_S_S_S_yyyyyy
        .type           _Z6gy_gpuPdiiiidS_S_S_S_S_S_S_S_S_S_yyyyyy,@function
        .size           _Z6gy_gpuPdiiiidS_S_S_S_S_S_S_S_S_S_yyyyyy,(.L_x_785 - _Z6gy_gpuPdiiiidS_S_S_S_S_S_S_S_S_S_yyyyyy)
        .other          _Z6gy_gpuPdiiiidS_S_S_S_S_S_S_S_S_S_yyyyyy,@"STO_CUDA_ENTRY STV_DEFAULT"
_Z6gy_gpuPdiiiidS_S_S_S_S_S_S_S_S_S_yyyyyy:
.text._Z6gy_gpuPdiiiidS_S_S_S_S_S_S_S_S_S_yyyyyy:
[----:B------:R-:W-:Y:S01]  /*0000*/  LDC R1, c[0x0][0x37c] ;  /* 0x0000df00ff017b82 */ /* 0x000fe20000000800 */
[----:B------:R-:W0:Y:S01]  /*0010*/  S2R R4, SR_TID.Y ;  /* 0x0000000000047919 */ /* 0x000e220000002200 */
[----:B------:R-:W1:Y:S06]  /*0020*/  LDCU.64 UR22, c[0x0][0x388] ;  /* 0x00007100ff1677ac */ /* 0x000e6c0008000a00 */
[----:B------:R-:W2:Y:S01]  /*0030*/  LDC.64 R150, c[0x0][0x3a0] ;  /* 0x0000e800ff967b82 */ /* 0x000ea20000000a00 */
[----:B------:R-:W-:Y:S01]  /*0040*/  IMAD.MOV.U32 R15, RZ, RZ, RZ ;  /* 0x000000ffff0f7224 */ /* 0x000fe200078e00ff */
[----:B------:R-:W0:Y:S01]  /*0050*/  S2R R3, SR_CTAID.Y ;  /* 0x0000000000037919 */ /* 0x000e220000002600 */
[----:B------:R-:W3:Y:S01]  /*0060*/  LDCU UR6, c[0x0][0x390] ;  /* 0x00007200ff0677ac */ /* 0x000ee20008000800 */
[----:B------:R-:W4:Y:S01]  /*0070*/  S2R R0, SR_TID.X ;  /* 0x0000000000007919 */ /* 0x000f220000002100 */
[----:B------:R-:W0:Y:S03]  /*0080*/  LDCU.64 UR20, c[0x0][0x358] ;  /* 0x00006b00ff1477ac */ /* 0x000e260008000a00 */
[----:B------:R-:W2:Y:S01]  /*0090*/  LDC.64 R148, c[0x0][0x3a8] ;  /* 0x0000ea00ff947b82 */ /* 0x000ea20000000a00 */
[----:B------:R-:W4:Y:S01]  /*00a0*/  S2R R7, SR_CTAID.X ;  /* 0x0000000000077919 */ /* 0x000f220000002500 */
[----:B------:R-:W0:Y:S01]  /*00b0*/  LDCU UR24, c[0x0][0x388] ;  /* 0x00007100ff1877ac */ /* 0x000e220008000800 */
[----:B------:R-:W0:Y:S05]  /*00c0*/  LDCU.64 UR28, c[0x0][0x398] ;  /* 0x00007300ff1c77ac */ /* 0x000e2a0008000a00 */
[----:B------:R-:W2:Y:S01]  /*00d0*/  LDC.64 R146, c[0x0][0x3b0] ;  /* 0x0000ec00ff927b82 */ /* 0x000ea20000000a00 */
[----:B-1----:R-:W-:-:S02]  /*00e0*/  UIADD3 UR18, UPT, UPT, UR23, 0xa, URZ ;  /* 0x0000000a17127890 */ /* 0x002fc4000fffe0ff */
[----:B------:R-:W-:Y:S02]  /*00f0*/  USHF.L.U32 UR26, UR22, 0x2, URZ ;  /* 0x00000002161a7899 */ /* 0x000fe400080006ff */
[----:B------:R-:W-:-:S03]  /*0100*/  UIMAD UR4, UR18, UR22, URZ ;  /* 0x00000016120472a4 */ /* 0x000fc6000f8e02ff */
[----:B------:R-:W1:Y:S01]  /*0110*/  LDC.64 R144, c[0x0][0x3b8] ;  /* 0x0000ee00ff907b82 */ /* 0x000e620000000a00 */
[----:B------:R-:W-:Y:S02]  /*0120*/  UIMAD UR23, UR22, -0x5, UR4 ;  /* 0xfffffffb161778a4 */ /* 0x000fe4000f8e0204 */
[----:B---3--:R-:W-:Y:S02]  /*0130*/  UIMAD UR5, UR4, UR6, URZ ;  /* 0x00000006040572a4 */ /* 0x008fe4000f8e02ff */
[----:B------:R-:W-:-:S03]  /*0140*/  UIADD3 UR19, UPT, UPT, UR23, -UR26, URZ ;  /* 0x8000001a17137290 */ /* 0x000fc6000fffe0ff */
[----:B------:R-:W3:Y:S01]  /*0150*/  LDC.64 R142, c[0x0][0x3c0] ;  /* 0x0000f000ff8e7b82 */ /* 0x000ee20000000a00 */
[----:B------:R-:W-:Y:S01]  /*0160*/  UIMAD UR23, UR23, UR6, URZ ;  /* 0x00000006171772a4 */ /* 0x000fe2000f8e02ff */
[----:B0-----:R-:W-:Y:S01]  /*0170*/  IMAD R4, R3, 0x4, R4 ;  /* 0x0000000403047824 */ /* 0x001fe200078e0204 */
[----:B------:R-:W-:Y:S02]  /*0180*/  USHF.L.U32 UR27, UR5, 0x1, URZ ;  /* 0x00000001051b7899 */ /* 0x000fe400080006ff */
[----:B------:R-:W-:Y:S01]  /*0190*/  UIMAD UR33, UR5, 0x3, URZ ;  /* 0x00000003052178a4 */ /* 0x000fe2000f8e02ff */
[C---:B------:R-:W-:Y:S01]  /*01a0*/  IMAD R3, R4.reuse, UR22, RZ ;  /* 0x0000001604037c24 */ /* 0x040fe2000f8e02ff */
[----:B------:R-:W-:Y:S01]  /*01b0*/  UIADD3 UR22, UPT, UPT, UR19, -UR22, URZ ;  /* 0x8000001613167290 */ /* 0x000fe2000fffe0ff */
[----:B------:R-:W0:Y:S01]  /*01c0*/  LDC.64 R140, c[0x0][0x3c8] ;  /* 0x0000f200ff8c7b82 */ /* 0x000e220000000a00 */
[----:B------:R-:W-:Y:S01]  /*01d0*/  VIADD R4, R4, 0x5 ;  /* 0x0000000504047836 */ /* 0x000fe20000000000 */
[----:B------:R-:W-:Y:S01]  /*01e0*/  USHF.L.U32 UR36, UR5, 0x2, URZ ;  /* 0x0000000205247899 */ /* 0x000fe200080006ff */
[----:B------:R-:W-:Y:S01]  /*01f0*/  IMAD R2, R3, UR18, RZ ;  /* 0x0000001203027c24 */ /* 0x000fe2000f8e02ff */
[----:B------:R-:W-:Y:S01]  /*0200*/  UIMAD UR37, UR5, 0x5, URZ ;  /* 0x00000005052578a4 */ /* 0x000fe2000f8e02ff */
[----:B----4-:R-:W-:Y:S01]  /*0210*/  IMAD R0, R7, 0x20, R0 ;  /* 0x0000002007007824 */ /* 0x010fe200078e0200 */
[----:B------:R-:W-:Y:S01]  /*0220*/  UIMAD UR19, UR19, UR6, URZ ;  /* 0x00000006131372a4 */ /* 0x000fe2000f8e02ff */
[C---:B------:R-:W-:Y:S01]  /*0230*/  IMAD R6, R3.reuse, -0x5, R2 ;  /* 0xfffffffb03067824 */ /* 0x040fe200078e0202 */
[----:B------:R-:W4:Y:S01]  /*0240*/  LDC.64 R138, c[0x0][0x3d0] ;  /* 0x0000f400ff8a7b82 */ /* 0x000f220000000a00 */
[----:B------:R-:W-:Y:S01]  /*0250*/  IMAD R4, R4, UR18, RZ ;  /* 0x0000001204047c24 */ /* 0x000fe2000f8e02ff */
[----:B------:R-:W-:Y:S01]  /*0260*/  UIMAD UR22, UR22, UR6, URZ ;  /* 0x00000006161672a4 */ /* 0x000fe2000f8e02ff */
[----:B------:R-:W-:Y:S01]  /*0270*/  IMAD R5, R3, -0x4, R6 ;  /* 0xfffffffc03057824 */ /* 0x000fe200078e0206 */
[----:B------:R-:W-:-:S02]  /*0280*/  UMOV UR4, URZ ;  /* 0x000000ff00047c82 */ /* 0x000fc40008000000 */
[----:B------:R-:W-:Y:S02]  /*0290*/  I2FP.F32.S32 R4, R4 ;  /* 0x0000000400047245 */ /* 0x000fe40000201400 */
[CC--:B------:R-:W-:Y:S01]  /*02a0*/  IADD3 R7, PT, PT, R0.reuse, R5.reuse, RZ ;  /* 0x0000000500077210 */ /* 0x0c0fe20007ffe0ff */
[----:B------:R-:W4:Y:S01]  /*02b0*/  LDC.64 R152, c[0x0][0x3e8] ;  /* 0x0000fa00ff987b82 */ /* 0x000f220000000a00 */
[C---:B------:R-:W-:Y:S01]  /*02c0*/  IADD3 R9, PT, PT, R0.reuse, R5, -R3 ;  /* 0x0000000500097210 */ /* 0x040fe20007ffe803 */
[----:B------:R-:W-:Y:S02]  /*02d0*/  IMAD.IADD R5, R0, 0x1, R2 ;  /* 0x0000000100057824 */ /* 0x000fe400078e0202 */
[----:B------:R-:W-:Y:S02]  /*02e0*/  FADD R18, R4, 0.5 ;  /* 0x3f00000004127421 */ /* 0x000fe40000000000 */
[C---:B--2---:R-:W-:Y:S02]  /*02f0*/  IMAD.WIDE R150, R5.reuse, 0x8, R150 ;  /* 0x0000000805967825 */ /* 0x044fe400078e0296 */
[----:B------:R-:W2:Y:S02]  /*0300*/  LDC.64 R2, c[0x0][0x398] ;  /* 0x0000e600ff027b82 */ /* 0x000ea40000000a00 */
[----:B------:R-:W-:-:S04]  /*0310*/  IMAD.WIDE R148, R5, 0x8, R148 ;  /* 0x0000000805947825 */ /* 0x000fc800078e0294 */
[C---:B------:R-:W-:Y:S02]  /*0320*/  IMAD.WIDE R146, R5.reuse, 0x8, R146 ;  /* 0x0000000805927825 */ /* 0x040fe400078e0292 */
[----:B------:R-:W2:Y:S02]  /*0330*/  LDC.64 R136, c[0x0][0x3d8] ;  /* 0x0000f600ff887b82 */ /* 0x000ea40000000a00 */
[----:B-1----:R-:W-:-:S04]  /*0340*/  IMAD.WIDE R144, R5, 0x8, R144 ;  /* 0x0000000805907825 */ /* 0x002fc800078e0290 */
[C---:B---3--:R-:W-:Y:S02]  /*0350*/  IMAD.WIDE R142, R5.reuse, 0x8, R142 ;  /* 0x00000008058e7825 */ /* 0x048fe400078e028e */
[----:B------:R-:W1:Y:S02]  /*0360*/  LDC.64 R134, c[0x0][0x3e0] ;  /* 0x0000f800ff867b82 */ /* 0x000e640000000a00 */
[----:B0-----:R-:W-:-:S04]  /*0370*/  IMAD.WIDE R140, R5, 0x8, R140 ;  /* 0x00000008058c7825 */ /* 0x001fc800078e028c */
[----:B----4-:R-:W-:Y:S01]  /*0380*/  IMAD.WIDE R138, R5, 0x8, R138 ;  /* 0x00000008058a7825 */ /* 0x010fe200078e028a */
[C---:B------:R-:W-:Y:S01]  /*0390*/  IADD3 R5, PT, PT, R0.reuse, R6, RZ ;  /* 0x0000000600057210 */ /* 0x040fe20007ffe0ff */
[----:B------:R-:W0:Y:S01]  /*03a0*/  LDC.64 R132, c[0x0][0x380] ;  /* 0x0000e000ff847b82 */ /* 0x000e220000000a00 */
[----:B--2---:R-:W-:Y:S01]  /*03b0*/  DADD R2, R2, -1 ;  /* 0xbff0000002027429 */ /* 0x004fe20000000000 */
[----:B------:R-:W-:Y:S02]  /*03c0*/  VIADD R0, R0, 0x5 ;  /* 0x0000000500007836 */ /* 0x000fe40000000000 */
[----:B------:R-:W-:-:S03]  /*03d0*/  IMAD.WIDE R152, R7, 0x8, R152 ;  /* 0x0000000807987825 */ /* 0x000fc600078e0298 */
[----:B------:R-:W-:Y:S01]  /*03e0*/  I2FP.F32.U32 R0, R0 ;  /* 0x0000000000007245 */ /* 0x000fe20000201000 */
[----:B------:R-:W-:-:S04]  /*03f0*/  IMAD.WIDE R136, R5, 0x8, R136 ;  /* 0x0000000805887825 */ /* 0x000fc800078e0288 */
[----:B------:R-:W-:Y:S01]  /*0400*/  FADD R10, R0, 0.5 ;  /* 0x3f000000000a7421 */ /* 0x000fe20000000000 */
[----:B-1----:R-:W-:-:S04]  /*0410*/  IMAD.WIDE R134, R5, 0x8, R134 ;  /* 0x0000000805867825 */ /* 0x002fc800078e0286 */
[----:B0-----:R-:W-:-:S07]  /*0420*/  IMAD.WIDE R132, R9, 0x8, R132 ;  /* 0x0000000809847825 */ /* 0x001fce00078e0284 */
.L_x_271:
[----:B0-----:R-:W0:Y:S01]  /*0430*/  LDCU UR6, c[0x0][0x3f0] ;  /* 0x00007e00ff0677ac */ /* 0x001e220008000800 */
[----:B------:R-:W-:Y:S02]  /*0440*/  I2FP.F32.U32 R11, UR4 ;  /* 0x00000004000b7c45 */ /* 0x000fe40008201000 */
[----:B------:R-:W-:Y:S01]  /*0450*/  MOV R0, 0xc2000000 ;  /* 0xc200000000007802 */ /* 0x000fe20000000f00 */
[----:B------:R-:W-:Y:S01]  /*0460*/  UMOV UR7, URZ ;  /* 0x000000ff00077c82 */ /* 0x000fe20008000000 */
[----:B------:R-:W1:Y:S01]  /*0470*/  LDCU UR8, c[0x0][0x400] ;  /* 0x00008000ff0877ac */ /* 0x000e620008000800 */
        /* <DEDUP_REMOVED lines=16> */
[----:B------:R-:W-:Y:S01]  /*0580*/  UIADD3 UR4, UPT, UPT, UR4, 0x1, URZ ;  /* 0x0000000104047890 */ /* 0x000fe2000fffe0ff */
[----:B------:R-:W-:Y:S03]  /*0590*/  BSSY.RECONVERGENT B0, `(.L_x_263) ;  /* 0x0000014000007945 */ /* 0x000fe60003800200 */
[----:B------:R-:W-:Y:S01]  /*05a0*/  UISETP.NE.AND UP0, UPT, UR4, 0x5, UPT ;  /* 0x000000050400788c */ /* 0x000fe2000bf05270 */
[----:B------:R-:W-:-:S04]  /*05b0*/  DEPBAR.LE SB5, 0x5 ;  /* 0x0000d1400000791a */ /* 0x000fc80000000000 */
[----:B------:R-:W0:Y:S01]  /*05c0*/  MUFU.RCP64H R7, R5 ;  /* 0x0000000500077308 */ /* 0x000e220000001800 */
[----:B------:R-:W-:-:S05]  /*05d0*/  VIADD R6, R5, 0x300402 ;  /* 0x0030040205067836 */ /* 0x000fca0000000000 */
[----:B------:R-:W-:Y:S01]  /*05e0*/  FSETP.GEU.AND P0, PT, |R6|, 5.8789094863358348022e-39, PT ;  /* 0x004004020600780b */ /* 0x000fe20003f0e200 */
[----:B0-----:R-:W-:-:S08]  /*05f0*/  DFMA R8, -R4, R6, 1 ;  /* 0x3ff000000408742b */ /* 0x001fd00000000106 */
[----:B------:R-:W-:-:S08]  /*0600*/  DFMA R8, R8, R8, R8 ;  /* 0x000000080808722b */ /* 0x000fd00000000008 */
[----:B------:R-:W-:-:S08]  /*0610*/  DFMA R8, R6, R8, R6 ;  /* 0x000000080608722b */ /* 0x000fd00000000006 */
[----:B------:R-:W-:-:S08]  /*0620*/  DFMA R12, -R4, R8, 1 ;  /* 0x3ff00000040c742b */ /* 0x000fd00000000108 */
[----:B------:R-:W-:Y:S01]  /*0630*/  DFMA R6, R8, R12, R8 ;  /* 0x0000000c0806722b */ /* 0x000fe20000000008 */
[----:B-1----:R-:W-:Y:S10]  /*0640*/  @P0 BRA `(.L_x_264) ;  /* 0x0000000000200947 */ /* 0x002ff40003800000 */
[----:B------:R-:W-:Y:S01]  /*0650*/  LOP3.LUT R0, R5, 0x7fffffff, RZ, 0xc0, !PT ;  /* 0x7fffffff05007812 */ /* 0x000fe200078ec0ff */
[----:B------:R-:W-:Y:S01]  /*0660*/  IMAD.MOV.U32 R44, RZ, RZ, R4 ;  /* 0x000000ffff2c7224 */ /* 0x000fe200078e0004 */
[----:B------:R-:W-:-:S03]  /*0670*/  MOV R45, R5 ;  /* 0x00000005002d7202 */ /* 0x000fc60000000f00 */
[----:B------:R-:W-:Y:S01]  /*0680*/  VIADD R31, R0, 0xfff00000 ;  /* 0xfff00000001f7836 */ /* 0x000fe20000000000 */
[----:B------:R-:W-:-:S07]  /*0690*/  MOV R0, 0x6b0 ;  /* 0x000006b000007802 */ /* 0x000fce0000000f00 */
[----:B-----5:R-:W-:Y:S05]  /*06a0*/  CALL.REL.NOINC `($__internal_3_$__cuda_sm20_dblrcp_rn_slowpath_v3) ;  /* 0x0000012400047944 */ /* 0x020fea0003c00000 */
[----:B------:R-:W-:Y:S01]  /*06b0*/  IMAD.MOV.U32 R6, RZ, RZ, R26 ;  /* 0x000000ffff067224 */ /* 0x000fe200078e001a */
[----:B------:R-:W-:-:S07]  /*06c0*/  MOV R7, R27 ;  /* 0x0000001b00077202 */ /* 0x000fce0000000f00 */
.L_x_264:
[----:B------:R-:W-:Y:S05]  /*06d0*/  BSYNC.RECONVERGENT B0 ;  /* 0x0000000000007941 */ /* 0x000fea0003800200 */
.L_x_263:
[----:B------:R-:W-:-:S04]  /*06e0*/  DEPBAR.LE SB5, 0x3 ;  /* 0x0000d0c00000791a */ /* 0x000fc80000000000 */
[-C--:B------:R-:W-:Y:S01]  /*06f0*/  DMUL R8, R32, R6.reuse ;  /* 0x0000000620087228 */ /* 0x080fe20000000000 */
[----:B------:R-:W-:Y:S01]  /*0700*/  IMAD.MOV.U32 R26, RZ, RZ, 0x0 ;  /* 0x00000000ff1a7424 */ /* 0x000fe200078e00ff */
[----:B------:R-:W-:Y:S01]  /*0710*/  DMUL R16, R34, R6 ;  /* 0x0000000622107228 */ /* 0x000fe20000000000 */
[----:B------:R-:W-:Y:S01]  /*0720*/  MOV R27, 0x3fd80000 ;  /* 0x3fd80000001b7802 */ /* 0x000fe20000000f00 */
[----:B------:R-:W-:-:S04]  /*0730*/  DEPBAR.LE SB5, 0x2 ;  /* 0x0000d0800000791a */ /* 0x000fc80000000000 */
[----:B------:R-:W-:Y:S01]  /*0740*/  DMUL R20, R38, R6 ;  /* 0x0000000626147228 */ /* 0x000fe20000000000 */
[----:B------:R-:W-:Y:S01]  /*0750*/  IMAD.U32 R31, RZ, RZ, UR27 ;  /* 0x0000001bff1f7e24 */ /* 0x000fe2000f8e00ff */
[----:B------:R-:W-:Y:S01]  /*0760*/  MOV R11, UR33 ;  /* 0x00000021000b7c02 */ /* 0x000fe20008000f00 */
[----:B------:R-:W-:Y:S01]  /*0770*/  IMAD.U32 R19, RZ, RZ, UR36 ;  /* 0x00000024ff137e24 */ /* 0x000fe2000f8e00ff */
[----:B------:R-:W-:Y:S01]  /*0780*/  DMUL R12, R8, R8 ;  /* 0x00000008080c7228 */ /* 0x000fe20000000000 */
[----:B------:R-:W-:Y:S01]  /*0790*/  IMAD.U32 R45, RZ, RZ, UR37 ;  /* 0x00000025ff2d7e24 */ /* 0x000fe2000f8e00ff */
[-C--:B-----5:R-:W-:Y:S01]  /*07a0*/  DMUL R40, R40, R16.reuse ;  /* 0x0000001028287228 */ /* 0x0a0fe20000000000 */
[----:B------:R-:W-:Y:S05]  /*07b0*/  BSSY.RECONVERGENT B0, `(.L_x_265) ;  /* 0x0000036000007945 */ /* 0x000fea0003800200 */
        /* <DEDUP_REMOVED lines=21> */
[--C-:B------:R-:W-:Y:S01]  /*0910*/  IMAD.WIDE R30, R31, 0x8, R24.reuse ;  /* 0x000000081f1e7825 */ /* 0x100fe200078e0218 */
[-C--:B------:R-:W-:Y:S02]  /*0920*/  DMUL R28, R32, R16.reuse ;  /* 0x00000010201c7228 */ /* 0x080fe40000000000 */
[----:B------:R-:W-:Y:S01]  /*0930*/  DMUL R32, R38, R16 ;  /* 0x0000001026207228 */ /* 0x000fe20000000000 */
[----:B------:R-:W-:Y:S02]  /*0940*/  IMAD.U32 R27, RZ, RZ, UR5 ;  /* 0x00000005ff1b7e24 */ /* 0x000fe4000f8e00ff */
[----:B------:R-:W-:Y:S01]  /*0950*/  IMAD.WIDE R38, R19, 0x8, R24 ;  /* 0x0000000813267825 */ /* 0x000fe200078e0218 */
[----:B------:R-:W-:-:S02]  /*0960*/  DMUL R52, |R6|, R50 ;  /* 0x0000003206347228 */ /* 0x000fc40000000200 */
[----:B------:R-:W-:Y:S01]  /*0970*/  IADD3 R47, PT, PT, R51, -0x100000, RZ ;  /* 0xfff00000332f7810 */ /* 0x000fe20007ffe0ff */
[----:B------:R-:W-:-:S04]  /*0980*/  IMAD.WIDE R26, R27, 0x8, R24 ;  /* 0x000000081b1a7825 */ /* 0x000fc800078e0218 */
[--C-:B0-----:R-:W-:Y:S01]  /*0990*/  IMAD.WIDE R34, R11, 0x8, R24.reuse ;  /* 0x000000080b227825 */ /* 0x101fe200078e0218 */
[----:B------:R0:W-:Y:S01]  /*09a0*/  STG.E.64 desc[UR20][R26.64], R22 ;  /* 0x000000161a007986 */ /* 0x0001e2000c101b14 */
[----:B------:R-:W-:Y:S02]  /*09b0*/  DFMA R54, R52, -R52, |R6| ;  /* 0x800000343436722b */ /* 0x000fe40000000406 */
[----:B------:R-:W-:Y:S01]  /*09c0*/  IMAD.WIDE R24, R45, 0x8, R24 ;  /* 0x000000082d187825 */ /* 0x000fe200078e0218 */
[----:B------:R0:W-:Y:S03]  /*09d0*/  STG.E.64 desc[UR20][R30.64], R28 ;  /* 0x0000001c1e007986 */ /* 0x0001e6000c101b14 */
[----:B------:R-:W-:Y:S01]  /*09e0*/  IMAD.MOV.U32 R46, RZ, RZ, R50 ;  /* 0x000000ffff2e7224 */ /* 0x000fe200078e0032 */
[----:B------:R0:W-:Y:S04]  /*09f0*/  STG.E.64 desc[UR20][R34.64], R32 ;  /* 0x0000002022007986 */ /* 0x0001e8000c101b14 */
[----:B------:R0:W-:Y:S01]  /*0a00*/  STG.E.64 desc[UR20][R38.64], R36 ;  /* 0x0000002426007986 */ /* 0x0001e2000c101b14 */
[----:B------:R-:W-:-:S03]  /*0a10*/  DFMA R44, R54, R46, R52 ;  /* 0x0000002e362c722b */ /* 0x000fc60000000034 */
[----:B------:R0:W-:Y:S01]  /*0a20*/  STG.E.64 desc[UR20][R24.64], R40 ;  /* 0x0000002818007986 */ /* 0x0001e2000c101b14 */
[----:B------:R-:W-:Y:S07]  /*0a30*/  @!P0 BRA `(.L_x_266) ;  /* 0x0000000000348947 */ /* 0x000fee0003800000 */
[----:B------:R-:W-:Y:S01]  /*0a40*/  IMAD.MOV.U32 R0, RZ, RZ, R50 ;  /* 0x000000ffff007224 */ /* 0x000fe200078e0032 */
[----:B0-----:R-:W-:Y:S01]  /*0a50*/  MOV R28, R48 ;  /* 0x00000030001c7202 */ /* 0x001fe20000000f00 */
        /* <DEDUP_REMOVED lines=8> */
[----:B------:R-:W-:Y:S05]  /*0ae0*/  CALL.REL.NOINC `($__internal_5_$__cuda_sm20_dsqrt_rn_f64_mediumpath_v1) ;  /* 0x0000012800307944 */ /* 0x000fea0003c00000 */
[----:B------:R-:W-:Y:S01]  /*0af0*/  IMAD.MOV.U32 R44, RZ, RZ, R30 ;  /* 0x000000ffff2c7224 */ /* 0x000fe200078e001e */
[----:B------:R-:W-:-:S07]  /*0b00*/  MOV R45, R31 ;  /* 0x0000001f002d7202 */ /* 0x000fce0000000f00 */
.L_x_266:
[----:B------:R-:W-:Y:S05]  /*0b10*/  BSYNC.RECONVERGENT B0 ;  /* 0x0000000000007941 */ /* 0x000fea0003800200 */
.L_x_265:
[----:B0-----:R-:W-:Y:S01]  /*0b20*/  DADD R34, -RZ, |R4| ;  /* 0x00000000ff227229 */ /* 0x001fe20000000504 */
[----:B------:R-:W-:Y:S01]  /*0b30*/  IMAD.MOV.U32 R24, RZ, RZ, 0x0 ;  /* 0x00000000ff187424 */ /* 0x000fe200078e00ff */
[----:B------:R-:W-:Y:S01]  /*0b40*/  MOV R25, 0x3fd80000 ;  /* 0x3fd8000000197802 */ /* 0x000fe20000000f00 */
[C---:B------:R-:W-:Y:S01]  /*0b50*/  IMAD.WIDE R26, R15.reuse, 0x8, R144 ;  /* 0x000000080f1a7825 */ /* 0x040fe200078e0290 */
[----:B------:R-:W-:Y:S02]  /*0b60*/  BSSY.RECONVERGENT B0, `(.L_x_267) ;  /* 0x0000020000007945 */ /* 0x000fe40003800200 */
[----:B------:R-:W0:Y:S01]  /*0b70*/  MUFU.RSQ64H R33, R35 ;  /* 0x0000002300217308 */ /* 0x000e220000001c00 */
        /* <DEDUP_REMOVED lines=13> */
[----:B------:R0:W-:Y:S02]  /*0c50*/  STG.E.64 desc[UR20][R26.64], R8 ;  /* 0x000000081a007986 */ /* 0x0001e4000c101b14 */
[----:B------:R-:W-:Y:S01]  /*0c60*/  DFMA R40, R38, -R38, |R4| ;  /* 0x800000262628722b */ /* 0x000fe20000000404 */
[----:B------:R-:W-:Y:S01]  /*0c70*/  VIADD R5, R37, 0xfff00000 ;  /* 0xfff0000025057836 */ /* 0x000fe20000000000 */
[----:B------:R0:W-:Y:S01]  /*0c80*/  STG.E.64 desc[UR20][R28.64], R20 ;  /* 0x000000141c007986 */ /* 0x0001e2000c101b14 */
[----:B------:R-:W-:-:S06]  /*0c90*/  IMAD.MOV.U32 R4, RZ, RZ, R36 ;  /* 0x000000ffff047224 */ /* 0x000fcc00078e0024 */
[----:B------:R-:W-:Y:S01]  /*0ca0*/  DFMA R30, R40, R4, R38 ;  /* 0x00000004281e722b */ /* 0x000fe20000000026 */
[----:B------:R-:W-:Y:S10]  /*0cb0*/  @!P0 BRA `(.L_x_268) ;  /* 0x0000000000288947 */ /* 0x000ff40003800000 */
[----:B------:R-:W-:Y:S01]  /*0cc0*/  MOV R0, R36 ;  /* 0x0000002400007202 */ /* 0x000fe20000000f00 */
[----:B------:R-:W-:Y:S01]  /*0cd0*/  IMAD.MOV.U32 R36, RZ, RZ, R38 ;  /* 0x000000ffff247224 */ /* 0x000fe200078e0026 */
[----:B------:R-:W-:Y:S01]  /*0ce0*/  MOV R30, R40 ;  /* 0x00000028001e7202 */ /* 0x000fe20000000f00 */
[----:B0-----:R-:W-:Y:S01]  /*0cf0*/  IMAD.MOV.U32 R28, RZ, RZ, R34 ;  /* 0x000000ffff1c7224 */ /* 0x001fe200078e0022 */
[----:B------:R-:W-:Y:S01]  /*0d00*/  MOV R44, R32 ;  /* 0x00000020002c7202 */ /* 0x000fe20000000f00 */
[----:B------:R-:W-:Y:S01]  /*0d10*/  IMAD.MOV.U32 R31, RZ, RZ, R35 ;  /* 0x000000ffff1f7224 */ /* 0x000fe200078e0023 */
[----:B------:R-:W-:Y:S01]  /*0d20*/  MOV R38, 0xd60 ;  /* 0x00000d6000267802 */ /* 0x000fe20000000f00 */
[----:B------:R-:W-:Y:S02]  /*0d30*/  IMAD.MOV.U32 R37, RZ, RZ, R39 ;  /* 0x000000ffff257224 */ /* 0x000fe400078e0027 */
[----:B------:R-:W-:-:S07]  /*0d40*/  IMAD.MOV.U32 R29, RZ, RZ, R5 ;  /* 0x000000ffff1d7224 */ /* 0x000fce00078e0005 */
[----:B------:R-:W-:Y:S05]  /*0d50*/  CALL.REL.NOINC `($__internal_5_$__cuda_sm20_dsqrt_rn_f64_mediumpath_v1) ;  /* 0x0000012400947944 */ /* 0x000fea0003c00000 */
.L_x_268:
[----:B------:R-:W-:Y:S05]  /*0d60*/  BSYNC.RECONVERGENT B0 ;  /* 0x0000000000007941 */ /* 0x000fea0003800200 */
.L_x_267:
[----:B------:R-:W0:Y:S01]  /*0d70*/  MUFU.RCP64H R5, R3 ;  /* 0x0000000300057308 */ /* 0x000e220000001800 */
[----:B------:R-:W-:Y:S01]  /*0d80*/  IMAD.MOV.U32 R4, RZ, RZ, 0x1 ;  /* 0x00000001ff047424 */ /* 0x000fe200078e00ff */
[----:B------:R-:W-:Y:S05]  /*0d90*/  BSSY.RECONVERGENT B1, `(.L_x_269) ;  /* 0x0000016000017945 */ /* 0x000fea0003800200 */
        /* <DEDUP_REMOVED lines=8> */
[--C-:B------:R-:W-:Y:S02]  /*0e20*/  DFMA R20, -R2, R16, |R6|.reuse ;  /* 0x000000100214722b */ /* 0x100fe40000000506 */
[----:B------:R-:W-:-:S06]  /*0e30*/  DADD R6, -RZ, |R6| ;  /* 0x00000000ff067229 */ /* 0x000fcc0000000506 */
[----:B------:R-:W-:-:S04]  /*0e40*/  DFMA R4, R4, R20, R16 ;  /* 0x000000140404722b */ /* 0x000fc80000000010 */
[----:B------:R-:W-:-:S06]  /*0e50*/  FSETP.GEU.AND P1, PT, |R7|, 6.5827683646048100446e-37, PT ;  /* 0x036000000700780b */ /* 0x000fcc0003f2e200 */
[----:B------:R-:W-:-:S05]  /*0e60*/  FFMA R0, RZ, R3, R5 ;  /* 0x00000003ff007223 */ /* 0x000fca0000000005 */
[----:B------:R-:W-:-:S13]  /*0e70*/  FSETP.GT.AND P0, PT, |R0|, 1.469367938527859385e-39, PT ;  /* 0x001000000000780b */ /* 0x000fda0003f04200 */
[----:B0-----:R-:W-:Y:S05]  /*0e80*/  @P0 BRA P1, `(.L_x_270) ;  /* 0x0000000000180947 */ /* 0x001fea0000800000 */
[----:B------:R-:W-:Y:S01]  /*0e90*/  MOV R4, R6 ;  /* 0x0000000600047202 */ /* 0x000fe20000000f00 */
[----:B------:R-:W-:Y:S01]  /*0ea0*/  IMAD.MOV.U32 R5, RZ, RZ, R7 ;  /* 0x000000ffff057224 */ /* 0x000fe200078e0007 */
[----:B------:R-:W-:Y:S01]  /*0eb0*/  MOV R157, R3 ;  /* 0x00000003009d7202 */ /* 0x000fe20000000f00 */
[----:B------:R-:W-:Y:S01]  /*0ec0*/  IMAD.MOV.U32 R154, RZ, RZ, R2 ;  /* 0x000000ffff9a7224 */ /* 0x000fe200078e0002 */
[----:B------:R-:W-:-:S07]  /*0ed0*/  MOV R0, 0xef0 ;  /* 0x00000ef000007802 */ /* 0x000fce0000000f00 */
[----:B------:R-:W-:Y:S05]  /*0ee0*/  CALL.REL.NOINC `($__internal_4_$__cuda_sm20_div_rn_f64_full) ;  /* 0x0000011c00a07944 */ /* 0x000fea0003c00000 */
.L_x_270:
[----:B------:R-:W-:Y:S05]  /*0ef0*/  BSYNC.RECONVERGENT B1 ;  /* 0x0000000000017941 */ /* 0x000fea0003800200 */
.L_x_269:
[----:B------:R-:W-:Y:S01]  /*0f00*/  DADD R4, R12, R4 ;  /* 0x000000000c047229 */ /* 0x000fe20000000004 */
[----:B------:R-:W-:-:S04]  /*0f10*/  IMAD.WIDE R6, R15, 0x8, R138 ;  /* 0x000000080f067825 */ /* 0x000fc800078e028a */
[----:B------:R-:W-:Y:S02]  /*0f20*/  VIADD R15, R15, UR24 ;  /* 0x000000180f0f7c36 */ /* 0x000fe40008000000 */
[----:B------:R0:W-:Y:S01]  /*0f30*/  STG.E.64 desc[UR20][R6.64], R4 ;  /* 0x0000000406007986 */ /* 0x0001e2000c101b14 */
[----:B------:R-:W-:Y:S05]  /*0f40*/  BRA.U UP0, `(.L_x_271) ;  /* 0xfffffff500387547 */ /* 0x000fea000b83ffff */
[----:B------:R-:W-:Y:S01]  /*0f50*/  UIMAD UR28, UR24, 0x3, URZ ;  /* 0x00000003181c78a4 */ /* 0x000fe2000f8e02ff */
[----:B------:R-:W-:Y:S01]  /*0f60*/  IMAD.MOV.U32 R21, RZ, RZ, RZ ;  /* 0x000000ffff157224 */ /* 0x000fe200078e00ff */
[----:B------:R-:W-:Y:S02]  /*0f70*/  UIMAD UR4, UR24, 0x5, URZ ;  /* 0x00000005180478a4 */ /* 0x000fe4000f8e02ff */
[----:B------:R-:W-:Y:S02]  /*0f80*/  USHF.L.U32 UR24, UR24, 0x1, URZ ;  /* 0x0000000118187899 */ /* 0x000fe400080006ff */
[----:B------:R-:W-:Y:S01]  /*0f90*/  IMAD.U32 R23, RZ, RZ, UR28 ;  /* 0x0000001cff177e24 */ /* 0x000fe2000f8e00ff */
[----:B------:R-:W-:Y:S01]  /*0fa0*/  USHF.L.U32 UR31, UR23, 0x1, URZ ;  /* 0x00000001171f7899 */ /* 0x000fe200080006ff */
[----:B------:R-:W-:Y:S01]  /*0fb0*/  MOV R11, UR4 ;  /* 0x00000004000b7c02 */ /* 0x000fe20008000f00 */
[----:B------:R-:W-:Y:S01]  /*0fc0*/  UIMAD UR30, UR23, 0x3, URZ ;  /* 0x00000003171e78a4 */ /* 0x000fe2000f8e02ff */
[----:B------:R-:W-:Y:S01]  /*0fd0*/  IMAD.U32 R19, RZ, RZ, UR24 ;  /* 0x00000018ff137e24 */ /* 0x000fe2000f8e00ff */
[----:B------:R-:W-:Y:S01]  /*0fe0*/  USHF.L.U32 UR29, UR23, 0x2, URZ ;  /* 0x00000002171d7899 */ /* 0x000fe200080006ff */
[----:B------:R-:W1:Y:S01]  /*0ff0*/  LDCU UR25, c[0x0][0x388] ;  /* 0x00007100ff1977ac */ /* 0x000e620008000800 */
[----:B------:R-:W2:Y:S01]  /*1000*/  LDCU.64 UR34, c[0x0][0x398] ;  /* 0x00007300ff2277ac */ /* 0x000ea20008000a00 */
[----:B------:R-:W-:Y:S01]  /*1010*/  UIMAD UR32, UR23, 0x5, URZ ;  /* 0x00000005172078a4 */ /* 0x000fe2000f8e02ff */
[----:B------:R-:W-:-:S11]  /*1020*/  UMOV UR4, URZ ;  /* 0x000000ff00047c82 */ /* 0x000fd60008000000 */
.L_x_280:
[----:B---3--:R-:W3:Y:S01]  /*1030*/  LDCU UR6, c[0x0][0x3f0] ;  /* 0x00007e00ff0677ac */ /* 0x008ee20008000800 */
[----:B------:R-:W-:Y:S02]  /*1040*/  HFMA2 R0, -RZ, RZ, -3, 0 ;  /* 0xc2000000ff007431 */ /* 0x000fe400000001ff */
[--C-:B0-----:R-:W-:Y:S01]  /*1050*/  IMAD.MOV.U32 R4, RZ, RZ, R10.reuse ;  /* 0x000000ffff047224 */ /* 0x101fe200078e000a */
[-C--:B------:R-:W-:Y:S01]  /*1060*/  MOV R28, R10.reuse ;  /* 0x0000000a001c7202 */ /* 0x080fe20000000f00 */
[----:B------:R-:W-:Y:S01]  /*1070*/  UIADD3 UR7, UPT, UPT, UR4, 0x5, URZ ;  /* 0x0000000504077890 */ /* 0x000fe2000fffe0ff */
[--C-:B------:R-:W-:Y:S01]  /*1080*/  IMAD.MOV.U32 R40, RZ, RZ, R10.reuse ;  /* 0x000000ffff287224 */ /* 0x100fe200078e000a */
[----:B------:R-:W0:Y:S01]  /*1090*/  LDCU UR8, c[0x0][0x400] ;  /* 0x00008000ff0877ac */ /* 0x000e220008000800 */
[--C-:B------:R-:W-:Y:S01]  /*10a0*/  IMAD.MOV.U32 R14, RZ, RZ, R10.reuse ;  /* 0x000000ffff0e7224 */ /* 0x100fe200078e000a */
[----:B------:R-:W-:Y:S01]  /*10b0*/  MOV R16, R10 ;  /* 0x0000000a00107202 */ /* 0x000fe20000000f00 */
[----:B------:R-:W-:Y:S01]  /*10c0*/  IMAD.MOV.U32 R38, RZ, RZ, R10 ;  /* 0x000000ffff267224 */ /* 0x000fe200078e000a */
[----:B------:R-:W-:Y:S01]  /*10d0*/  I2FP.F32.U32 R5, UR7 ;  /* 0x0000000700057c45 */ /* 0x000fe20008201000 */
[----:B------:R-:W-:Y:S01]  /*10e0*/  UMOV UR7, URZ ;  /* 0x000000ff00077c82 */ /* 0x000fe20008000000 */
[----:B------:R-:W4:Y:S03]  /*10f0*/  LDCU UR10, c[0x0][0x3f8] ;  /* 0x00007f00ff0a77ac */ /* 0x000f260008000800 */
[----:B------:R-:W-:Y:S01]  /*1100*/  FADD R5, R18, R5 ;  /* 0x0000000512057221 */ /* 0x000fe20000000000 */
[----:B------:R-:W1:Y:S03]  /*1110*/  LDCU UR12, c[0x0][0x408] ;  /* 0x00008100ff0c77ac */ /* 0x000e660008000800 */
[--C-:B------:R-:W-:Y:S01]  /*1120*/  IMAD.MOV.U32 R41, RZ, RZ, R5.reuse ;  /* 0x000000ffff297224 */ /* 0x100fe200078e0005 */
[----:B------:R-:W-:Y:S01]  /*1130*/  MOV R15, R5 ;  /* 0x00000005000f7202 */ /* 0x000fe20000000f00 */
[--C-:B------:R-:W-:Y:S01]  /*1140*/  IMAD.MOV.U32 R29, RZ, RZ, R5.reuse ;  /* 0x000000ffff1d7224 */ /* 0x100fe200078e0005 */
[----:B------:R-:W-:Y:S01]  /*1150*/  UMOV UR9, URZ ;  /* 0x000000ff00097c82 */ /* 0x000fe20008000000 */
[--C-:B------:R-:W-:Y:S01]  /*1160*/  IMAD.MOV.U32 R39, RZ, RZ, R5.reuse ;  /* 0x000000ffff277224 */ /* 0x100fe200078e0005 */
[----:B------:R-:W-:Y:S01]  /*1170*/  UMOV UR11, URZ ;  /* 0x000000ff000b7c82 */ /* 0x000fe20008000000 */
[----:B------:R-:W-:Y:S01]  /*1180*/  IMAD.MOV.U32 R17, RZ, RZ, R5 ;  /* 0x000000ffff117224 */ /* 0x000fe200078e0005 */
[----:B------:R-:W-:Y:S01]  /*1190*/  UMOV UR13, URZ ;  /* 0x000000ff000d7c82 */ /* 0x000fe20008000000 */
[----:B---3--:R-:W5:Y:S01]  /*11a0*/  TEX.LL RZ, R4, R4, R0, UR6, 2D, 0x3 ;  /* 0x28ff060004047f60 */ /* 0x008f6200089e03ff */
[----:B0-----:R-:W-:Y:S01]  /*11b0*/  TEX.LL RZ, R40, R40, R0, UR8, 2D, 0x3 ;  /* 0x28ff080028287f60 */ /* 0x001fe200089e03ff */
[----:B------:R-:W0:Y:S01]  /*11c0*/  LDCU UR14, c[0x0][0x410] ;  /* 0x00008200ff0e77ac */ /* 0x000e220008000800 */
[----:B----4-:R-:W-:Y:S01]  /*11d0*/  TEX.LL RZ, R28, R28, R0, UR10, 2D, 0x3 ;  /* 0x28ff0a001c1c7f60 */ /* 0x010fe200089e03ff */
[----:B------:R-:W3:Y:S01]  /*11e0*/  LDCU UR16, c[0x0][0x418] ;  /* 0x00008300ff1077ac */ /* 0x000ee20008000800 */
[----:B-1----:R-:W5:Y:S01]  /*11f0*/  TEX.LL RZ, R14, R14, R0, UR12, 2D, 0x3 ;  /* 0x28ff0c000e0e7f60 */ /* 0x002f6200089e03ff */
[----:B------:R-:W-:Y:S01]  /*1200*/  UMOV UR15, URZ ;  /* 0x000000ff000f7c82 */ /* 0x000fe20008000000 */
[----:B------:R-:W-:Y:S01]  /*1210*/  UMOV UR17, URZ ;  /* 0x000000ff00117c82 */ /* 0x000fe20008000000 */
[----:B0-----:R0:W5:Y:S01]  /*1220*/  TEX.LL RZ, R38, R38, R0, UR14, 2D, 0x3 ;  /* 0x28ff0e0026267f60 */ /* 0x00116200089e03ff */
[----:B---3--:R0:W5:Y:S01]  /*1230*/  TEX.LL RZ, R16, R16, R0, UR16, 2D, 0x3 ;  /* 0x28ff100010107f60 */ /* 0x00816200089e03ff */
[----:B------:R-:W-:Y:S01]  /*1240*/  BSSY.RECONVERGENT B0, `(.L_x_272) ;  /* 0x0000014000007945 */ /* 0x000fe20003800200 */
[----:B------:R-:W-:-:S04]  /*1250*/  DEPBAR.LE SB5, 0x3 ;  /* 0x0000d0c00000791a */ /* 0x000fc80000000000 */
[----:B------:R-:W1:Y:S01]  /*1260*/  MUFU.RCP64H R7, R5 ;  /* 0x0000000500077308 */ /* 0x000e620000001800 */
[----:B------:R-:W-:-:S04]  /*1270*/  IADD3 R6, PT, PT, R5, 0x300402, RZ ;  /* 0x0030040205067810 */ /* 0x000fc80007ffe0ff */
[----:B------:R-:W-:Y:S02]  /*1280*/  FSETP.GEU.AND P0, PT, |R6|, 5.8789094863358348022e-39, PT ;  /* 0x004004020600780b */ /* 0x000fe40003f0e200 */
[----:B-1----:R-:W-:-:S08]  /*1290*/  DFMA R8, -R4, R6, 1 ;  /* 0x3ff000000408742b */ /* 0x002fd00000000106 */
[----:B------:R-:W-:-:S08]  /*12a0*/  DFMA R8, R8, R8, R8 ;  /* 0x000000080808722b */ /* 0x000fd00000000008 */
[----:B------:R-:W-:-:S08]  /*12b0*/  DFMA R8, R6, R8, R6 ;  /* 0x000000080608722b */ /* 0x000fd00000000006 */
[----:B------:R-:W-:-:S08]  /*12c0*/  DFMA R12, -R4, R8, 1 ;  /* 0x3ff00000040c742b */ /* 0x000fd00000000108 */
[----:B------:R-:W-:Y:S01]  /*12d0*/  DFMA R26, R8, R12, R8 ;  /* 0x0000000c081a722b */ /* 0x000fe20000000008 */
[----:B------:R-:W-:-:S04]  /*12e0*/  DEPBAR.LE SB5, 0x2 ;  /* 0x0000d0800000791a */ /* 0x000fc80000000000 */
[----:B------:R-:W-:Y:S02]  /*12f0*/  IMAD.MOV.U32 R12, RZ, RZ, R14 ;  /* 0x000000ffff0c7224 */ /* 0x000fe400078e000e */
[----:B------:R-:W-:Y:S01]  /*1300*/  IMAD.MOV.U32 R13, RZ, RZ, R15 ;  /* 0x000000ffff0d7224 */ /* 0x000fe200078e000f */
[----:B0-----:R-:W-:Y:S06]  /*1310*/  @P0 BRA `(.L_x_273) ;  /* 0x0000000000180947 */ /* 0x001fec0003800000 */
[----:B------:R-:W-:Y:S01]  /*1320*/  LOP3.LUT R0, R5, 0x7fffffff, RZ, 0xc0, !PT ;  /* 0x7fffffff05007812 */ /* 0x000fe200078ec0ff */
[----:B------:R-:W-:Y:S01]  /*1330*/  IMAD.MOV.U32 R45, RZ, RZ, R5 ;  /* 0x000000ffff2d7224 */ /* 0x000fe200078e0005 */
[----:B------:R-:W-:-:S03]  /*1340*/  MOV R44, R4 ;  /* 0x00000004002c7202 */ /* 0x000fc60000000f00 */
[----:B------:R-:W-:Y:S01]  /*1350*/  VIADD R31, R0, 0xfff00000 ;  /* 0xfff00000001f7836 */ /* 0x000fe20000000000 */
[----:B------:R-:W-:-:S07]  /*1360*/  MOV R0, 0x1380 ;  /* 0x0000138000007802 */ /* 0x000fce0000000f00 */
[----:B--2--5:R-:W-:Y:S05]  /*1370*/  CALL.REL.NOINC `($__internal_3_$__cuda_sm20_dblrcp_rn_slowpath_v3) ;  /* 0x0000011400d07944 */ /* 0x024fea0003c00000 */
.L_x_273:
[----:B--2---:R-:W-:Y:S05]  /*1380*/  BSYNC.RECONVERGENT B0 ;  /* 0x0000000000007941 */ /* 0x004fea0003800200 */
.L_x_272:
[-C--:B------:R-:W-:Y:S01]  /*1390*/  DMUL R6, R28, R26.reuse ;  /* 0x0000001a1c067228 */ /* 0x080fe20000000000 */
[----:B------:R-:W-:Y:S01]  /*13a0*/  IMAD.MOV.U32 R34, RZ, RZ, 0x0 ;  /* 0x00000000ff227424 */ /* 0x000fe200078e00ff */
[-C--:B------:R-:W-:Y:S01]  /*13b0*/  DMUL R8, R40, R26.reuse ;  /* 0x0000001a28087228 */ /* 0x080fe20000000000 */
[----:B------:R-:W-:Y:S01]  /*13c0*/  IMAD.MOV.U32 R35, RZ, RZ, 0x3fd80000 ;  /* 0x3fd80000ff237424 */ /* 0x000fe200078e00ff */
[----:B------:R-:W-:Y:S01]  /*13d0*/  DMUL R24, R12, R26 ;  /* 0x0000001a0c187228 */ /* 0x000fe20000000000 */
[----:B------:R-:W-:Y:S01]  /*13e0*/  IMAD.U32 R47, RZ, RZ, UR27 ;  /* 0x0000001bff2f7e24 */ /* 0x000fe2000f8e00ff */
[----:B------:R-:W-:Y:S01]  /*13f0*/  MOV R55, UR36 ;  /* 0x0000002400377c02 */ /* 0x000fe20008000f00 */
[----:B------:R-:W-:Y:S01]  /*1400*/  IMAD.U32 R49, RZ, RZ, UR33 ;  /* 0x00000021ff317e24 */ /* 0x000fe2000f8e00ff */
[----:B------:R-:W-:Y:S01]  /*1410*/  DMUL R14, R6, R6 ;  /* 0x00000006060e7228 */ /* 0x000fe20000000000 */
[----:B------:R-:W-:Y:S01]  /*1420*/  IMAD.U32 R57, RZ, RZ, UR37 ;  /* 0x00000025ff397e24 */ /* 0x000fe2000f8e00ff */
[-C--:B------:R-:W-:Y:S01]  /*1430*/  DMUL R28, R28, R8.reuse ;  /* 0x000000081c1c7228 */ /* 0x080fe20000000000 */
[----:B------:R-:W-:Y:S01]  /*1440*/  BSSY.RECONVERGENT B0, `(.L_x_274) ;  /* 0x0000035000007945 */ /* 0x000fe20003800200 */
        /* <DEDUP_REMOVED lines=23> */
[----:B------:R-:W-:Y:S01]  /*15c0*/  MOV R37, UR5 ;  /* 0x0000000500257c02 */ /* 0x000fe20008000f00 */
[----:B------:R-:W-:-:S04]  /*15d0*/  DMUL R34, R12, R8 ;  /* 0x000000080c227228 */ /* 0x000fc80000000000 */
[----:B------:R-:W-:-:S03]  /*15e0*/  IMAD.WIDE R12, R37, 0x8, R32 ;  /* 0x00000008250c7825 */ /* 0x000fc600078e0220 */
[----:B------:R-:W-:Y:S01]  /*15f0*/  MOV R48, R52 ;  /* 0x0000003400307202 */ /* 0x000fe20000000f00 */
[--C-:B------:R-:W-:Y:S01]  /*1600*/  IMAD.WIDE R36, R49, 0x8, R32.reuse ;  /* 0x0000000831247825 */ /* 0x100fe200078e0220 */
[----:B------:R1:W-:Y:S03]  /*1610*/  STG.E.64 desc[UR20][R12.64], R30 ;  /* 0x0000001e0c007986 */ /* 0x0003e6000c101b14 */
[--C-:B0-----:R-:W-:Y:S01]  /*1620*/  IMAD.WIDE R40, R55, 0x8, R32.reuse ;  /* 0x0000000837287825 */ /* 0x101fe200078e0220 */
[----:B------:R1:W-:Y:S01]  /*1630*/  STG.E.64 desc[UR20][R16.64], R28 ;  /* 0x0000001c10007986 */ /* 0x0003e2000c101b14 */
[----:B------:R-:W-:Y:S02]  /*1640*/  DMUL R54, |R26|, R52 ;  /* 0x000000341a367228 */ /* 0x000fe40000000200 */
[----:B------:R-:W-:Y:S01]  /*1650*/  IMAD.WIDE R32, R57, 0x8, R32 ;  /* 0x0000000839207825 */ /* 0x000fe200078e0220 */
[----:B------:R1:W-:Y:S03]  /*1660*/  STG.E.64 desc[UR20][R36.64], R34 ;  /* 0x0000002224007986 */ /* 0x0003e6000c101b14 */
[----:B------:R-:W-:Y:S01]  /*1670*/  VIADD R49, R53, 0xfff00000 ;  /* 0xfff0000035317836 */ /* 0x000fe20000000000 */
[----:B------:R1:W-:Y:S01]  /*1680*/  STG.E.64 desc[UR20][R40.64], R38 ;  /* 0x0000002628007986 */ /* 0x0003e2000c101b14 */
[----:B------:R-:W-:-:S03]  /*1690*/  DFMA R56, R54, -R54, |R26| ;  /* 0x800000363638722b */ /* 0x000fc6000000041a */
[----:B------:R1:W-:Y:S05]  /*16a0*/  STG.E.64 desc[UR20][R32.64], R42 ;  /* 0x0000002a20007986 */ /* 0x0003ea000c101b14 */
[----:B------:R-:W-:Y:S01]  /*16b0*/  DFMA R46, R56, R48, R54 ;  /* 0x00000030382e722b */ /* 0x000fe20000000036 */
[----:B------:R-:W-:Y:S10]  /*16c0*/  @!P0 BRA `(.L_x_275) ;  /* 0x0000000000308947 */ /* 0x000ff40003800000 */
[----:B------:R-:W-:Y:S01]  /*16d0*/  IMAD.MOV.U32 R0, RZ, RZ, R52 ;  /* 0x000000ffff007224 */ /* 0x000fe200078e0034 */
[----:B-1----:R-:W-:Y:S01]  /*16e0*/  MOV R31, R51 ;  /* 0x00000033001f7202 */ /* 0x002fe20000000f00 */
[----:B------:R-:W-:Y:S01]  /*16f0*/  IMAD.MOV.U32 R28, RZ, RZ, R50 ;  /* 0x000000ffff1c7224 */ /* 0x000fe200078e0032 */
[----:B------:R-:W-:Y:S01]  /*1700*/  MOV R36, R54 ;  /* 0x0000003600247202 */ /* 0x000fe20000000f00 */
[----:B------:R-:W-:Y:S01]  /*1710*/  IMAD.MOV.U32 R30, RZ, RZ, R56 ;  /* 0x000000ffff1e7224 */ /* 0x000fe200078e0038 */
[----:B------:R-:W-:Y:S01]  /*1720*/  MOV R38, 0x1770 ;  /* 0x0000177000267802 */ /* 0x000fe20000000f00 */
[----:B------:R-:W-:Y:S02]  /*1730*/  IMAD.MOV.U32 R41, RZ, RZ, R57 ;  /* 0x000000ffff297224 */ /* 0x000fe400078e0039 */
[----:B------:R-:W-:Y:S02]  /*1740*/  IMAD.MOV.U32 R37, RZ, RZ, R55 ;  /* 0x000000ffff257224 */ /* 0x000fe400078e0037 */
[----:B------:R-:W-:-:S07]  /*1750*/  IMAD.MOV.U32 R29, RZ, RZ, R49 ;  /* 0x000000ffff1d7224 */ /* 0x000fce00078e0031 */
[----:B------:R-:W-:Y:S05]  /*1760*/  CALL.REL.NOINC `($__internal_5_$__cuda_sm20_dsqrt_rn_f64_mediumpath_v1) ;  /* 0x0000011c00107944 */ /* 0x000fea0003c00000 */
[----:B------:R-:W-:Y:S01]  /*1770*/  MOV R46, R30 ;  /* 0x0000001e002e7202 */ /* 0x000fe20000000f00 */
[----:B------:R-:W-:-:S07]  /*1780*/  IMAD.MOV.U32 R47, RZ, RZ, R31 ;  /* 0x000000ffff2f7224 */ /* 0x000fce00078e001f */
.L_x_275:
[----:B------:R-:W-:Y:S05]  /*1790*/  BSYNC.RECONVERGENT B0 ;  /* 0x0000000000007941 */ /* 0x000fea0003800200 */
.L_x_274:
[----:B-1----:R-:W-:Y:S01]  /*17a0*/  DADD R30, -RZ, |R4| ;  /* 0x00000000ff1e7229 */ /* 0x002fe20000000504 */
[----:B------:R-:W-:Y:S01]  /*17b0*/  MOV R28, 0x0 ;  /* 0x00000000001c7802 */ /* 0x000fe20000000f00 */
[----:B------:R-:W-:Y:S01]  /*17c0*/  IMAD.MOV.U32 R29, RZ, RZ, 0x3fd80000 ;  /* 0x3fd80000ff1d7424 */ /* 0x000fe200078e00ff */
[----:B------:R-:W-:Y:S03]  /*17d0*/  BSSY.RECONVERGENT B0, `(.L_x_276) ;  /* 0x000001d000007945 */ /* 0x000fe60003800200 */
[----:B------:R-:W0:Y:S04]  /*17e0*/  MUFU.RSQ64H R17, R31 ;  /* 0x0000001f00117308 */ /* 0x000e280000001c00 */
[----:B------:R-:W-:-:S05]  /*17f0*/  VIADD R16, R31, 0xfcb00000 ;  /* 0xfcb000001f107836 */ /* 0x000fca0000000000 */
[----:B------:R-:W-:Y:S01]  /*1800*/  ISETP.GE.U32.AND P0, PT, R16, 0x7ca00000, PT ;  /* 0x7ca000001000780c */ /* 0x000fe20003f06070 */
[----:B0-----:R-:W-:-:S08]  /*1810*/  DMUL R12, R16, R16 ;  /* 0x00000010100c7228 */ /* 0x001fd00000000000 */
[----:B------:R-:W-:-:S08]  /*1820*/  DFMA R12, |R4|, -R12, 1 ;  /* 0x3ff00000040c742b */ /* 0x000fd00000000a0c */
[----:B------:R-:W-:Y:S02]  /*1830*/  DFMA R28, R12, R28, 0.5 ;  /* 0x3fe000000c1c742b */ /* 0x000fe4000000001c */
[----:B------:R-:W-:-:S08]  /*1840*/  DMUL R12, R16, R12 ;  /* 0x0000000c100c7228 */ /* 0x000fd00000000000 */
[----:B------:R-:W-:Y:S01]  /*1850*/  DFMA R32, R28, R12, R16 ;  /* 0x0000000c1c20722b */ /* 0x000fe20000000010 */
[----:B------:R-:W-:-:S05]  /*1860*/  IMAD.WIDE R12, R11, 0x8, R148 ;  /* 0x000000080b0c7825 */ /* 0x000fca00078e0294 */
[----:B------:R0:W-:Y:S02]  /*1870*/  STG.E.64 desc[UR20][R12.64], R46 ;  /* 0x0000002e0c007986 */ /* 0x0001e4000c101b14 */
[----:B------:R-:W-:-:S08]  /*1880*/  DMUL R34, |R4|, R32 ;  /* 0x0000002004227228 */ /* 0x000fd00000000200 */
[----:B------:R-:W-:Y:S01]  /*1890*/  DFMA R36, R34, -R34, |R4| ;  /* 0x800000222224722b */ /* 0x000fe20000000404 */
[----:B------:R-:W-:Y:S01]  /*18a0*/  VIADD R5, R33, 0xfff00000 ;  /* 0xfff0000021057836 */ /* 0x000fe20000000000 */
[----:B------:R-:W-:-:S06]  /*18b0*/  MOV R4, R32 ;  /* 0x0000002000047202 */ /* 0x000fcc0000000f00 */
[----:B------:R-:W-:Y:S01]  /*18c0*/  DFMA R28, R36, R4, R34 ;  /* 0x00000004241c722b */ /* 0x000fe20000000022 */
[----:B0-----:R-:W-:Y:S10]  /*18d0*/  @!P0 BRA `(.L_x_277) ;  /* 0x0000000000308947 */ /* 0x001ff40003800000 */
[----:B------:R-:W-:Y:S01]  /*18e0*/  IMAD.MOV.U32 R28, RZ, RZ, R30 ;  /* 0x000000ffff1c7224 */ /* 0x000fe200078e001e */
[----:B------:R-:W-:Y:S01]  /*18f0*/  MOV R30, R36 ;  /* 0x00000024001e7202 */ /* 0x000fe20000000f00 */
        /* <DEDUP_REMOVED lines=10> */
.L_x_277:
[----:B------:R-:W-:Y:S05]  /*19a0*/  BSYNC.RECONVERGENT B0 ;  /* 0x0000000000007941 */ /* 0x000fea0003800200 */
.L_x_276:
[----:B------:R-:W0:Y:S01]  /*19b0*/  MUFU.RCP64H R5, R3 ;  /* 0x0000000300057308 */ /* 0x000e220000001800 */
[----:B------:R-:W-:Y:S01]  /*19c0*/  IMAD.MOV.U32 R4, RZ, RZ, 0x1 ;  /* 0x00000001ff047424 */ /* 0x000fe200078e00ff */
[----:B------:R-:W-:Y:S01]  /*19d0*/  BSSY.RECONVERGENT B1, `(.L_x_278) ;  /* 0x000001c000017945 */ /* 0x000fe20003800200 */
[----:B------:R-:W-:-:S04]  /*19e0*/  IMAD.WIDE R30, R11, 0x8, R140 ;  /* 0x000000080b1e7825 */ /* 0x000fc800078e028c */
[C---:B------:R-:W-:Y:S01]  /*19f0*/  IMAD.WIDE R32, R11.reuse, 0x8, R144 ;  /* 0x000000080b207825 */ /* 0x040fe200078e0290 */
[----:B------:R1:W-:Y:S03]  /*1a00*/  STG.E.64 desc[UR20][R30.64], R28 ;  /* 0x0000001c1e007986 */ /* 0x0003e6000c101b14 */
[----:B------:R-:W-:Y:S01]  /*1a10*/  IMAD.WIDE R34, R11, 0x8, R142 ;  /* 0x000000080b227825 */ /* 0x000fe200078e028e */
[----:B0-----:R-:W-:-:S08]  /*1a20*/  DFMA R16, -R2, R4, 1 ;  /* 0x3ff000000210742b */ /* 0x001fd00000000104 */
[----:B------:R-:W-:-:S08]  /*1a30*/  DFMA R16, R16, R16, R16 ;  /* 0x000000101010722b */ /* 0x000fd00000000010 */
[----:B------:R-:W-:-:S08]  /*1a40*/  DFMA R16, R4, R16, R4 ;  /* 0x000000100410722b */ /* 0x000fd00000000004 */
[----:B------:R-:W-:-:S08]  /*1a50*/  DFMA R4, -R2, R16, 1 ;  /* 0x3ff000000204742b */ /* 0x000fd00000000110 */
[----:B------:R-:W-:Y:S01]  /*1a60*/  DFMA R38, R16, R4, R16 ;  /* 0x000000041026722b */ /* 0x000fe20000000010 */
[----:B------:R-:W-:-:S05]  /*1a70*/  IMAD.WIDE R16, R11, 0x8, R146 ;  /* 0x000000080b107825 */ /* 0x000fca00078e0292 */
[----:B------:R1:W-:Y:S02]  /*1a80*/  STG.E.64 desc[UR20][R16.64], R8 ;  /* 0x0000000810007986 */ /* 0x0003e4000c101b14 */
[----:B------:R-:W-:Y:S02]  /*1a90*/  DMUL R4, R38, |R26| ;  /* 0x4000001a26047228 */ /* 0x000fe40000000000 */
[----:B------:R1:W-:Y:S04]  /*1aa0*/  STG.E.64 desc[UR20][R32.64], R6 ;  /* 0x0000000620007986 */ /* 0x0003e8000c101b14 */
[----:B------:R1:W-:Y:S02]  /*1ab0*/  STG.E.64 desc[UR20][R34.64], R24 ;  /* 0x0000001822007986 */ /* 0x0003e4000c101b14 */
[----:B------:R-:W-:-:S02]  /*1ac0*/  DFMA R36, -R2, R4, |R26| ;  /* 0x000000040224722b */ /* 0x000fc4000000051a */
[----:B------:R-:W-:-:S06]  /*1ad0*/  DADD R26, -RZ, |R26| ;  /* 0x00000000ff1a7229 */ /* 0x000fcc000000051a */
[----:B------:R-:W-:-:S04]  /*1ae0*/  DFMA R4, R38, R36, R4 ;  /* 0x000000242604722b */ /* 0x000fc80000000004 */
[----:B------:R-:W-:-:S06]  /*1af0*/  FSETP.GEU.AND P1, PT, |R27|, 6.5827683646048100446e-37, PT ;  /* 0x036000001b00780b */ /* 0x000fcc0003f2e200 */
[----:B------:R-:W-:-:S05]  /*1b00*/  FFMA R0, RZ, R3, R5 ;  /* 0x00000003ff007223 */ /* 0x000fca0000000005 */
[----:B------:R-:W-:-:S13]  /*1b10*/  FSETP.GT.AND P0, PT, |R0|, 1.469367938527859385e-39, PT ;  /* 0x001000000000780b */ /* 0x000fda0003f04200 */
[----:B-1----:R-:W-:Y:S05]  /*1b20*/  @P0 BRA P1, `(.L_x_279) ;  /* 0x0000000000180947 */ /* 0x002fea0000800000 */
[----:B------:R-:W-:Y:S01]  /*1b30*/  MOV R4, R26 ;  /* 0x0000001a00047202 */ /* 0x000fe20000000f00 */
[----:B------:R-:W-:Y:S01]  /*1b40*/  IMAD.MOV.U32 R5, RZ, RZ, R27 ;  /* 0x000000ffff057224 */ /* 0x000fe200078e001b */
[----:B------:R-:W-:Y:S01]  /*1b50*/  MOV R157, R3 ;  /* 0x00000003009d7202 */ /* 0x000fe20000000f00 */
[----:B------:R-:W-:Y:S01]  /*1b60*/  IMAD.MOV.U32 R154, RZ, RZ, R2 ;  /* 0x000000ffff9a7224 */ /* 0x000fe200078e0002 */
[----:B------:R-:W-:-:S07]  /*1b70*/  MOV R0, 0x1b90 ;  /* 0x00001b9000007802 */ /* 0x000fce0000000f00 */
[----:B------:R-:W-:Y:S05]  /*1b80*/  CALL.REL.NOINC `($__internal_4_$__cuda_sm20_div_rn_f64_full) ;  /* 0x0000011000787944 */ /* 0x000fea0003c00000 */
.L_x_279:
[----:B------:R-:W-:Y:S05]  /*1b90*/  BSYNC.RECONVERGENT B1 ;  /* 0x0000000000017941 */ /* 0x000fea0003800200 */
.L_x_278:
[----:B------:R-:W-:Y:S01]  /*1ba0*/  UIADD3 UR7, UPT, UPT, UR4, 0x3, URZ ;  /* 0x0000000304077890 */ /* 0x000fe2000fffe0ff */
[--C-:B------:R-:W-:Y:S01]  /*1bb0*/  IMAD.MOV.U32 R42, RZ, RZ, R10.reuse ;  /* 0x000000ffff2a7224 */ /* 0x100fe200078e000a */
[----:B------:R-:W-:Y:S01]  /*1bc0*/  UIADD3 UR38, UPT, UPT, UR4, 0x2, URZ ;  /* 0x0000000204267890 */ /* 0x000fe2000fffe0ff */
[----:B------:R-:W-:Y:S01]  /*1bd0*/  MOV R40, R10 ;  /* 0x0000000a00287202 */ /* 0x000fe20000000f00 */
[----:B------:R-:W0:Y:S01]  /*1be0*/  LDCU UR6, c[0x0][0x3f0] ;  /* 0x00007e00ff0677ac */ /* 0x000e220008000800 */
[----:B------:R-:W-:Y:S01]  /*1bf0*/  IMAD.MOV.U32 R0, RZ, RZ, -0x3e000000 ;  /* 0xc2000000ff007424 */ /* 0x000fe200078e00ff */
[----:B------:R-:W-:Y:S01]  /*1c00*/  I2FP.F32.S32 R7, UR7 ;  /* 0x0000000700077c45 */ /* 0x000fe20008201400 */
[--C-:B------:R-:W-:Y:S01]  /*1c10*/  IMAD.MOV.U32 R38, RZ, RZ, R10.reuse ;  /* 0x000000ffff267224 */ /* 0x100fe200078e000a */
[----:B------:R-:W1:Y:S01]  /*1c20*/  LDCU UR14, c[0x0][0x410] ;  /* 0x00008200ff0e77ac */ /* 0x000e620008000800 */
[----:B------:R-:W-:Y:S01]  /*1c30*/  I2FP.F32.S32 R9, UR38 ;  /* 0x0000002600097c45 */ /* 0x000fe20008201400 */
[----:B------:R-:W-:-:S02]  /*1c40*/  IMAD.MOV.U32 R36, RZ, RZ, R10 ;  /* 0x000000ffff247224 */ /* 0x000fc400078e000a */
[C---:B------:R-:W-:Y:S01]  /*1c50*/  FADD R43, R18.reuse, R7 ;  /* 0x00000007122b7221 */ /* 0x040fe20000000000 */
[----:B------:R-:W2:Y:S01]  /*1c60*/  LDCU UR8, c[0x0][0x400] ;  /* 0x00008000ff0877ac */ /* 0x000ea20008000800 */
[-C--:B------:R-:W-:Y:S01]  /*1c70*/  MOV R34, R10.reuse ;  /* 0x0000000a00227202 */ /* 0x080fe20000000f00 */
[----:B------:R-:W-:Y:S01]  /*1c80*/  FADD R41, R18, R9 ;  /* 0x0000000912297221 */ /* 0x000fe20000000000 */
[--C-:B------:R-:W-:Y:S01]  /*1c90*/  IMAD.MOV.U32 R39, RZ, RZ, R43.reuse ;  /* 0x000000ffff277224 */ /* 0x100fe200078e002b */
[----:B------:R-:W3:Y:S01]  /*1ca0*/  LDCU UR10, c[0x0][0x3f8] ;  /* 0x00007f00ff0a77ac */ /* 0x000ee20008000800 */
[----:B------:R-:W-:Y:S01]  /*1cb0*/  IMAD.MOV.U32 R35, RZ, RZ, R43 ;  /* 0x000000ffff237224 */ /* 0x000fe200078e002b */
[----:B------:R-:W-:Y:S01]  /*1cc0*/  MOV R31, R43 ;  /* 0x0000002b001f7202 */ /* 0x000fe20000000f00 */
[--C-:B------:R-:W-:Y:S01]  /*1cd0*/  IMAD.MOV.U32 R32, RZ, RZ, R10.reuse ;  /* 0x000000ffff207224 */ /* 0x100fe200078e000a */
[----:B------:R-:W4:Y:S01]  /*1ce0*/  LDCU UR12, c[0x0][0x408] ;  /* 0x00008100ff0c77ac */ /* 0x000f220008000800 */
[----:B------:R-:W-:Y:S01]  /*1cf0*/  MOV R37, R41 ;  /* 0x0000002900257202 */ /* 0x000fe20000000f00 */
[----:B------:R-:W-:Y:S01]  /*1d00*/  IMAD.MOV.U32 R33, RZ, RZ, R41 ;  /* 0x000000ffff217224 */ /* 0x000fe200078e0029 */
[----:B------:R-:W-:Y:S01]  /*1d10*/  MOV R25, R43 ;  /* 0x0000002b00197202 */ /* 0x000fe20000000f00 */
[----:B------:R-:W4:Y:S01]  /*1d20*/  LDCU UR16, c[0x0][0x418] ;  /* 0x00008300ff1077ac */ /* 0x000f220008000800 */
[----:B------:R-:W-:Y:S01]  /*1d30*/  IMAD.MOV.U32 R7, RZ, RZ, R43 ;  /* 0x000000ffff077224 */ /* 0x000fe200078e002b */
[-C--:B------:R-:W-:Y:S01]  /*1d40*/  MOV R28, R10.reuse ;  /* 0x0000000a001c7202 */ /* 0x080fe20000000f00 */
[--C-:B------:R-:W-:Y:S01]  /*1d50*/  IMAD.MOV.U32 R30, RZ, RZ, R10.reuse ;  /* 0x000000ffff1e7224 */ /* 0x100fe200078e000a */
[----:B------:R-:W-:Y:S01]  /*1d60*/  UMOV UR7, URZ ;  /* 0x000000ff00077c82 */ /* 0x000fe20008000000 */
[----:B------:R-:W-:Y:S01]  /*1d70*/  UMOV UR15, URZ ;  /* 0x000000ff000f7c82 */ /* 0x000fe20008000000 */
[--C-:B------:R-:W-:Y:S01]  /*1d80*/  IMAD.MOV.U32 R29, RZ, RZ, R41.reuse ;  /* 0x000000ffff1d7224 */ /* 0x100fe200078e0029 */
[----:B0-----:R-:W-:Y:S01]  /*1d90*/  TEX.LL RZ, R42, R42, R0, UR6, 2D, 0x3 ;  /* 0x28ff06002a2a7f60 */ /* 0x001fe200089e03ff */
[--C-:B------:R-:W-:Y:S01]  /*1da0*/  IMAD.MOV.U32 R27, RZ, RZ, R41.reuse ;  /* 0x000000ffff1b7224 */ /* 0x100fe200078e0029 */
[----:B------:R-:W-:Y:S01]  /*1db0*/  UMOV UR9, URZ ;  /* 0x000000ff00097c82 */ /* 0x000fe20008000000 */
[----:B------:R-:W-:Y:S01]  /*1dc0*/  IMAD.MOV.U32 R9, RZ, RZ, R41 ;  /* 0x000000ffff097224 */ /* 0x000fe200078e0029 */
[----:B------:R-:W-:Y:S01]  /*1dd0*/  MOV R24, R10 ;  /* 0x0000000a00187202 */ /* 0x000fe20000000f00 */
[----:B------:R0:W5:Y:S01]  /*1de0*/  TEX.LL RZ, R40, R40, R0, UR6, 2D, 0x3 ;  /* 0x28ff060028287f60 */ /* 0x00016200089e03ff */
[----:B-1----:R-:W-:Y:S01]  /*1df0*/  TEX.LL RZ, R38, R38, R0, UR14, 2D, 0x3 ;  /* 0x28ff0e0026267f60 */ /* 0x002fe200089e03ff */
[----:B------:R-:W-:Y:S01]  /*1e00*/  TEX.LL RZ, R36, R36, R0, UR14, 2D, 0x3 ;  /* 0x28ff0e0024247f60 */ /* 0x000fe200089e03ff */
[----:B--2---:R-:W-:Y:S01]  /*1e10*/  TEX.LL RZ, R34, R34, R0, UR8, 2D, 0x3 ;  /* 0x28ff080022227f60 */ /* 0x004fe200089e03ff */
[----:B------:R1:W5:Y:S01]  /*1e20*/  TEX.LL RZ, R32, R32, R0, UR8, 2D, 0x3 ;  /* 0x28ff080020207f60 */ /* 0x00036200089e03ff */
[--C-:B------:R-:W-:Y:S01]  /*1e30*/  IMAD.MOV.U32 R6, RZ, RZ, R10.reuse ;  /* 0x000000ffff067224 */ /* 0x100fe200078e000a */
[----:B------:R-:W-:Y:S01]  /*1e40*/  UMOV UR11, URZ ;  /* 0x000000ff000b7c82 */ /* 0x000fe20008000000 */
[--C-:B------:R-:W-:Y:S01]  /*1e50*/  IMAD.MOV.U32 R26, RZ, RZ, R10.reuse ;  /* 0x000000ffff1a7224 */ /* 0x100fe200078e000a */
[----:B------:R-:W-:Y:S01]  /*1e60*/  UMOV UR13, URZ ;  /* 0x000000ff000d7c82 */ /* 0x000fe20008000000 */
[----:B------:R-:W-:Y:S01]  /*1e70*/  IMAD.MOV.U32 R8, RZ, RZ, R10 ;  /* 0x000000ffff087224 */ /* 0x000fe200078e000a */
[----:B---3--:R-:W-:Y:S01]  /*1e80*/  TEX.LL RZ, R30, R30, R0, UR10, 2D, 0x3 ;  /* 0x28ff0a001e1e7f60 */ /* 0x008fe200089e03ff */
[----:B------:R-:W-:Y:S01]  /*1e90*/  TEX.LL RZ, R28, R28, R0, UR10, 2D, 0x3 ;  /* 0x28ff0a001c1c7f60 */ /* 0x000fe200089e03ff */
[----:B----4-:R-:W-:Y:S01]  /*1ea0*/  TEX.LL RZ, R6, R6, R0, UR12, 2D, 0x3 ;  /* 0x28ff0c0006067f60 */ /* 0x010fe200089e03ff */
[----:B------:R-:W-:Y:S01]  /*1eb0*/  TEX.LL RZ, R26, R26, R0, UR12, 2D, 0x3 ;  /* 0x28ff0c001a1a7f60 */ /* 0x000fe200089e03ff */
[----:B------:R-:W-:-:S02]  /*1ec0*/  UMOV UR17, URZ ;  /* 0x000000ff00117c82 */ /* 0x000fc40008000000 */
[----:B------:R-:W-:Y:S01]  /*1ed0*/  TEX.LL RZ, R24, R24, R0, UR16, 2D, 0x3 ;  /* 0x28ff100018187f60 */ /* 0x000fe200089e03ff */
[----:B------:R2:W5:Y:S01]  /*1ee0*/  TEX.LL RZ, R8, R8, R0, UR16, 2D, 0x3 ;  /* 0x28ff100008087f60 */ /* 0x00056200089e03ff */
[----:B0-----:R-:W-:Y:S01]  /*1ef0*/  UMOV UR7, UR25 ;  /* 0x0000001900077c82 */ /* 0x001fe20008000000 */
[----:B------:R-:W-:Y:S01]  /*1f00*/  IMAD.WIDE R80, R21, 0x8, R146 ;  /* 0x0000000815507825 */ /* 0x000fe200078e0292 */
[----:B------:R-:W-:Y:S01]  /*1f10*/  MOV R65, UR7 ;  /* 0x0000000700417c02 */ /* 0x000fe20008000f00 */
[----:B------:R-:W-:Y:S02]  /*1f20*/  DADD R4, R14, R4 ;  /* 0x000000000e047229 */ /* 0x000fe40000000004 */
[----:B------:R-:W-:-:S04]  /*1f30*/  IMAD.WIDE R14, R11, 0x8, R138 ;  /* 0x000000080b0e7825 */ /* 0x000fc800078e028a */
[----:B------:R-:W-:Y:S01]  /*1f40*/  IMAD.WIDE R44, R65, 0x8, R80 ;  /* 0x00000008412c7825 */ /* 0x000fe200078e0250 */
[----:B------:R0:W-:Y:S03]  /*1f50*/  STG.E.64 desc[UR20][R14.64], R4 ;  /* 0x000000040e007986 */ /* 0x0001e6000c101b14 */
[----:B------:R-:W-:Y:S01]  /*1f60*/  IMAD.WIDE R82, R21, 0x8, R148 ;  /* 0x0000000815527825 */ /* 0x000fe200078e0294 */
[----:B------:R-:W3:Y:S04]  /*1f70*/  LDG.E.64 R80, desc[UR20][R80.64] ;  /* 0x0000001450507981 */ /* 0x000ee8000c1e1b00 */
[----:B------:R-:W3:Y:S01]  /*1f80*/  LDG.E.64 R76, desc[UR20][R44.64] ;  /* 0x000000142c4c7981 */ /* 0x000ee2000c1e1b00 */
[----:B------:R-:W-:-:S03]  /*1f90*/  IMAD.WIDE R46, R65, 0x8, R82 ;  /* 0x00000008412e7825 */ /* 0x000fc600078e0252 */
[----:B------:R-:W4:Y:S01]  /*1fa0*/  LDG.E.64 R82, desc[UR20][R82.64] ;  /* 0x0000001452527981 */ /* 0x000f22000c1e1b00 */
[----:B------:R-:W-:-:S03]  /*1fb0*/  IMAD.WIDE R66, R65, 0x8, R44 ;  /* 0x0000000841427825 */ /* 0x000fc600078e022c */
[----:B------:R-:W2:Y:S01]  /*1fc0*/  LDG.E.64 R78, desc[UR20][R46.64] ;  /* 0x000000142e4e7981 */ /* 0x000ea2000c1e1b00 */
[----:B------:R-:W-:-:S03]  /*1fd0*/  IMAD.WIDE R48, R65, 0x8, R66 ;  /* 0x0000000841307825 */ /* 0x000fc600078e0242 */
[----:B------:R1:W2:Y:S04]  /*1fe0*/  LDG.E.64 R70, desc[UR20][R16.64] ;  /* 0x0000001410467981 */ /* 0x0002a8000c1e1b00 */
[----:B------:R-:W2:Y:S04]  /*1ff0*/  LDG.E.64 R66, desc[UR20][R66.64] ;  /* 0x0000001442427981 */ /* 0x000ea8000c1e1b00 */
[----:B------:R1:W2:Y:S01]  /*2000*/  LDG.E.64 R62, desc[UR20][R48.64] ;  /* 0x00000014303e7981 */ /* 0x0002a2000c1e1b00 */
[----:B------:R-:W-:-:S03]  /*2010*/  IMAD.WIDE R52, R65, 0x8, R48 ;  /* 0x0000000841347825 */ /* 0x000fc600078e0230 */
[----:B------:R-:W2:Y:S01]  /*2020*/  LDG.E.64 R74, desc[UR20][R12.64] ;  /* 0x000000140c4a7981 */ /* 0x000ea2000c1e1b00 */
[----:B------:R-:W-:-:S03]  /*2030*/  IMAD.WIDE R72, R65, 0x8, R46 ;  /* 0x0000000841487825 */ /* 0x000fc600078e022e */
[----:B------:R-:W2:Y:S01]  /*2040*/  LDG.E.64 R52, desc[UR20][R52.64] ;  /* 0x0000001434347981 */ /* 0x000ea2000c1e1b00 */
[----:B0-----:R-:W-:-:S03]  /*2050*/  IMAD.WIDE R4, R65, 0x8, R72 ;  /* 0x0000000841047825 */ /* 0x001fc600078e0248 */
[----:B------:R-:W2:Y:S04]  /*2060*/  LDG.E.64 R72, desc[UR20][R72.64] ;  /* 0x0000001448487981 */ /* 0x000ea8000c1e1b00 */
[----:B------:R0:W2:Y:S01]  /*2070*/  LDG.E.64 R68, desc[UR20][R4.64] ;  /* 0x0000001404447981 */ /* 0x0000a2000c1e1b00 */
[----:B------:R-:W-:-:S06]  /*2080*/  IMAD.WIDE R64, R65, 0x8, R4 ;  /* 0x0000000841407825 */ /* 0x000fcc00078e0204 */
[----:B------:R-:W2:Y:S01]  /*2090*/  LDG.E.64 R64, desc[UR20][R64.64] ;  /* 0x0000001440407981 */ /* 0x000ea2000c1e1b00 */
[----:B------:R-:W-:Y:S01]  /*20a0*/  IMAD.WIDE R14, R23, 0x8, R150 ;  /* 0x00000008170e7825 */ /* 0x000fe200078e0296 */
[----:B------:R-:W-:-:S03]  /*20b0*/  MOV R57, UR27 ;  /* 0x0000001b00397c02 */ /* 0x000fc60008000f00 */
[----:B-1----:R-:W-:Y:S01]  /*20c0*/  IMAD.WIDE R16, R19, 0x8, R150 ;  /* 0x0000000813107825 */ /* 0x002fe200078e0296 */
[----:B------:R-:W-:Y:S02]  /*20d0*/  MOV R49, UR33 ;  /* 0x0000002100317c02 */ /* 0x000fe40008000f00 */
[----:B0-----:R-:W-:Y:S01]  /*20e0*/  MOV R5, UR37 ;  /* 0x0000002500057c02 */ /* 0x001fe20008000f00 */
[----:B------:R-:W-:Y:S02]  /*20f0*/  IMAD.U32 R59, RZ, RZ, UR5 ;  /* 0x00000005ff3b7e24 */ /* 0x000fe4000f8e00ff */
[----:B------:R-:W-:Y:S02]  /*2100*/  IMAD.U32 R61, RZ, RZ, UR5 ;  /* 0x00000005ff3d7e24 */ /* 0x000fe4000f8e00ff */
[----:B------:R-:W-:Y:S02]  /*2110*/  IMAD.U32 R55, RZ, RZ, UR27 ;  /* 0x0000001bff377e24 */ /* 0x000fe4000f8e00ff */
[----:B------:R-:W-:-:S02]  /*2120*/  IMAD.U32 R51, RZ, RZ, UR33 ;  /* 0x00000021ff337e24 */ /* 0x000fc4000f8e00ff */
[----:B------:R-:W-:Y:S02]  /*2130*/  IMAD.U32 R47, RZ, RZ, UR36 ;  /* 0x00000024ff2f7e24 */ /* 0x000fe4000f8e00ff */
[----:B------:R-:W-:Y:S02]  /*2140*/  IMAD.U32 R45, RZ, RZ, UR36 ;  /* 0x00000024ff2d7e24 */ /* 0x000fe4000f8e00ff */
[----:B------:R-:W-:Y:S02]  /*2150*/  IMAD.U32 R13, RZ, RZ, UR37 ;  /* 0x00000025ff0d7e24 */ /* 0x000fe4000f8e00ff */
[----:B------:R-:W-:-:S04]  /*2160*/  IMAD.WIDE R58, R59, 0x8, R14 ;  /* 0x000000083b3a7825 */ /* 0x000fc800078e020e */
[----:B------:R-:W-:Y:S02]  /*2170*/  IMAD.WIDE R60, R61, 0x8, R16 ;  /* 0x000000083d3c7825 */ /* 0x000fe400078e0210 */
        /* <DEDUP_REMOVED lines=16> */
[----:B------:R-:W2:Y:S04]  /*2280*/  LDG.E.64 R16, desc[UR20][R16.64] ;  /* 0x0000001410107981 */ /* 0x000ea8000c1e1b00 */
[----:B------:R-:W2:Y:S04]  /*2290*/  LDG.E.64 R4, desc[UR20][R4.64] ;  /* 0x0000001404047981 */ /* 0x000ea8000c1e1b00 */
[----:B------:R-:W2:Y:S04]  /*22a0*/  LDG.E.64 R12, desc[UR20][R12.64] ;  /* 0x000000140c0c7981 */ /* 0x000ea8000c1e1b00 */
[----:B------:R-:W2:Y:S01]  /*22b0*/  LDG.E.64 R44, desc[UR20][R44.64] ;  /* 0x000000142c2c7981 */ /* 0x000ea2000c1e1b00 */
[----:B------:R-:W-:Y:S01]  /*22c0*/  UMOV UR8, 0x9999999a ;  /* 0x9999999a00087882 */ /* 0x000fe20000000000 */
[----:B------:R-:W-:Y:S01]  /*22d0*/  UMOV UR9, 0x3ff19999 ;  /* 0x3ff1999900097882 */ /* 0x000fe20000000000 */
[C---:B---3--:R-:W-:Y:S01]  /*22e0*/  DSETP.MAX.AND P0, P1, |R80|.reuse, |R76|, PT ;  /* 0x4000004c5000722a */ /* 0x048fe2000390f200 */
[----:B------:R-:W-:Y:S01]  /*22f0*/  MOV R20, R81 ;  /* 0x0000005100147202 */ /* 0x000fe20000000f00 */
[----:B------:R-:W-:Y:S01]  /*2300*/  IMAD.MOV.U32 R89, RZ, RZ, R77 ;  /* 0x000000ffff597224 */ /* 0x000fe200078e004d */
[----:B----4-:R-:W-:-:S02]  /*2310*/  DADD R84, R80, R82 ;  /* 0x0000000050547229 */ /* 0x010fc40000000052 */
[----:B------:R-:W-:Y:S02]  /*2320*/  DADD R82, R80, -R82 ;  /* 0x0000000050527229 */ /* 0x000fe40000000852 */
[C-C-:B--2---:R-:W-:Y:S02]  /*2330*/  DADD R86, R76.reuse, R78.reuse ;  /* 0x000000004c567229 */ /* 0x144fe4000000004e */
[----:B------:R-:W-:Y:S01]  /*2340*/  DADD R78, R76, -R78 ;  /* 0x000000004c4e7229 */ /* 0x000fe2000000084e */
[----:B------:R-:W-:Y:S02]  /*2350*/  IMAD.MOV.U32 R0, RZ, RZ, R80 ;  /* 0x000000ffff007224 */ /* 0x000fe400078e0050 */
[----:B------:R-:W-:Y:S01]  /*2360*/  IMAD.MOV.U32 R81, RZ, RZ, R76 ;  /* 0x000000ffff517224 */ /* 0x000fe200078e004c */
[----:B------:R-:W-:Y:S02]  /*2370*/  FSEL R91, |R20|, |R89|, P0 ;  /* 0x40000059145b7208 */ /* 0x000fe40000000200 */
[----:B------:R-:W-:-:S02]  /*2380*/  @P1 LOP3.LUT R91, R89, 0x80000, RZ, 0xfc, !PT ;  /* 0x00080000595b1812 */ /* 0x000fc400078efcff */
[----:B------:R-:W-:Y:S01]  /*2390*/  SEL R80, R0, R81, P0 ;  /* 0x0000005100507207 */ /* 0x000fe20000000000 */
[----:B------:R-:W-:Y:S01]  /*23a0*/  DSETP.MAX.AND P0, P1, |R84|, |R86|, PT ;  /* 0x400000565400722a */ /* 0x000fe2000390f200 */
[----:B------:R-:W-:Y:S01]  /*23b0*/  IMAD.MOV.U32 R81, RZ, RZ, R86 ;  /* 0x000000ffff517224 */ /* 0x000fe200078e0056 */
[----:B------:R-:W-:Y:S01]  /*23c0*/  DSETP.MAX.AND P4, P5, |R66|, |R62|, PT ;  /* 0x4000003e4200722a */ /* 0x000fe20003d8f200 */
[----:B------:R-:W-:Y:S01]  /*23d0*/  MOV R76, R84 ;  /* 0x00000054004c7202 */ /* 0x000fe20000000f00 */
[----:B------:R-:W-:Y:S01]  /*23e0*/  DSETP.MAX.AND P2, P3, |R82|, |R78|, PT ;  /* 0x4000004e5200722a */ /* 0x000fe20003b4f200 */
[----:B------:R-:W-:Y:S02]  /*23f0*/  IMAD.MOV.U32 R0, RZ, RZ, R82 ;  /* 0x000000ffff007224 */ /* 0x000fe400078e0052 */
[----:B------:R-:W-:Y:S01]  /*2400*/  IMAD.MOV.U32 R77, RZ, RZ, R78 ;  /* 0x000000ffff4d7224 */ /* 0x000fe200078e004e */
[----:B------:R-:W-:Y:S01]  /*2410*/  SEL R76, R76, R81, P0 ;  /* 0x000000514c4c7207 */ /* 0x000fe20000000000 */
[----:B------:R-:W-:-:S03]  /*2420*/  IMAD.MOV.U32 R81, RZ, RZ, R63 ;  /* 0x000000ffff517224 */ /* 0x000fc600078e003f */
[----:B------:R-:W-:Y:S02]  /*2430*/  SEL R78, R0, R77, P2 ;  /* 0x0000004d004e7207 */ /* 0x000fe40001000000 */
[----:B------:R-:W-:Y:S02]  /*2440*/  MOV R0, R67 ;  /* 0x0000004300007202 */ /* 0x000fe40000000f00 */
[----:B------:R-:W-:Y:S02]  /*2450*/  MOV R20, R83 ;  /* 0x0000005300147202 */ /* 0x000fe40000000f00 */
[----:B------:R-:W-:Y:S01]  /*2460*/  FSEL R83, |R0|, |R81|, P4 ;  /* 0x4000005100537208 */ /* 0x000fe20002000200 */
[----:B------:R-:W-:Y:S01]  /*2470*/  IMAD.MOV.U32 R0, RZ, RZ, R66 ;  /* 0x000000ffff007224 */ /* 0x000fe200078e0042 */
[----:B------:R-:W-:Y:S02]  /*2480*/  MOV R77, R62 ;  /* 0x0000003e004d7202 */ /* 0x000fe40000000f00 */
[----:B------:R-:W-:Y:S01]  /*2490*/  @P5 LOP3.LUT R83, R81, 0x80000, RZ, 0xfc, !PT ;  /* 0x0008000051535812 */ /* 0x000fe200078efcff */
[----:B------:R-:W-:Y:S01]  /*24a0*/  IMAD.MOV.U32 R81, RZ, RZ, R91 ;  /* 0x000000ffff517224 */ /* 0x000fe200078e005b */
[----:B------:R-:W-:Y:S01]  /*24b0*/  SEL R82, R0, R77, P4 ;  /* 0x0000004d00527207 */ /* 0x000fe20002000000 */
[----:B------:R-:W-:-:S02]  /*24c0*/  IMAD.MOV.U32 R22, RZ, RZ, R85 ;  /* 0x000000ffff167224 */ /* 0x000fc400078e0055 */
[----:B------:R-:W-:Y:S01]  /*24d0*/  IMAD.MOV.U32 R0, RZ, RZ, R80 ;  /* 0x000000ffff007224 */ /* 0x000fe200078e0050 */
[----:B------:R-:W-:Y:S01]  /*24e0*/  MOV R84, R81 ;  /* 0x0000005100547202 */ /* 0x000fe20000000f00 */
[----:B------:R-:W-:Y:S01]  /*24f0*/  DSETP.MAX.AND P5, P4, R80, |R52|, PT ;  /* 0x400000345000722a */ /* 0x000fe20003caf000 */
[----:B------:R-:W-:Y:S01]  /*2500*/  FSEL R77, |R22|, |R87|, P0 ;  /* 0x40000057164d7208 */ /* 0x000fe20000000200 */
[C-C-:B------:R-:W-:Y:S01]  /*2510*/  DADD R80, R70.reuse, -R74.reuse ;  /* 0x0000000046507229 */ /* 0x140fe2000000084a */
[----:B------:R-:W-:Y:S01]  /*2520*/  IMAD.MOV.U32 R89, RZ, RZ, R70 ;  /* 0x000000ffff597224 */ /* 0x000fe200078e0046 */
[----:B------:R-:W-:Y:S02]  /*2530*/  DADD R74, R70, R74 ;  /* 0x00000000464a7229 */ /* 0x000fe4000000004a */
[----:B------:R-:W-:Y:S01]  /*2540*/  DSETP.MAX.AND P0, P6, R82, |R70|, PT ;  /* 0x400000465200722a */ /* 0x000fe20003e0f000 */
[----:B------:R-:W-:Y:S02]  /*2550*/  IMAD.MOV.U32 R70, RZ, RZ, R83 ;  /* 0x000000ffff467224 */ /* 0x000fe400078e0053 */
[----:B------:R-:W-:Y:S01]  /*2560*/  IMAD.MOV.U32 R83, RZ, RZ, R53 ;  /* 0x000000ffff537224 */ /* 0x000fe200078e0035 */
[----:B------:R-:W-:Y:S01]  /*2570*/  MOV R22, R82 ;  /* 0x0000005200167202 */ /* 0x000fe20000000f00 */
[----:B------:R-:W-:Y:S01]  /*2580*/  IMAD.MOV.U32 R91, RZ, RZ, R71 ;  /* 0x000000ffff5b7224 */ /* 0x000fe200078e0047 */
[----:B------:R-:W-:-:S02]  /*2590*/  MOV R71, R52 ;  /* 0x0000003400477202 */ /* 0x000fc40000000f00 */
[----:B------:R-:W-:Y:S02]  /*25a0*/  FSEL R85, R84, |R83|, P5 ;  /* 0x4000005354557208 */ /* 0x000fe40002800000 */
[----:B------:R-:W-:Y:S02]  /*25b0*/  SEL R84, R22, R89, P0 ;  /* 0x0000005916547207 */ /* 0x000fe40000000000 */
[----:B------:R-:W-:Y:S02]  /*25c0*/  SEL R82, R0, R71, P5 ;  /* 0x0000004700527207 */ /* 0x000fe40002800000 */
[----:B------:R-:W-:Y:S01]  /*25d0*/  FSEL R89, R70, |R91|, P0 ;  /* 0x4000005b46597208 */ /* 0x000fe20000000000 */
[C-C-:B------:R-:W-:Y:S02]  /*25e0*/  DADD R70, R66.reuse, -R72.reuse ;  /* 0x0000000042467229 */ /* 0x140fe40000000848 */
[----:B------:R-:W-:Y:S02]  /*25f0*/  DADD R72, R66, R72 ;  /* 0x0000000042487229 */ /* 0x000fe40000000048 */
[----:B------:R-:W-:-:S02]  /*2600*/  DADD R66, R62, -R68 ;  /* 0x000000003e427229 */ /* 0x000fc40000000844 */
[----:B------:R-:W-:Y:S01]  /*2610*/  DADD R68, R62, R68 ;  /* 0x000000003e447229 */ /* 0x000fe20000000044 */
[----:B------:R-:W-:Y:S02]  /*2620*/  @P4 LOP3.LUT R85, R83, 0x80000, RZ, 0xfc, !PT ;  /* 0x0008000053554812 */ /* 0x000fe400078efcff */
[----:B------:R-:W-:-:S05]  /*2630*/  @P6 LOP3.LUT R89, R91, 0x80000, RZ, 0xfc, !PT ;  /* 0x000800005b596812 */ /* 0x000fca00078efcff */
[----:B------:R-:W-:Y:S01]  /*2640*/  DSETP.MAX.AND P4, P5, |R72|, |R68|, PT ;  /* 0x400000444800722a */ /* 0x000fe20003d8f200 */
[----:B------:R-:W-:Y:S01]  /*2650*/  @P1 LOP3.LUT R77, R87, 0x80000, RZ, 0xfc, !PT ;  /* 0x00080000574d1812 */ /* 0x000fe200078efcff */
[----:B------:R-:W-:Y:S01]  /*2660*/  IMAD.MOV.U32 R83, RZ, RZ, R85 ;  /* 0x000000ffff537224 */ /* 0x000fe200078e0055 */
[----:B------:R-:W-:Y:S01]  /*2670*/  FSEL R87, |R20|, |R79|, P2 ;  /* 0x4000004f14577208 */ /* 0x000fe20001000200 */
[----:B------:R-:W-:Y:S01]  /*2680*/  IMAD.MOV.U32 R85, RZ, RZ, R89 ;  /* 0x000000ffff557224 */ /* 0x000fe200078e0059 */
[----:B------:R-:W-:Y:S01]  /*2690*/  @P3 LOP3.LUT R87, R79, 0x80000, RZ, 0xfc, !PT ;  /* 0x000800004f573812 */ /* 0x000fe200078efcff */
[----:B------:R-:W-:Y:S01]  /*26a0*/  DSETP.MAX.AND P2, P3, |R70|, |R66|, PT ;  /* 0x400000424600722a */ /* 0x000fe20003b4f200 */
[----:B------:R-:W-:Y:S01]  /*26b0*/  FSEL R73, |R73|, |R69|, P4 ;  /* 0x4000004549497208 */ /* 0x000fe20002000200 */
[----:B------:R-:W-:Y:S02]  /*26c0*/  IMAD.MOV.U32 R20, RZ, RZ, R72 ;  /* 0x000000ffff147224 */ /* 0x000fe400078e0048 */
[----:B------:R-:W-:Y:S01]  /*26d0*/  DSETP.MAX.AND P1, P0, R82, R84, PT ;  /* 0x000000545200722a */ /* 0x000fe2000382f000 */
[----:B------:R-:W-:Y:S01]  /*26e0*/  IMAD.MOV.U32 R79, RZ, RZ, R68 ;  /* 0x000000ffff4f7224 */ /* 0x000fe200078e0044 */
[----:B------:R-:W-:Y:S01]  /*26f0*/  MOV R63, R84 ;  /* 0x00000054003f7202 */ /* 0x000fe20000000f00 */
[----:B------:R-:W-:Y:S01]  /*2700*/  IMAD.MOV.U32 R62, RZ, RZ, R82 ;  /* 0x000000ffff3e7224 */ /* 0x000fe200078e0052 */
[----:B------:R-:W-:-:S02]  /*2710*/  @P5 LOP3.LUT R73, R69, 0x80000, RZ, 0xfc, !PT ;  /* 0x0008000045495812 */ /* 0x000fc400078efcff */
[----:B------:R-:W-:Y:S02]  /*2720*/  SEL R68, R20, R79, P4 ;  /* 0x0000004f14447207 */ /* 0x000fe40002000000 */
[----:B------:R-:W-:Y:S01]  /*2730*/  SEL R62, R62, R63, P1 ;  /* 0x0000003f3e3e7207 */ /* 0x000fe20000800000 */
[----:B------:R-:W-:Y:S01]  /*2740*/  IMAD.MOV.U32 R69, RZ, RZ, R73 ;  /* 0x000000ffff457224 */ /* 0x000fe200078e0049 */
[----:B------:R-:W-:Y:S01]  /*2750*/  MOV R0, R70 ;  /* 0x0000004600007202 */ /* 0x000fe20000000f00 */
[----:B------:R-:W-:Y:S01]  /*2760*/  IMAD.MOV.U32 R63, RZ, RZ, R66 ;  /* 0x000000ffff3f7224 */ /* 0x000fe200078e0042 */
[----:B------:R-:W-:Y:S02]  /*2770*/  FSEL R71, |R71|, |R67|, P2 ;  /* 0x4000004347477208 */ /* 0x000fe40001000200 */
[----:B------:R-:W-:Y:S01]  /*2780*/  @P3 LOP3.LUT R71, R67, 0x80000, RZ, 0xfc, !PT ;  /* 0x0008000043473812 */ /* 0x000fe200078efcff */
[----:B------:R-:W-:Y:S01]  /*2790*/  DSETP.MAX.AND P4, P3, R68, |R74|, PT ;  /* 0x4000004a4400722a */ /* 0x000fe20003b8f000 */
[----:B------:R-:W-:-:S02]  /*27a0*/  SEL R66, R0, R63, P2 ;  /* 0x0000003f00427207 */ /* 0x000fc40001000000 */
[----:B------:R-:W-:Y:S02]  /*27b0*/  MOV R79, R74 ;  /* 0x0000004a004f7202 */ /* 0x000fe40000000f00 */
[----:B------:R-:W-:Y:S01]  /*27c0*/  MOV R0, R68 ;  /* 0x0000004400007202 */ /* 0x000fe20000000f00 */
[----:B------:R-:W-:Y:S01]  /*27d0*/  IMAD.MOV.U32 R67, RZ, RZ, R71 ;  /* 0x000000ffff437224 */ /* 0x000fe200078e0047 */
[C-C-:B------:R-:W-:Y:S01]  /*27e0*/  DADD R70, R52.reuse, -R64.reuse ;  /* 0x0000000034467229 */ /* 0x140fe20000000840 */
[----:B------:R-:W-:Y:S01]  /*27f0*/  IMAD.MOV.U32 R20, RZ, RZ, R75 ;  /* 0x000000ffff147224 */ /* 0x000fe200078e004b */
[----:B------:R-:W-:Y:S01]  /*2800*/  SEL R68, R0, R79, P4 ;  /* 0x0000004f00447207 */ /* 0x000fe20002000000 */
[----:B------:R-:W-:Y:S01]  /*2810*/  IMAD.MOV.U32 R79, RZ, RZ, R87 ;  /* 0x000000ffff4f7224 */ /* 0x000fe200078e0057 */
[----:B------:R-:W-:Y:S01]  /*2820*/  FSEL R63, R83, R85, P1 ;  /* 0x00000055533f7208 */ /* 0x000fe20000800000 */
[----:B------:R-:W-:Y:S01]  /*2830*/  DADD R64, R52, R64 ;  /* 0x0000000034407229 */ /* 0x000fe20000000040 */
[----:B------:R-:W-:-:S02]  /*2840*/  @P0 LOP3.LUT R63, R85, 0x80000, RZ, 0xfc, !PT ;  /* 0x00080000553f0812 */ /* 0x000fc400078efcff */
[----:B------:R-:W-:Y:S01]  /*2850*/  FSEL R73, R69, |R20|, P4 ;  /* 0x4000001445497208 */ /* 0x000fe20002000000 */
[----:B------:R-:W-:Y:S02]  /*2860*/  DSETP.MAX.AND P0, P4, R78, |R70|, PT ;  /* 0x400000464e00722a */ /* 0x000fe40003c0f000 */
[----:B------:R-:W-:Y:S01]  /*2870*/  DSETP.MAX.AND P2, P1, R66, |R80|, PT ;  /* 0x400000504200722a */ /* 0x000fe2000394f000 */
[----:B------:R-:W-:Y:S02]  /*2880*/  MOV R72, R80 ;  /* 0x0000005000487202 */ /* 0x000fe40000000f00 */
[----:B------:R-:W-:Y:S02]  /*2890*/  MOV R53, R66 ;  /* 0x0000004200357202 */ /* 0x000fe40000000f00 */
[----:B------:R-:W-:Y:S01]  /*28a0*/  @P3 LOP3.LUT R73, R20, 0x80000, RZ, 0xfc, !PT ;  /* 0x0008000014493812 */ /* 0x000fe200078efcff */
[----:B------:R-:W-:Y:S01]  /*28b0*/  DSETP.MAX.AND P3, P5, R76, |R64|, PT ;  /* 0x400000404c00722a */ /* 0x000fe20003d6f000 */
[----:B------:R-:W-:Y:S01]  /*28c0*/  SEL R66, R53, R72, P2 ;  /* 0x0000004835427207 */ /* 0x000fe20001000000 */
[----:B------:R-:W-:Y:S01]  /*28d0*/  IMAD.MOV.U32 R53, RZ, RZ, R71 ;  /* 0x000000ffff357224 */ /* 0x000fe200078e0047 */
[----:B------:R-:W-:Y:S01]  /*28e0*/  MOV R0, R79 ;  /* 0x0000004f00007202 */ /* 0x000fe20000000f00 */
[----:B------:R-:W-:-:S02]  /*28f0*/  IMAD.MOV.U32 R74, RZ, RZ, R81 ;  /* 0x000000ffff4a7224 */ /* 0x000fc400078e0051 */
[----:B------:R-:W-:Y:S01]  /*2900*/  IMAD.MOV.U32 R69, RZ, RZ, R67 ;  /* 0x000000ffff457224 */ /* 0x000fe200078e0043 */
[----:B------:R-:W-:Y:S01]  /*2910*/  FSEL R67, R0, |R53|, P0 ;  /* 0x4000003500437208 */ /* 0x000fe20000000000 */
[----:B------:R-:W-:Y:S01]  /*2920*/  IMAD.MOV.U32 R22, RZ, RZ, R77 ;  /* 0x000000ffff167224 */ /* 0x000fe200078e004d */
[----:B------:R-:W-:Y:S02]  /*2930*/  @P4 LOP3.LUT R67, R53, 0x80000, RZ, 0xfc, !PT ;  /* 0x0008000035434812 */ /* 0x000fe400078efcff */
[----:B------:R-:W-:Y:S01]  /*2940*/  MOV R53, R65 ;  /* 0x0000004100357202 */ /* 0x000fe20000000f00 */
[----:B------:R-:W-:Y:S01]  /*2950*/  IMAD.MOV.U32 R52, RZ, RZ, R78 ;  /* 0x000000ffff347224 */ /* 0x000fe200078e004e */
[----:B------:R-:W-:Y:S02]  /*2960*/  FSEL R71, R69, |R74|, P2 ;  /* 0x4000004a45477208 */ /* 0x000fe40001000000 */
[----:B------:R-:W-:Y:S02]  /*2970*/  @P1 LOP3.LUT R71, R74, 0x80000, RZ, 0xfc, !PT ;  /* 0x000800004a471812 */ /* 0x000fe400078efcff */
[----:B------:R-:W-:-:S02]  /*2980*/  FSEL R69, R22, |R53|, P3 ;  /* 0x4000003516457208 */ /* 0x000fc40001800000 */
[----:B------:R-:W-:Y:S01]  /*2990*/  @P5 LOP3.LUT R69, R53, 0x80000, RZ, 0xfc, !PT ;  /* 0x0008000035455812 */ /* 0x000fe200078efcff */
[----:B------:R-:W-:Y:S01]  /*29a0*/  IMAD.MOV.U32 R53, RZ, RZ, R67 ;  /* 0x000000ffff357224 */ /* 0x000fe200078e0043 */
[----:B------:R-:W-:Y:S01]  /*29b0*/  SEL R52, R52, R70, P0 ;  /* 0x0000004634347207 */ /* 0x000fe20000000000 */
[----:B------:R-:W-:Y:S02]  /*29c0*/  IMAD.MOV.U32 R67, RZ, RZ, R71 ;  /* 0x000000ffff437224 */ /* 0x000fe400078e0047 */
[----:B------:R-:W-:-:S04]  /*29d0*/  IMAD.MOV.U32 R20, RZ, RZ, R76 ;  /* 0x000000ffff147224 */ /* 0x000fc800078e004c */
[----:B------:R-:W-:Y:S01]  /*29e0*/  DSETP.MAX.AND P0, P1, R52, R66, PT ;  /* 0x000000423400722a */ /* 0x000fe2000390f000 */
[----:B------:R-:W-:Y:S01]  /*29f0*/  SEL R64, R20, R64, P3 ;  /* 0x0000004014407207 */ /* 0x000fe20001800000 */
[----:B------:R-:W-:Y:S01]  /*2a00*/  IMAD.MOV.U32 R65, RZ, RZ, R69 ;  /* 0x000000ffff417224 */ /* 0x000fe200078e0045 */
[----:B------:R-:W-:Y:S01]  /*2a10*/  MOV R69, R73 ;  /* 0x0000004900457202 */ /* 0x000fe20000000f00 */
[----:B------:R-:W-:Y:S01]  /*2a20*/  IMAD.MOV.U32 R20, RZ, RZ, R67 ;  /* 0x000000ffff147224 */ /* 0x000fe200078e0043 */
[----:B------:R-:W-:Y:S02]  /*2a30*/  MOV R71, R66 ;  /* 0x0000004200477202 */ /* 0x000fe40000000f00 */
[----:B------:R-:W-:Y:S02]  /*2a40*/  MOV R0, R52 ;  /* 0x0000003400007202 */ /* 0x000fe40000000f00 */
[----:B------:R-:W-:Y:S01]  /*2a50*/  FSEL R53, R53, R20, P0 ;  /* 0x0000001435357208 */ /* 0x000fe20000000000 */
[----:B------:R-:W-:Y:S01]  /*2a60*/  DSETP.MAX.AND P2, P3, R64, R68, PT ;  /* 0x000000444000722a */ /* 0x000fe20003b4f000 */
[----:B------:R-:W-:-:S03]  /*2a70*/  SEL R52, R0, R71, P0 ;  /* 0x0000004700347207 */ /* 0x000fc60000000000 */
[----:B------:R-:W-:Y:S01]  /*2a80*/  @P1 LOP3.LUT R53, R20, 0x80000, RZ, 0xfc, !PT ;  /* 0x0008000014351812 */ /* 0x000fe200078efcff */
[----:B------:R-:W-:Y:S01]  /*2a90*/  DADD R14, R14, -R16 ;  /* 0x000000000e0e7229 */ /* 0x000fe20000000810 */
[----:B------:R-:W-:-:S04]  /*2aa0*/  DEPBAR.LE SB5, 0x2 ;  /* 0x0000d0800000791a */ /* 0x000fc80000000000 */
[----:B------:R-:W-:Y:S01]  /*2ab0*/  DADD R40, R42, -R40 ;  /* 0x000000002a287229 */ /* 0x000fe20000000828 */
[----:B------:R-:W-:Y:S01]  /*2ac0*/  IMAD.MOV.U32 R66, RZ, RZ, R69 ;  /* 0x000000ffff427224 */ /* 0x000fe200078e0045 */
[----:B------:R-:W-:Y:S01]  /*2ad0*/  DMUL R52, R52, UR8 ;  /* 0x0000000834347c28 */ /* 0x000fe20008000000 */
[----:B------:R-:W-:Y:S01]  /*2ae0*/  IMAD.MOV.U32 R67, RZ, RZ, R68 ;  /* 0x000000ffff437224 */ /* 0x000fe200078e0044 */
[----:B------:R-:W-:Y:S01]  /*2af0*/  DADD R58, R58, -R60 ;  /* 0x000000003a3a7229 */ /* 0x000fe2000000083c */
[----:B------:R-:W-:Y:S01]  /*2b00*/  IMAD.MOV.U32 R22, RZ, RZ, R64 ;  /* 0x000000ffff167224 */ /* 0x000fe200078e0040 */
[----:B------:R-:W-:-:S04]  /*2b10*/  DEPBAR.LE SB5, 0x1 ;  /* 0x0000d0400000791a */ /* 0x000fc80000000000 */
[----:B------:R-:W-:Y:S02]  /*2b20*/  DADD R32, R34, -R32 ;  /* 0x0000000022207229 */ /* 0x000fe40000000820 */
[----:B------:R-:W-:Y:S01]  /*2b30*/  DMUL R62, R62, UR8 ;  /* 0x000000083e3e7c28 */ /* 0x000fe20008000000 */
[----:B------:R-:W-:Y:S01]  /*2b40*/  FSEL R61, R65, R66, P2 ;  /* 0x00000042413d7208 */ /* 0x000fe20001000000 */
[----:B------:R-:W-:Y:S02]  /*2b50*/  DADD R4, R4, -R12 ;  /* 0x0000000004047229 */ /* 0x000fe4000000080c */
[----:B-----5:R-:W-:Y:S01]  /*2b60*/  DADD R8, R24, -R8 ;  /* 0x0000000018087229 */ /* 0x020fe20000000808 */
[----:B------:R-:W-:Y:S01]  /*2b70*/  SEL R60, R22, R67, P2 ;  /* 0x00000043163c7207 */ /* 0x000fe20001000000 */
[----:B------:R-:W-:Y:S01]  /*2b80*/  DFMA R40, R52, R40, R14 ;  /* 0x000000283428722b */ /* 0x000fe2000000000e */
[----:B------:R-:W-:Y:S01]  /*2b90*/  @P3 LOP3.LUT R61, R66, 0x80000, RZ, 0xfc, !PT ;  /* 0x00080000423d3812 */ /* 0x000fe200078efcff */
[----:B------:R-:W-:-:S02]  /*2ba0*/  DADD R54, R56, -R54 ;  /* 0x0000000038367229 */ /* 0x000fc40000000836 */
[----:B------:R-:W-:Y:S02]  /*2bb0*/  DADD R28, R30, -R28 ;  /* 0x000000001e1c7229 */ /* 0x000fe4000000081c */
[----:B------:R-:W-:Y:S02]  /*2bc0*/  DADD R48, R50, -R48 ;  /* 0x0000000032307229 */ /* 0x000fe40000000830 */
[----:B------:R-:W-:Y:S02]  /*2bd0*/  DFMA R32, R62, R32, R58 ;  /* 0x000000203e20722b */ /* 0x000fe4000000003a */
[----:B------:R-:W-:Y:S02]  /*2be0*/  DADD R6, R6, -R26 ;  /* 0x0000000006067229 */ /* 0x000fe4000000081a */
[----:B------:R-:W-:Y:S02]  /*2bf0*/  DADD R44, R46, -R44 ;  /* 0x000000002e2c7229 */ /* 0x000fe4000000082c */
[----:B------:R-:W-:-:S02]  /*2c00*/  DADD R36, R38, -R36 ;  /* 0x0000000026247229 */ /* 0x000fc40000000824 */
[----:B------:R-:W-:Y:S02]  /*2c10*/  DMUL R60, R60, UR8 ;  /* 0x000000083c3c7c28 */ /* 0x000fe40008000000 */
[----:B------:R-:W-:Y:S01]  /*2c20*/  DFMA R8, R62, R8, R4 ;  /* 0x000000083e08722b */ /* 0x000fe20000000004 */
[----:B------:R-:W-:Y:S01]  /*2c30*/  IMAD.WIDE R12, R21, 0x8, R136 ;  /* 0x00000008150c7825 */ /* 0x000fe200078e0288 */
[----:B------:R-:W-:Y:S02]  /*2c40*/  DMUL R40, R40, 0.5 ;  /* 0x3fe0000028287828 */ /* 0x000fe40000000000 */
[----:B------:R-:W-:Y:S01]  /*2c50*/  DFMA R28, R62, R28, R54 ;  /* 0x0000001c3e1c722b */ /* 0x000fe20000000036 */
[----:B------:R-:W-:Y:S01]  /*2c60*/  IMAD.U32 R17, RZ, RZ, UR23 ;  /* 0x00000017ff117e24 */ /* 0x000fe2000f8e00ff */
[----:B------:R-:W-:Y:S02]  /*2c70*/  DMUL R32, R32, 0.5 ;  /* 0x3fe0000020207828 */ /* 0x000fe40000000000 */
[----:B------:R-:W-:Y:S01]  /*2c80*/  DFMA R6, R62, R6, R48 ;  /* 0x000000063e06722b */ /* 0x000fe20000000030 */
[----:B------:R-:W-:Y:S01]  /*2c90*/  IMAD.WIDE R16, R17, 0x8, R12 ;  /* 0x0000000811107825 */ /* 0x000fe200078e020c */
[----:B------:R-:W-:-:S02]  /*2ca0*/  DFMA R36, R60, R36, R44 ;  /* 0x000000243c24722b */ /* 0x000fc4000000002c */
[----:B------:R-:W-:Y:S01]  /*2cb0*/  DMUL R8, R8, 0.5 ;  /* 0x3fe0000008087828 */ /* 0x000fe20000000000 */
[----:B------:R-:W-:Y:S01]  /*2cc0*/  IMAD.U32 R25, RZ, RZ, UR30 ;  /* 0x0000001eff197e24 */ /* 0x000fe2000f8e00ff */
[----:B------:R-:W-:Y:S01]  /*2cd0*/  DADD R26, -R14, R40 ;  /* 0x000000000e1a7229 */ /* 0x000fe20000000128 */
[----:B------:R-:W-:Y:S01]  /*2ce0*/  IMAD.U32 R31, RZ, RZ, UR29 ;  /* 0x0000001dff1f7e24 */ /* 0x000fe2000f8e00ff */
[----:B------:R-:W-:Y:S01]  /*2cf0*/  MOV R15, UR31 ;  /* 0x0000001f000f7c02 */ /* 0x000fe20008000f00 */
[----:B------:R-:W-:Y:S01]  /*2d00*/  STG.E.64 desc[UR20][R12.64], R40 ;  /* 0x000000280c007986 */ /* 0x000fe2000c101b14 */
[----:B------:R-:W-:Y:S01]  /*2d10*/  DMUL R28, R28, 0.5 ;  /* 0x3fe000001c1c7828 */ /* 0x000fe20000000000 */
[----:B------:R-:W-:Y:S01]  /*2d20*/  MOV R35, UR32 ;  /* 0x0000002000237c02 */ /* 0x000fe20008000f00 */
[----:B------:R-:W-:Y:S01]  /*2d30*/  DMUL R6, R6, 0.5 ;  /* 0x3fe0000006067828 */ /* 0x000fe20000000000 */
[----:B------:R0:W-:Y:S01]  /*2d40*/  STG.E.64 desc[UR20][R16.64], R32 ;  /* 0x0000002010007986 */ /* 0x0001e2000c101b14 */
[----:B------:R-:W-:Y:S01]  /*2d50*/  IMAD.WIDE R14, R15, 0x8, R12 ;  /* 0x000000080f0e7825 */ /* 0x000fe200078e020c */
[----:B------:R-:W-:-:S02]  /*2d60*/  DMUL R36, R36, 0.5 ;  /* 0x3fe0000024247828 */ /* 0x000fc40000000000 */
[----:B------:R-:W-:Y:S01]  /*2d70*/  DADD R58, -R58, R32 ;  /* 0x000000003a3a7229 */ /* 0x000fe20000000120 */
[----:B------:R-:W-:Y:S01]  /*2d80*/  MOV R39, UR30 ;  /* 0x0000001e00277c02 */ /* 0x000fe20008000f00 */
[----:B------:R-:W-:Y:S01]  /*2d90*/  DADD R54, -R54, R28 ;  /* 0x0000000036367229 */ /* 0x000fe2000000011c */
[----:B------:R1:W-:Y:S01]  /*2da0*/  STG.E.64 desc[UR20][R14.64], R28 ;  /* 0x0000001c0e007986 */ /* 0x0003e2000c101b14 */
[----:B0-----:R-:W-:-:S04]  /*2db0*/  IMAD.WIDE R16, R25, 0x8, R12 ;  /* 0x0000000819107825 */ /* 0x001fc800078e020c */
[----:B------:R-:W-:Y:S01]  /*2dc0*/  IMAD.WIDE R24, R31, 0x8, R12 ;  /* 0x000000081f187825 */ /* 0x000fe200078e020c */
[----:B------:R-:W-:-:S03]  /*2dd0*/  DADD R30, -R4, R8 ;  /* 0x00000000041e7229 */ /* 0x000fc60000000108 */
[----:B------:R-:W-:Y:S01]  /*2de0*/  IMAD.WIDE R4, R21, 0x8, R134 ;  /* 0x0000000815047825 */ /* 0x000fe200078e0286 */
[----:B------:R-:W-:-:S03]  /*2df0*/  DADD R48, -R48, R6 ;  /* 0x0000000030307229 */ /* 0x000fc60000000106 */
[----:B------:R-:W-:Y:S01]  /*2e00*/  IMAD.WIDE R12, R35, 0x8, R12 ;  /* 0x00000008230c7825 */ /* 0x000fe200078e020c */
[----:B------:R0:W-:Y:S03]  /*2e10*/  STG.E.64 desc[UR20][R16.64], R6 ;  /* 0x0000000610007986 */ /* 0x0001e6000c101b14 */
[----:B------:R-:W-:Y:S02]  /*2e20*/  IMAD.U32 R33, RZ, RZ, UR23 ;  /* 0x00000017ff217e24 */ /* 0x000fe4000f8e00ff */
[----:B------:R-:W-:Y:S02]  /*2e30*/  IMAD.U32 R35, RZ, RZ, UR31 ;  /* 0x0000001fff237e24 */ /* 0x000fe4000f8e00ff */
[----:B-1----:R-:W-:Y:S01]  /*2e40*/  IMAD.U32 R29, RZ, RZ, UR29 ;  /* 0x0000001dff1d7e24 */ /* 0x002fe2000f8e00ff */
[----:B------:R-:W-:Y:S01]  /*2e50*/  DADD R44, -R44, R36 ;  /* 0x000000002c2c7229 */ /* 0x000fe20000000124 */
[----:B------:R-:W-:Y:S01]  /*2e60*/  IMAD.U32 R41, RZ, RZ, UR32 ;  /* 0x00000020ff297e24 */ /* 0x000fe2000f8e00ff */
[----:B------:R1:W-:Y:S01]  /*2e70*/  STG.E.64 desc[UR20][R24.64], R36 ;  /* 0x0000002418007986 */ /* 0x0003e2000c101b14 */
[----:B------:R-:W-:-:S04]  /*2e80*/  IMAD.WIDE R14, R35, 0x8, R4 ;  /* 0x00000008230e7825 */ /* 0x000fc800078e0204 */
[--C-:B0-----:R-:W-:Y:S01]  /*2e90*/  IMAD.WIDE R6, R33, 0x8, R4.reuse ;  /* 0x0000000821067825 */ /* 0x101fe200078e0204 */
[----:B------:R0:W-:Y:S03]  /*2ea0*/  STG.E.64 desc[UR20][R12.64], R8 ;  /* 0x000000080c007986 */ /* 0x0001e6000c101b14 */
[--C-:B------:R-:W-:Y:S01]  /*2eb0*/  IMAD.WIDE R16, R39, 0x8, R4.reuse ;  /* 0x0000000827107825 */ /* 0x100fe200078e0204 */
[----:B------:R3:W-:Y:S03]  /*2ec0*/  STG.E.64 desc[UR20][R4.64], R26 ;  /* 0x0000001a04007986 */ /* 0x0007e6000c101b14 */
[--C-:B-1----:R-:W-:Y:S01]  /*2ed0*/  IMAD.WIDE R24, R29, 0x8, R4.reuse ;  /* 0x000000081d187825 */ /* 0x102fe200078e0204 */
[----:B------:R3:W-:Y:S03]  /*2ee0*/  STG.E.64 desc[UR20][R6.64], R58 ;  /* 0x0000003a06007986 */ /* 0x0007e6000c101b14 */
[----:B0-----:R-:W-:Y:S01]  /*2ef0*/  IMAD.WIDE R8, R41, 0x8, R4 ;  /* 0x0000000829087825 */ /* 0x001fe200078e0204 */
[----:B------:R3:W-:Y:S04]  /*2f00*/  STG.E.64 desc[UR20][R14.64], R54 ;  /* 0x000000360e007986 */ /* 0x0007e8000c101b14 */
[----:B------:R3:W-:Y:S04]  /*2f10*/  STG.E.64 desc[UR20][R16.64], R48 ;  /* 0x0000003010007986 */ /* 0x0007e8000c101b14 */
[----:B------:R3:W-:Y:S04]  /*2f20*/  STG.E.64 desc[UR20][R24.64], R44 ;  /* 0x0000002c18007986 */ /* 0x0007e8000c101b14 */
[----:B------:R3:W-:Y:S01]  /*2f30*/  STG.E.64 desc[UR20][R8.64], R30 ;  /* 0x0000001e08007986 */ /* 0x0007e2000c101b14 */
[----:B------:R-:W-:Y:S01]  /*2f40*/  UISETP.NE.AND UP0, UPT, UR38, 0x5, UPT ;  /* 0x000000052600788c */ /* 0x000fe2000bf05270 */
[----:B------:R-:W-:Y:S01]  /*2f50*/  IADD3 R23, PT, PT, R23, UR7, RZ ;  /* 0x0000000717177c10 */ /* 0x000fe2000fffe0ff */
[----:B------:R-:W-:Y:S01]  /*2f60*/  VIADD R19, R19, UR7 ;  /* 0x0000000713137c36 */ /* 0x000fe20008000000 */
[----:B------:R-:W-:Y:S01]  /*2f70*/  IADD3 R11, PT, PT, R11, UR7, RZ ;  /* 0x000000070b0b7c10 */ /* 0x000fe2000fffe0ff */
[----:B------:R-:W-:Y:S01]  /*2f80*/  VIADD R21, R21, UR7 ;  /* 0x0000000715157c36 */ /* 0x000fe20008000000 */
[----:B------:R-:W-:-:S04]  /*2f90*/  UIADD3 UR4, UPT, UPT, UR4, 0x1, URZ ;  /* 0x0000000104047890 */ /* 0x000fc8000fffe0ff */
[----:B------:R-:W-:Y:S08]  /*2fa0*/  BRA.U UP0, `(.L_x_280) ;  /* 0xffffffe100207547 */ /* 0x000ff0000b83ffff */
[----:B------:R-:W0:Y:S02]  /*2fb0*/  LDCU UR4, c[0x0][0x38c] ;  /* 0x00007180ff0477ac */ /* 0x000e240008000800 */
[----:B0-----:R-:W-:-:S09]  /*2fc0*/  UISETP.GE.AND UP0, UPT, UR4, URZ, UPT ;  /* 0x000000ff0400728c */ /* 0x001fd2000bf06270 */
[----:B------:R-:W-:Y:S05]  /*2fd0*/  BRA.U !UP0, `(.L_x_281) ;  /* 0x000000ed08647547 */ /* 0x000fea000b800000 */
[----:B------:R-:W-:Y:S01]  /*2fe0*/  UISETP.LT.AND UP0, UPT, UR18, 0xa, UPT ;  /* 0x0000000a1200788c */ /* 0x000fe2000bf01270 */
[----:B------:R-:W0:Y:S01]  /*2ff0*/  LDCU UR33, c[0x0][0x388] ;  /* 0x00007100ff2177ac */ /* 0x000e220008000800 */
[----:B------:R-:W1:Y:S01]  /*3000*/  LDCU UR25, c[0x0][0x388] ;  /* 0x00007100ff1977ac */ /* 0x000e620008000800 */
[----:B------:R-:W2:Y:S01]  /*3010*/  LDCU UR36, c[0x0][0x38c] ;  /* 0x00007180ff2477ac */ /* 0x000ea20008000800 */
[----:B------:R-:W0:Y:S01]  /*3020*/  LDCU.64 UR34, c[0x0][0x388] ;  /* 0x00007100ff2277ac */ /* 0x000e220008000a00 */
[----:B------:R-:W-:Y:S02]  /*3030*/  UIMAD UR37, UR7, 0x7, URZ ;  /* 0x00000007072578a4 */ /* 0x000fe4000f8e02ff */
[----:B------:R-:W-:Y:S02]  /*3040*/  UIMAD UR38, UR7, 0x6, URZ ;  /* 0x00000006072678a4 */ /* 0x000fe4000f8e02ff */
[----:B------:R-:W-:Y:S02]  /*3050*/  UIMAD UR39, UR7, 0x9, URZ ;  /* 0x00000009072778a4 */ /* 0x000fe4000f8e02ff */
[----:B------:R-:W-:Y:S01]  /*3060*/  USEL UR40, UR18, 0xa, !UP0 ;  /* 0x0000000a12287887 */ /* 0x000fe2000c000000 */
[----:B------:R-:W-:Y:S01]  /*3070*/  UMOV UR4, URZ ;  /* 0x000000ff00047c82 */ /* 0x000fe20008000000 */
[----:B------:R-:W-:-:S10]  /*3080*/  UMOV UR5, URZ ;  /* 0x000000ff00057c82 */ /* 0x000fd40008000000 */
.L_x_496:
[----:B------:R-:W4:Y:S01]  /*3090*/  S2R R0, SR_CTAID.Y ;  /* 0x0000000000007919 */ /* 0x000f220000002600 */
[----:B--2---:R-:W-:Y:S01]  /*30a0*/  UIADD3 UR27, UPT, UPT, UR36, 0xa, URZ ;  /* 0x0000000a241b7890 */ /* 0x004fe2000fffe0ff */
[----:B------:R-:W-:Y:S01]  /*30b0*/  IMAD.MOV.U32 R12, RZ, RZ, -0x3e000000 ;  /* 0xc2000000ff0c7424 */ /* 0x000fe200078e00ff */
[----:B------:R-:W2:Y:S01]  /*30c0*/  LDCU UR6, c[0x0][0x3f0] ;  /* 0x00007e00ff0677ac */ /* 0x000ea20008000800 */
[----:B------:R-:W4:Y:S01]  /*30d0*/  S2R R3, SR_TID.Y ;  /* 0x0000000000037919 */ /* 0x000f220000002200 */
[----:B------:R-:W-:Y:S01]  /*30e0*/  UIADD3 UR9, UPT, UPT, UR4, 0x9, URZ ;  /* 0x0000000904097890 */ /* 0x000fe2000fffe0ff */
[----:B------:R-:W0:Y:S01]  /*30f0*/  S2R R2, SR_CTAID.X ;  /* 0x0000000000027919 */ /* 0x000e220000002500 */
[----:B------:R-:W-:Y:S01]  /*3100*/  UMOV UR7, URZ ;  /* 0x000000ff00077c82 */ /* 0x000fe20008000000 */
[----:B------:R-:W1:Y:S01]  /*3110*/  LDCU UR8, c[0x0][0x400] ;  /* 0x00008000ff0877ac */ /* 0x000e620008000800 */
[----:B---3--:R-:W0:Y:S01]  /*3120*/  S2R R5, SR_TID.X ;  /* 0x0000000000057919 */ /* 0x008e220000002100 */
[----:B------:R-:W3:Y:S01]  /*3130*/  LDCU UR10, c[0x0][0x3f8] ;  /* 0x00007f00ff0a77ac */ /* 0x000ee20008000800 */
[----:B------:R-:W3:Y:S01]  /*3140*/  LDCU UR12, c[0x0][0x408] ;  /* 0x00008100ff0c77ac */ /* 0x000ee20008000800 */
[----:B------:R-:W3:Y:S01]  /*3150*/  LDCU UR14, c[0x0][0x410] ;  /* 0x00008200ff0e77ac */ /* 0x000ee20008000800 */
[----:B------:R-:W3:Y:S01]  /*3160*/  LDCU UR16, c[0x0][0x418] ;  /* 0x00008300ff1077ac */ /* 0x000ee20008000800 */
[----:B------:R-:W-:Y:S01]  /*3170*/  UMOV UR11, URZ ;  /* 0x000000ff000b7c82 */ /* 0x000fe20008000000 */
[----:B------:R-:W-:Y:S01]  /*3180*/  UMOV UR13, URZ ;  /* 0x000000ff000d7c82 */ /* 0x000fe20008000000 */
[----:B------:R-:W-:Y:S01]  /*3190*/  UMOV UR15, URZ ;  /* 0x000000ff000f7c82 */ /* 0x000fe20008000000 */
[----:B------:R-:W-:Y:S01]  /*31a0*/  UMOV UR17, URZ ;  /* 0x000000ff00117c82 */ /* 0x000fe20008000000 */
[----:B----4-:R-:W-:Y:S01]  /*31b0*/  IMAD R0, R0, 0x4, R3 ;  /* 0x0000000400007824 */ /* 0x010fe200078e0203 */
[----:B------:R-:W-:Y:S01]  /*31c0*/  I2FP.F32.U32 R3, UR9 ;  /* 0x0000000900037c45 */ /* 0x000fe20008201000 */
[----:B------:R-:W-:-:S02]  /*31d0*/  UMOV UR9, URZ ;  /* 0x000000ff00097c82 */ /* 0x000fc40008000000 */
[----:B------:R-:W-:Y:S01]  /*31e0*/  VIADD R0, R0, 0x5 ;  /* 0x0000000500007836 */ /* 0x000fe20000000000 */
[----:B0-----:R-:W-:-:S03]  /*31f0*/  LEA R2, R2, R5, 0x5 ;  /* 0x0000000502027211 */ /* 0x001fc600078e28ff */
[----:B------:R-:W-:Y:S02]  /*3200*/  IMAD R0, R0, UR27, RZ ;  /* 0x0000001b00007c24 */ /* 0x000fe4000f8e02ff */
[----:B------:R-:W-:-:S03]  /*3210*/  VIADD R2, R2, 0x5 ;  /* 0x0000000502027836 */ /* 0x000fc60000000000 */
[----:B------:R-:W-:Y:S02]  /*3220*/  I2FP.F32.S32 R0, R0 ;  /* 0x0000000000007245 */ /* 0x000fe40000201400 */
[----:B------:R-:W-:-:S03]  /*3230*/  I2FP.F32.U32 R2, R2 ;  /* 0x0000000200027245 */ /* 0x000fc60000201000 */
[----:B------:R-:W-:Y:S02]  /*3240*/  FADD R16, R0, 0.5 ;  /* 0x3f00000000107421 */ /* 0x000fe40000000000 */
[----:B------:R-:W-:Y:S02]  /*3250*/  FADD R2, R2, 0.5 ;  /* 0x3f00000002027421 */ /* 0x000fe40000000000 */
[----:B------:R-:W-:-:S04]  /*3260*/  FADD R3, R16, R3 ;  /* 0x0000000310037221 */ /* 0x000fc80000000000 */
[----:B--2---:R-:W5:Y:S01]  /*3270*/  TEX.LL RZ, R4, R2, R12, UR6, 2D, 0x3 ;  /* 0x28ff060c02047f60 */ /* 0x004f6200089e03ff */
[----:B-1----:R0:W5:Y:S01]  /*3280*/  TEX.LL RZ, R40, R2, R12, UR8, 2D, 0x3 ;  /* 0x28ff080c02287f60 */ /* 0x00216200089e03ff */
[----:B---3--:R0:W5:Y:S01]  /*3290*/  TEX.LL RZ, R32, R2, R12, UR10, 2D, 0x3 ;  /* 0x28ff0a0c02207f60 */ /* 0x00816200089e03ff */
[----:B------:R0:W5:Y:S01]  /*32a0*/  TEX.LL RZ, R34, R2, R12, UR12, 2D, 0x3 ;  /* 0x28ff0c0c02227f60 */ /* 0x00016200089e03ff */
[----:B------:R0:W5:Y:S01]  /*32b0*/  TEX.LL RZ, R36, R2, R12, UR14, 2D, 0x3 ;  /* 0x28ff0e0c02247f60 */ /* 0x00016200089e03ff */
[----:B------:R0:W5:Y:S01]  /*32c0*/  TEX.LL RZ, R42, R2, R12, UR16, 2D, 0x3 ;  /* 0x28ff100c022a7f60 */ /* 0x00016200089e03ff */
        /* <DEDUP_REMOVED lines=10> */
[----:B0-----:R-:W-:Y:S10]  /*3370*/  @P0 BRA `(.L_x_283) ;  /* 0x0000000000200947 */ /* 0x001ff40003800000 */
[----:B------:R-:W-:Y:S01]  /*3380*/  LOP3.LUT R0, R5, 0x7fffffff, RZ, 0xc0, !PT ;  /* 0x7fffffff05007812 */ /* 0x000fe200078ec0ff */
[----:B------:R-:W-:Y:S02]  /*3390*/  IMAD.MOV.U32 R44, RZ, RZ, R4 ;  /* 0x000000ffff2c7224 */ /* 0x000fe400078e0004 */
[----:B------:R-:W-:Y:S01]  /*33a0*/  IMAD.MOV.U32 R45, RZ, RZ, R5 ;  /* 0x000000ffff2d7224 */ /* 0x000fe200078e0005 */
[----:B------:R-:W-:Y:S02]  /*33b0*/  IADD3 R31, PT, PT, R0, -0x100000, RZ ;  /* 0xfff00000001f7810 */ /* 0x000fe40007ffe0ff */
[----:B------:R-:W-:-:S07]  /*33c0*/  MOV R0, 0x33e0 ;  /* 0x000033e000007802 */ /* 0x000fce0000000f00 */
[----:B-----5:R-:W-:Y:S05]  /*33d0*/  CALL.REL.NOINC `($__internal_3_$__cuda_sm20_dblrcp_rn_slowpath_v3) ;  /* 0x000000f400b87944 */ /* 0x020fea0003c00000 */
[----:B------:R-:W-:Y:S02]  /*33e0*/  IMAD.MOV.U32 R10, RZ, RZ, R26 ;  /* 0x000000ffff0a7224 */ /* 0x000fe400078e001a */
[----:B------:R-:W-:-:S07]  /*33f0*/  IMAD.MOV.U32 R11, RZ, RZ, R27 ;  /* 0x000000ffff0b7224 */ /* 0x000fce00078e001b */
.L_x_283:
[----:B------:R-:W-:Y:S05]  /*3400*/  BSYNC.RECONVERGENT B0 ;  /* 0x0000000000007941 */ /* 0x000fea0003800200 */
.L_x_282:
        /* <DEDUP_REMOVED lines=8> */
[----:B------:R-:W-:Y:S01]  /*3490*/  UIMAD UR27, UR27, UR25, URZ ;  /* 0x000000191b1b72a4 */ /* 0x000fe2000f8e02ff */
[----:B------:R-:W-:Y:S01]  /*34a0*/  BSSY.RECONVERGENT B0, `(.L_x_284) ;  /* 0x000003e000007945 */ /* 0x000fe20003800200 */
[----:B------:R-:W-:Y:S01]  /*34b0*/  DMUL R12, R18, R18 ;  /* 0x00000012120c7228 */ /* 0x000fe20000000000 */
[----:B------:R-:W1:Y:S01]  /*34c0*/  LDC R24, c[0x0][0x390] ;  /* 0x0000e400ff187b82 */ /* 0x000e620000000800 */
[-C--:B------:R-:W-:Y:S02]  /*34d0*/  DMUL R30, R32, R8.reuse ;  /* 0x00000008201e7228 */ /* 0x080fe40000000000 */
[-C--:B------:R-:W-:Y:S02]  /*34e0*/  DMUL R34, R34, R8.reuse ;  /* 0x0000000822227228 */ /* 0x080fe40000000000 */
[----:B-----5:R-:W-:-:S02]  /*34f0*/  DMUL R42, R42, R8 ;  /* 0x000000082a2a7228 */ /* 0x020fc40000000000 */
[----:B------:R-:W-:-:S08]  /*3500*/  DFMA R12, R8, R8, R12 ;  /* 0x00000008080c722b */ /* 0x000fd0000000000c */
[----:B------:R-:W-:Y:S02]  /*3510*/  DFMA R12, R6, R6, R12 ;  /* 0x00000006060c722b */ /* 0x000fe4000000000c */
[----:B0-----:R-:W-:-:S06]  /*3520*/  DADD R154, R26, -1 ;  /* 0xbff000001a9a7429 */ /* 0x001fcc0000000000 */
[----:B------:R-:W-:Y:S01]  /*3530*/  DMUL R14, R12, 0.5 ;  /* 0x3fe000000c0e7828 */ /* 0x000fe20000000000 */
[----:B-1----:R-:W-:-:S07]  /*3540*/  IMAD R24, R24, UR27, RZ ;  /* 0x0000001b18187c24 */ /* 0x002fce000f8e02ff */
[----:B------:R-:W-:-:S08]  /*3550*/  DFMA R12, -R4, R14, R36 ;  /* 0x0000000e040c722b */ /* 0x000fd00000000124 */
[----:B------:R-:W-:-:S08]  /*3560*/  DMUL R12, R154, R12 ;  /* 0x0000000c9a0c7228 */ /* 0x000fd00000000000 */
[----:B------:R-:W-:Y:S02]  /*3570*/  DMUL R26, R12, R26 ;  /* 0x0000001a0c1a7228 */ /* 0x000fe40000000000 */
        /* <DEDUP_REMOVED lines=10> */
[----:B------:R-:W-:-:S05]  /*3620*/  MOV R11, UR39 ;  /* 0x00000027000b7c02 */ /* 0x000fca0008000f00 */
[----:B------:R-:W-:Y:S02]  /*3630*/  IMAD.WIDE R10, R11, 0x8, R150 ;  /* 0x000000080b0a7825 */ /* 0x000fe400078e0296 */
[----:B------:R-:W-:Y:S02]  /*3640*/  DFMA R22, R20, R22, 0.5 ;  /* 0x3fe000001416742b */ /* 0x000fe40000000016 */
[----:B------:R-:W-:Y:S01]  /*3650*/  DMUL R20, R44, R20 ;  /* 0x000000142c147228 */ /* 0x000fe20000000000 */
[----:B------:R-:W-:Y:S01]  /*3660*/  STG.E.64 desc[UR20][R10.64], R40 ;  /* 0x000000280a007986 */ /* 0x000fe2000c101b14 */
[----:B------:R-:W-:-:S06]  /*3670*/  IMAD.WIDE R12, R24, 0x8, R10 ;  /* 0x00000008180c7825 */ /* 0x000fcc00078e020a */
[----:B------:R-:W-:Y:S01]  /*3680*/  DFMA R48, R22, R20, R44 ;  /* 0x000000141630722b */ /* 0x000fe2000000002c */
[----:B------:R0:W-:Y:S01]  /*3690*/  STG.E.64 desc[UR20][R12.64], R28 ;  /* 0x0000001c0c007986 */ /* 0x0001e2000c101b14 */
[C---:B------:R-:W-:Y:S02]  /*36a0*/  IMAD.SHL.U32 R23, R24.reuse, 0x2, RZ ;  /* 0x0000000218177824 */ /* 0x040fe400078e00ff */
[C---:B------:R-:W-:Y:S02]  /*36b0*/  IMAD R21, R24.reuse, 0x3, RZ ;  /* 0x0000000318157824 */ /* 0x040fe400078e02ff */
[C---:B------:R-:W-:Y:S02]  /*36c0*/  IMAD.SHL.U32 R20, R24.reuse, 0x4, RZ ;  /* 0x0000000418147824 */ /* 0x040fe400078e00ff */
[----:B------:R-:W-:Y:S01]  /*36d0*/  IMAD R22, R24, 0x5, RZ ;  /* 0x0000000518167824 */ /* 0x000fe200078e02ff */
[----:B------:R-:W-:Y:S01]  /*36e0*/  DMUL R50, |R26|, R48 ;  /* 0x000000301a327228 */ /* 0x000fe20000000200 */
[----:B------:R-:W-:-:S04]  /*36f0*/  IMAD.WIDE R32, R23, 0x8, R10 ;  /* 0x0000000817207825 */ /* 0x000fc800078e020a */
[--C-:B------:R-:W-:Y:S01]  /*3700*/  IMAD.WIDE R36, R21, 0x8, R10.reuse ;  /* 0x0000000815247825 */ /* 0x100fe200078e020a */
[----:B------:R1:W-:Y:S01]  /*3710*/  STG.E.64 desc[UR20][R32.64], R30 ;  /* 0x0000001e20007986 */ /* 0x0003e2000c101b14 */
[----:B0-----:R-:W-:Y:S01]  /*3720*/  IADD3 R13, PT, PT, R49, -0x100000, RZ ;  /* 0xfff00000310d7810 */ /* 0x001fe20007ffe0ff */
[----:B------:R-:W-:Y:S01]  /*3730*/  DFMA R52, R50, -R50, |R26| ;  /* 0x800000323234722b */ /* 0x000fe2000000041a */
[--C-:B------:R-:W-:Y:S01]  /*3740*/  IMAD.WIDE R40, R20, 0x8, R10.reuse ;  /* 0x0000000814287825 */ /* 0x100fe200078e020a */
[----:B------:R1:W-:Y:S03]  /*3750*/  STG.E.64 desc[UR20][R36.64], R34 ;  /* 0x0000002224007986 */ /* 0x0003e6000c101b14 */
[----:B------:R-:W-:Y:S01]  /*3760*/  IMAD.WIDE R10, R22, 0x8, R10 ;  /* 0x00000008160a7825 */ /* 0x000fe200078e020a */
[----:B------:R1:W-:Y:S03]  /*3770*/  STG.E.64 desc[UR20][R40.64], R38 ;  /* 0x0000002628007986 */ /* 0x0003e6000c101b14 */
[----:B------:R-:W-:Y:S01]  /*3780*/  IMAD.MOV.U32 R12, RZ, RZ, R48 ;  /* 0x000000ffff0c7224 */ /* 0x000fe200078e0030 */
[----:B------:R1:W-:Y:S05]  /*3790*/  STG.E.64 desc[UR20][R10.64], R42 ;  /* 0x0000002a0a007986 */ /* 0x0003ea000c101b14 */
[----:B------:R-:W-:Y:S01]  /*37a0*/  DFMA R28, R52, R12, R50 ;  /* 0x0000000c341c722b */ /* 0x000fe20000000032 */
[----:B------:R-:W-:Y:S10]  /*37b0*/  @!P0 BRA `(.L_x_285) ;  /* 0x0000000000308947 */ /* 0x000ff40003800000 */
[----:B------:R-:W-:Y:S01]  /*37c0*/  IMAD.MOV.U32 R0, RZ, RZ, R48 ;  /* 0x000000ffff007224 */ /* 0x000fe200078e0030 */
[----:B------:R-:W-:Y:S01]  /*37d0*/  MOV R28, R46 ;  /* 0x0000002e001c7202 */ /* 0x000fe20000000f00 */
[----:B-1----:R-:W-:Y:S01]  /*37e0*/  IMAD.MOV.U32 R31, RZ, RZ, R47 ;  /* 0x000000ffff1f7224 */ /* 0x002fe200078e002f */
[----:B------:R-:W-:Y:S01]  /*37f0*/  MOV R41, R53 ;  /* 0x0000003500297202 */ /* 0x000fe20000000f00 */
[----:B------:R-:W-:Y:S01]  /*3800*/  IMAD.MOV.U32 R30, RZ, RZ, R52 ;  /* 0x000000ffff1e7224 */ /* 0x000fe200078e0034 */
[----:B------:R-:W-:Y:S01]  /*3810*/  MOV R29, R13 ;  /* 0x0000000d001d7202 */ /* 0x000fe20000000f00 */
[----:B------:R-:W-:Y:S01]  /*3820*/  IMAD.MOV.U32 R36, RZ, RZ, R50 ;  /* 0x000000ffff247224 */ /* 0x000fe200078e0032 */
[----:B------:R-:W-:Y:S01]  /*3830*/  MOV R38, 0x3860 ;  /* 0x0000386000267802 */ /* 0x000fe20000000f00 */
[----:B------:R-:W-:-:S07]  /*3840*/  IMAD.MOV.U32 R37, RZ, RZ, R51 ;  /* 0x000000ffff257224 */ /* 0x000fce00078e0033 */
[----:B------:R-:W-:Y:S05]  /*3850*/  CALL.REL.NOINC `($__internal_5_$__cuda_sm20_dsqrt_rn_f64_mediumpath_v1) ;  /* 0x000000f800d47944 */ /* 0x000fea0003c00000 */
[----:B------:R-:W-:Y:S02]  /*3860*/  IMAD.MOV.U32 R28, RZ, RZ, R30 ;  /* 0x000000ffff1c7224 */ /* 0x000fe400078e001e */
[----:B------:R-:W-:-:S07]  /*3870*/  IMAD.MOV.U32 R29, RZ, RZ, R31 ;  /* 0x000000ffff1d7224 */ /* 0x000fce00078e001f */
.L_x_285:
[----:B------:R-:W-:Y:S05]  /*3880*/  BSYNC.RECONVERGENT B0 ;  /* 0x0000000000007941 */ /* 0x000fea0003800200 */
.L_x_284:
[----:B-1----:R-:W-:Y:S01]  /*3890*/  DADD R32, -RZ, |R4| ;  /* 0x00000000ff207229 */ /* 0x002fe20000000504 */
[----:B------:R-:W-:Y:S01]  /*38a0*/  IMAD.MOV.U32 R30, RZ, RZ, 0x0 ;  /* 0x00000000ff1e7424 */ /* 0x000fe200078e00ff */
[----:B------:R-:W-:Y:S01]  /*38b0*/  BSSY.RECONVERGENT B0, `(.L_x_286) ;  /* 0x000001c000007945 */ /* 0x000fe20003800200 */
[----:B------:R-:W-:-:S03]  /*38c0*/  IMAD.MOV.U32 R31, RZ, RZ, 0x3fd80000 ;  /* 0x3fd80000ff1f7424 */ /* 0x000fc600078e00ff */
[----:B------:R-:W0:Y:S04]  /*38d0*/  MUFU.RSQ64H R11, R33 ;  /* 0x00000021000b7308 */ /* 0x000e280000001c00 */
[----:B------:R-:W-:-:S04]  /*38e0*/  IADD3 R10, PT, PT, R33, -0x3500000, RZ ;  /* 0xfcb00000210a7810 */ /* 0x000fc80007ffe0ff */
[----:B------:R-:W-:Y:S02]  /*38f0*/  ISETP.GE.U32.AND P0, PT, R10, 0x7ca00000, PT ;  /* 0x7ca000000a00780c */ /* 0x000fe40003f06070 */
[----:B0-----:R-:W-:-:S08]  /*3900*/  DMUL R12, R10, R10 ;  /* 0x0000000a0a0c7228 */ /* 0x001fd00000000000 */
[----:B------:R-:W-:-:S08]  /*3910*/  DFMA R12, |R4|, -R12, 1 ;  /* 0x3ff00000040c742b */ /* 0x000fd00000000a0c */
[----:B------:R-:W-:Y:S02]  /*3920*/  DFMA R30, R12, R30, 0.5 ;  /* 0x3fe000000c1e742b */ /* 0x000fe4000000001e */
[----:B------:R-:W-:-:S08]  /*3930*/  DMUL R12, R10, R12 ;  /* 0x0000000c0a0c7228 */ /* 0x000fd00000000000 */
[----:B------:R-:W-:Y:S01]  /*3940*/  DFMA R34, R30, R12, R10 ;  /* 0x0000000c1e22722b */ /* 0x000fe2000000000a */
[----:B------:R-:W-:-:S05]  /*3950*/  MOV R13, UR39 ;  /* 0x00000027000d7c02 */ /* 0x000fca0008000f00 */
[----:B------:R-:W-:Y:S02]  /*3960*/  IMAD.WIDE R12, R13, 0x8, R148 ;  /* 0x000000080d0c7825 */ /* 0x000fe400078e0294 */
[----:B------:R-:W-:-:S03]  /*3970*/  DMUL R36, |R4|, R34 ;  /* 0x0000002204247228 */ /* 0x000fc60000000200 */
[----:B------:R0:W-:Y:S05]  /*3980*/  STG.E.64 desc[UR20][R12.64], R28 ;  /* 0x0000001c0c007986 */ /* 0x0001ea000c101b14 */
[----:B------:R-:W-:Y:S01]  /*3990*/  DFMA R38, R36, -R36, |R4| ;  /* 0x800000242426722b */ /* 0x000fe20000000404 */
[----:B------:R-:W-:Y:S02]  /*39a0*/  VIADD R5, R35, 0xfff00000 ;  /* 0xfff0000023057836 */ /* 0x000fe40000000000 */
[----:B------:R-:W-:-:S06]  /*39b0*/  IMAD.MOV.U32 R4, RZ, RZ, R34 ;  /* 0x000000ffff047224 */ /* 0x000fcc00078e0022 */
[----:B------:R-:W-:Y:S01]  /*39c0*/  DFMA R30, R38, R4, R36 ;  /* 0x00000004261e722b */ /* 0x000fe20000000024 */
[----:B0-----:R-:W-:Y:S10]  /*39d0*/  @!P0 BRA `(.L_x_287) ;  /* 0x0000000000248947 */ /* 0x001ff40003800000 */
[----:B------:R-:W-:Y:S01]  /*39e0*/  MOV R30, R38 ;  /* 0x00000026001e7202 */ /* 0x000fe20000000f00 */
[----:B------:R-:W-:Y:S01]  /*39f0*/  IMAD.MOV.U32 R28, RZ, RZ, R32 ;  /* 0x000000ffff1c7224 */ /* 0x000fe200078e0020 */
[----:B------:R-:W-:Y:S01]  /*3a00*/  MOV R0, R34 ;  /* 0x0000002200007202 */ /* 0x000fe20000000f00 */
[----:B------:R-:W-:Y:S01]  /*3a10*/  IMAD.MOV.U32 R31, RZ, RZ, R33 ;  /* 0x000000ffff1f7224 */ /* 0x000fe200078e0021 */
[----:B------:R-:W-:Y:S01]  /*3a20*/  MOV R29, R5 ;  /* 0x00000005001d7202 */ /* 0x000fe20000000f00 */
[----:B------:R-:W-:Y:S01]  /*3a30*/  IMAD.MOV.U32 R41, RZ, RZ, R39 ;  /* 0x000000ffff297224 */ /* 0x000fe200078e0027 */
[----:B------:R-:W-:Y:S01]  /*3a40*/  MOV R38, 0x3a70 ;  /* 0x00003a7000267802 */ /* 0x000fe20000000f00 */
[----:B------:R-:W-:-:S07]  /*3a50*/  IMAD.MOV.U32 R44, RZ, RZ, R10 ;  /* 0x000000ffff2c7224 */ /* 0x000fce00078e000a */
[----:B------:R-:W-:Y:S05]  /*3a60*/  CALL.REL.NOINC `($__internal_5_$__cuda_sm20_dsqrt_rn_f64_mediumpath_v1) ;  /* 0x000000f800507944 */ /* 0x000fea0003c00000 */
.L_x_287:
[----:B------:R-:W-:Y:S05]  /*3a70*/  BSYNC.RECONVERGENT B0 ;  /* 0x0000000000007941 */ /* 0x000fea0003800200 */
.L_x_286:
[----:B------:R-:W0:Y:S01]  /*3a80*/  MUFU.RCP64H R5, R155 ;  /* 0x0000009b00057308 */ /* 0x000e220000001800 */
[----:B------:R-:W-:Y:S01]  /*3a90*/  IMAD.MOV.U32 R4, RZ, RZ, 0x1 ;  /* 0x00000001ff047424 */ /* 0x000fe200078e00ff */
[----:B------:R-:W-:Y:S01]  /*3aa0*/  BSSY.RECONVERGENT B1, `(.L_x_288) ;  /* 0x000001f000017945 */ /* 0x000fe20003800200 */
[----:B------:R-:W-:Y:S02]  /*3ab0*/  IMAD.U32 R29, RZ, RZ, UR39 ;  /* 0x00000027ff1d7e24 */ /* 0x000fe4000f8e00ff */
[----:B------:R-:W-:Y:S02]  /*3ac0*/  IMAD.U32 R33, RZ, RZ, UR39 ;  /* 0x00000027ff217e24 */ /* 0x000fe4000f8e00ff */
[----:B------:R-:W-:Y:S02]  /*3ad0*/  IMAD.U32 R35, RZ, RZ, UR39 ;  /* 0x00000027ff237e24 */ /* 0x000fe4000f8e00ff */
[----:B------:R-:W-:-:S04]  /*3ae0*/  IMAD.WIDE R28, R29, 0x8, R140 ;  /* 0x000000081d1c7825 */ /* 0x000fc800078e028c */
[----:B------:R-:W-:Y:S01]  /*3af0*/  IMAD.WIDE R32, R33, 0x8, R144 ;  /* 0x0000000821207825 */ /* 0x000fe200078e0290 */
[----:B------:R1:W-:Y:S01]  /*3b00*/  STG.E.64 desc[UR20][R28.64], R30 ;  /* 0x0000001e1c007986 */ /* 0x0003e2000c101b14 */
[----:B0-----:R-:W-:Y:S02]  /*3b10*/  DFMA R10, -R154, R4, 1 ;  /* 0x3ff000009a0a742b */ /* 0x001fe40000000104 */
[----:B------:R-:W-:-:S06]  /*3b20*/  IMAD.WIDE R34, R35, 0x8, R142 ;  /* 0x0000000823227825 */ /* 0x000fcc00078e028e */
[----:B------:R-:W-:-:S08]  /*3b30*/  DFMA R10, R10, R10, R10 ;  /* 0x0000000a0a0a722b */ /* 0x000fd0000000000a */
[----:B------:R-:W-:-:S08]  /*3b40*/  DFMA R10, R4, R10, R4 ;  /* 0x0000000a040a722b */ /* 0x000fd00000000004 */
[----:B------:R-:W-:-:S08]  /*3b50*/  DFMA R4, -R154, R10, 1 ;  /* 0x3ff000009a04742b */ /* 0x000fd0000000010a */
[----:B------:R-:W-:Y:S01]  /*3b60*/  DFMA R38, R10, R4, R10 ;  /* 0x000000040a26722b */ /* 0x000fe2000000000a */
[----:B------:R-:W-:-:S05]  /*3b70*/  MOV R11, UR39 ;  /* 0x00000027000b7c02 */ /* 0x000fca0008000f00 */
[----:B------:R-:W-:Y:S02]  /*3b80*/  IMAD.WIDE R10, R11, 0x8, R146 ;  /* 0x000000080b0a7825 */ /* 0x000fe400078e0292 */
[----:B------:R-:W-:-:S03]  /*3b90*/  DMUL R4, R38, |R26| ;  /* 0x4000001a26047228 */ /* 0x000fc60000000000 */
[----:B------:R1:W-:Y:S05]  /*3ba0*/  STG.E.64 desc[UR20][R10.64], R8 ;  /* 0x000000080a007986 */ /* 0x0003ea000c101b14 */
[--C-:B------:R-:W-:Y:S01]  /*3bb0*/  DFMA R36, -R154, R4, |R26|.reuse ;  /* 0x000000049a24722b */ /* 0x100fe2000000051a */
[----:B------:R1:W-:Y:S01]  /*3bc0*/  STG.E.64 desc[UR20][R32.64], R18 ;  /* 0x0000001220007986 */ /* 0x0003e2000c101b14 */
[----:B------:R-:W-:-:S03]  /*3bd0*/  DADD R26, -RZ, |R26| ;  /* 0x00000000ff1a7229 */ /* 0x000fc6000000051a */
[----:B------:R1:W-:Y:S03]  /*3be0*/  STG.E.64 desc[UR20][R34.64], R6 ;  /* 0x0000000622007986 */ /* 0x0003e6000c101b14 */
[----:B------:R-:W-:-:S04]  /*3bf0*/  DFMA R4, R38, R36, R4 ;  /* 0x000000242604722b */ /* 0x000fc80000000004 */
[----:B------:R-:W-:-:S06]  /*3c00*/  FSETP.GEU.AND P1, PT, |R27|, 6.5827683646048100446e-37, PT ;  /* 0x036000001b00780b */ /* 0x000fcc0003f2e200 */
[----:B------:R-:W-:-:S05]  /*3c10*/  FFMA R0, RZ, R155, R5 ;  /* 0x0000009bff007223 */ /* 0x000fca0000000005 */
[----:B------:R-:W-:-:S13]  /*3c20*/  FSETP.GT.AND P0, PT, |R0|, 1.469367938527859385e-39, PT ;  /* 0x001000000000780b */ /* 0x000fda0003f04200 */
[----:B-1----:R-:W-:Y:S05]  /*3c30*/  @P0 BRA P1, `(.L_x_289) ;  /* 0x0000000000140947 */ /* 0x002fea0000800000 */
[----:B------:R-:W-:Y:S01]  /*3c40*/  MOV R4, R26 ;  /* 0x0000001a00047202 */ /* 0x000fe20000000f00 */
[----:B------:R-:W-:Y:S01]  /*3c50*/  IMAD.MOV.U32 R5, RZ, RZ, R27 ;  /* 0x000000ffff057224 */ /* 0x000fe200078e001b */
[----:B------:R-:W-:Y:S01]  /*3c60*/  MOV R0, 0x3c90 ;  /* 0x00003c9000007802 */ /* 0x000fe20000000f00 */
[----:B------:R-:W-:-:S07]  /*3c70*/  IMAD.MOV.U32 R157, RZ, RZ, R155 ;  /* 0x000000ffff9d7224 */ /* 0x000fce00078e009b */
[----:B------:R-:W-:Y:S05]  /*3c80*/  CALL.REL.NOINC `($__internal_4_$__cuda_sm20_div_rn_f64_full) ;  /* 0x000000f000387944 */ /* 0x000fea0003c00000 */
.L_x_289:
[----:B------:R-:W-:Y:S05]  /*3c90*/  BSYNC.RECONVERGENT B1 ;  /* 0x0000000000017941 */ /* 0x000fea0003800200 */
.L_x_288:
[----:B------:R-:W-:Y:S01]  /*3ca0*/  UIADD3 UR7, UPT, UPT, UR4, 0x7, URZ ;  /* 0x0000000704077890 */ /* 0x000fe2000fffe0ff */
[-C--:B------:R-:W-:Y:S01]  /*3cb0*/  MOV R42, R2.reuse ;  /* 0x00000002002a7202 */ /* 0x080fe20000000f00 */
[----:B------:R-:W0:Y:S01]  /*3cc0*/  LDCU UR6, c[0x0][0x3f0] ;  /* 0x00007e00ff0677ac */ /* 0x000e220008000800 */
[--C-:B------:R-:W-:Y:S01]  /*3cd0*/  IMAD.MOV.U32 R40, RZ, RZ, R2.reuse ;  /* 0x000000ffff287224 */ /* 0x100fe200078e0002 */
[-C--:B------:R-:W-:Y:S01]  /*3ce0*/  MOV R26, R2.reuse ;  /* 0x00000002001a7202 */ /* 0x080fe20000000f00 */
[----:B------:R-:W-:Y:S01]  /*3cf0*/  IMAD.MOV.U32 R0, RZ, RZ, -0x3e000000 ;  /* 0xc2000000ff007424 */ /* 0x000fe200078e00ff */
        /* <DEDUP_REMOVED lines=13> */
[-C--:B------:R-:W-:Y:S01]  /*3dd0*/  MOV R41, R3.reuse ;  /* 0x0000000300297202 */ /* 0x080fe20000000f00 */
[----:B------:R-:W4:Y:S01]  /*3de0*/  LDCU UR14, c[0x0][0x410] ;  /* 0x00008200ff0e77ac */ /* 0x000f220008000800 */
[----:B------:R-:W-:Y:S01]  /*3df0*/  IMAD.MOV.U32 R27, RZ, RZ, R3 ;  /* 0x000000ffff1b7224 */ /* 0x000fe200078e0003 */
[----:B------:R-:W-:Y:S01]  /*3e00*/  MOV R31, R3 ;  /* 0x00000003001f7202 */ /* 0x000fe20000000f00 */
[----:B------:R-:W-:Y:S01]  /*3e10*/  IMAD.MOV.U32 R39, RZ, RZ, R43 ;  /* 0x000000ffff277224 */ /* 0x000fe200078e002b */
[----:B------:R-:W4:Y:S01]  /*3e20*/  LDCU UR16, c[0x0][0x418] ;  /* 0x00008300ff1077ac */ /* 0x000f220008000800 */
[-C--:B------:R-:W-:Y:S01]  /*3e30*/  MOV R37, R43.reuse ;  /* 0x0000002b00257202 */ /* 0x080fe20000000f00 */
[----:B------:R-:W-:Y:S01]  /*3e40*/  IMAD.MOV.U32 R35, RZ, RZ, R3 ;  /* 0x000000ffff237224 */ /* 0x000fe200078e0003 */
[----:B------:R-:W-:Y:S01]  /*3e50*/  MOV R9, R43 ;  /* 0x0000002b00097202 */ /* 0x000fe20000000f00 */
[----:B------:R-:W-:Y:S01]  /*3e60*/  UMOV UR7, URZ ;  /* 0x000000ff00077c82 */ /* 0x000fe20008000000 */
[----:B------:R-:W-:Y:S01]  /*3e70*/  UMOV UR9, URZ ;  /* 0x000000ff00097c82 */ /* 0x000fe20008000000 */
[--C-:B------:R-:W-:Y:S01]  /*3e80*/  IMAD.MOV.U32 R33, RZ, RZ, R43.reuse ;  /* 0x000000ffff217224 */ /* 0x100fe200078e002b */
[----:B0-----:R0:W-:Y:S01]  /*3e90*/  TEX.LL RZ, R44, R2, R0, UR6, 2D, 0x3 ;  /* 0x28ff0600022c7f60 */ /* 0x0011e200089e03ff */
[----:B------:R-:W-:Y:S01]  /*3ea0*/  IMAD.MOV.U32 R29, RZ, RZ, R43 ;  /* 0x000000ffff1d7224 */ /* 0x000fe200078e002b */
[----:B------:R-:W-:Y:S01]  /*3eb0*/  UMOV UR11, URZ ;  /* 0x000000ff000b7c82 */ /* 0x000fe20008000000 */
[----:B------:R0:W5:Y:S01]  /*3ec0*/  TEX.LL RZ, R42, R42, R0, UR6, 2D, 0x3 ;  /* 0x28ff06002a2a7f60 */ /* 0x00016200089e03ff */
[----:B-1----:R-:W-:Y:S01]  /*3ed0*/  TEX.LL RZ, R40, R40, R0, UR8, 2D, 0x3 ;  /* 0x28ff080028287f60 */ /* 0x002fe200089e03ff */
[----:B------:R-:W5:Y:S01]  /*3ee0*/  TEX.LL RZ, R38, R38, R0, UR8, 2D, 0x3 ;  /* 0x28ff080026267f60 */ /* 0x000f6200089e03ff */
[----:B--2---:R-:W-:Y:S01]  /*3ef0*/  TEX.LL RZ, R26, R26, R0, UR10, 2D, 0x3 ;  /* 0x28ff0a001a1a7f60 */ /* 0x004fe200089e03ff */
[----:B------:R-:W5:Y:S01]  /*3f00*/  TEX.LL RZ, R36, R36, R0, UR10, 2D, 0x3 ;  /* 0x28ff0a0024247f60 */ /* 0x000f6200089e03ff */
[--C-:B------:R-:W-:Y:S01]  /*3f10*/  IMAD.MOV.U32 R28, RZ, RZ, R2.reuse ;  /* 0x000000ffff1c7224 */ /* 0x100fe200078e0002 */
[----:B------:R-:W-:Y:S01]  /*3f20*/  MOV R6, R2 ;  /* 0x0000000200067202 */ /* 0x000fe20000000f00 */
[----:B------:R-:W-:Y:S01]  /*3f30*/  UMOV UR13, URZ ;  /* 0x000000ff000d7c82 */ /* 0x000fe20008000000 */
[----:B------:R-:W-:Y:S01]  /*3f40*/  IMAD.MOV.U32 R7, RZ, RZ, R3 ;  /* 0x000000ffff077224 */ /* 0x000fe200078e0003 */
[----:B------:R-:W-:Y:S01]  /*3f50*/  UMOV UR15, URZ ;  /* 0x000000ff000f7c82 */ /* 0x000fe20008000000 */
[----:B------:R-:W-:Y:S01]  /*3f60*/  IMAD.MOV.U32 R8, RZ, RZ, R2 ;  /* 0x000000ffff087224 */ /* 0x000fe200078e0002 */
[----:B---3--:R-:W-:Y:S01]  /*3f70*/  TEX.LL RZ, R34, R34, R0, UR12, 2D, 0x3 ;  /* 0x28ff0c0022227f60 */ /* 0x008fe200089e03ff */
[----:B------:R-:W5:Y:S01]  /*3f80*/  TEX.LL RZ, R32, R32, R0, UR12, 2D, 0x3 ;  /* 0x28ff0c0020207f60 */ /* 0x000f6200089e03ff */
[----:B----4-:R-:W-:Y:S01]  /*3f90*/  TEX.LL RZ, R30, R30, R0, UR14, 2D, 0x3 ;  /* 0x28ff0e001e1e7f60 */ /* 0x010fe200089e03ff */
[----:B------:R-:W-:Y:S01]  /*3fa0*/  TEX.LL RZ, R28, R28, R0, UR14, 2D, 0x3 ;  /* 0x28ff0e001c1c7f60 */ /* 0x000fe200089e03ff */
[----:B------:R-:W-:-:S02]  /*3fb0*/  UMOV UR17, URZ ;  /* 0x000000ff00117c82 */ /* 0x000fc40008000000 */
[----:B------:R-:W-:Y:S01]  /*3fc0*/  TEX.LL RZ, R6, R6, R0, UR16, 2D, 0x3 ;  /* 0x28ff100006067f60 */ /* 0x000fe200089e03ff */
[----:B------:R1:W5:Y:S01]  /*3fd0*/  TEX.LL RZ, R8, R8, R0, UR16, 2D, 0x3 ;  /* 0x28ff100008087f60 */ /* 0x00036200089e03ff */
[----:B------:R-:W2:Y:S01]  /*3fe0*/  LDC R25, c[0x0][0x388] ;  /* 0x0000e200ff197b82 */ /* 0x000ea20000000800 */
[----:B0-----:R-:W-:Y:S01]  /*3ff0*/  IMAD.U32 R3, RZ, RZ, UR26 ;  /* 0x0000001aff037e24 */ /* 0x001fe2000f8e00ff */
[----:B------:R-:W-:Y:S01]  /*4000*/  MOV R17, UR26 ;  /* 0x0000001a00117c02 */ /* 0x000fe20008000f00 */
[----:B------:R-:W-:Y:S01]  /*4010*/  IMAD.U32 R47, RZ, RZ, UR39 ;  /* 0x00000027ff2f7e24 */ /* 0x000fe2000f8e00ff */
[----:B------:R-:W-:Y:S01]  /*4020*/  DADD R4, R14, R4 ;  /* 0x000000000e047229 */ /* 0x000fe20000000004 */
[----:B------:R-:W-:-:S04]  /*4030*/  IMAD.WIDE R2, R3, 0x8, R146 ;  /* 0x0000000803027825 */ /* 0x000fc800078e0292 */
[----:B------:R-:W-:-:S04]  /*4040*/  IMAD.WIDE R46, R47, 0x8, R138 ;  /* 0x000000082f2e7825 */ /* 0x000fc800078e028a */
[----:B------:R-:W-:Y:S01]  /*4050*/  IMAD.WIDE R16, R17, 0x8, R148 ;  /* 0x0000000811107825 */ /* 0x000fe200078e0294 */
[----:B------:R0:W-:Y:S04]  /*4060*/  STG.E.64 desc[UR20][R46.64], R4 ;  /* 0x000000042e007986 */ /* 0x0001e8000c101b14 */
[----:B------:R-:W1:Y:S04]  /*4070*/  LDG.E.64 R78, desc[UR20][R2.64] ;  /* 0x00000014024e7981 */ /* 0x000e68000c1e1b00 */
[----:B------:R-:W3:Y:S01]  /*4080*/  LDG.E.64 R82, desc[UR20][R16.64] ;  /* 0x0000001410527981 */ /* 0x000ee2000c1e1b00 */
[----:B--2---:R-:W-:-:S03]  /*4090*/  IMAD.WIDE R18, R25, 0x8, R2 ;  /* 0x0000000819127825 */ /* 0x004fc600078e0202 */
[----:B------:R2:W4:Y:S01]  /*40a0*/  LDG.E.64 R60, desc[UR20][R10.64] ;  /* 0x000000140a3c7981 */ /* 0x000522000c1e1b00 */
[----:B------:R-:W-:-:S03]  /*40b0*/  IMAD.WIDE R14, R25, 0x8, R16 ;  /* 0x00000008190e7825 */ /* 0x000fc600078e0210 */
[----:B------:R-:W4:Y:S04]  /*40c0*/  LDG.E.64 R76, desc[UR20][R18.64] ;  /* 0x00000014124c7981 */ /* 0x000f28000c1e1b00 */
[----:B------:R-:W4:Y:S01]  /*40d0*/  LDG.E.64 R80, desc[UR20][R14.64] ;  /* 0x000000140e507981 */ /* 0x000f22000c1e1b00 */
[----:B------:R-:W-:-:S03]  /*40e0*/  IMAD.WIDE R72, R25, 0x8, R18 ;  /* 0x0000000819487825 */ /* 0x000fc600078e0212 */
[----:B------:R-:W4:Y:S01]  /*40f0*/  LDG.E.64 R62, desc[UR20][R12.64] ;  /* 0x000000140c3e7981 */ /* 0x000f22000c1e1b00 */
[----:B------:R-:W-:-:S04]  /*4100*/  IMAD.WIDE R74, R25, 0x8, R14 ;  /* 0x00000008194a7825 */ /* 0x000fc800078e020e */
[C---:B------:R-:W-:Y:S02]  /*4110*/  IMAD.WIDE R48, R25.reuse, 0x8, R72 ;  /* 0x0000000819307825 */ /* 0x040fe400078e0248 */
[----:B------:R-:W4:Y:S02]  /*4120*/  LDG.E.64 R72, desc[UR20][R72.64] ;  /* 0x0000001448487981 */ /* 0x000f24000c1e1b00 */
[C---:B0-----:R-:W-:Y:S02]  /*4130*/  IMAD.WIDE R4, R25.reuse, 0x8, R74 ;  /* 0x0000000819047825 */ /* 0x041fe400078e024a */
[----:B------:R-:W4:Y:S04]  /*4140*/  LDG.E.64 R74, desc[UR20][R74.64] ;  /* 0x000000144a4a7981 */ /* 0x000f28000c1e1b00 */
[----:B------:R-:W4:Y:S04]  /*4150*/  LDG.E.64 R68, desc[UR20][R48.64] ;  /* 0x0000001430447981 */ /* 0x000f28000c1e1b00 */
[----:B------:R0:W4:Y:S01]  /*4160*/  LDG.E.64 R70, desc[UR20][R4.64] ;  /* 0x0000001404467981 */ /* 0x000122000c1e1b00 */
[----:B------:R-:W-:-:S04]  /*4170*/  IMAD.WIDE R64, R25, 0x8, R48 ;  /* 0x0000000819407825 */ /* 0x000fc800078e0230 */
[----:B------:R-:W-:Y:S02]  /*4180*/  IMAD.WIDE R66, R25, 0x8, R4 ;  /* 0x0000000819427825 */ /* 0x000fe400078e0204 */
[----:B------:R-:W4:Y:S04]  /*4190*/  LDG.E.64 R64, desc[UR20][R64.64] ;  /* 0x0000001440407981 */ /* 0x000f28000c1e1b00 */
[----:B------:R-:W4:Y:S01]  /*41a0*/  LDG.E.64 R66, desc[UR20][R66.64] ;  /* 0x0000001442427981 */ /* 0x000f22000c1e1b00 */
[----:B------:R-:W-:Y:S02]  /*41b0*/  IMAD.U32 R51, RZ, RZ, UR37 ;  /* 0x00000025ff337e24 */ /* 0x000fe4000f8e00ff */
[----:B------:R-:W-:Y:S02]  /*41c0*/  IMAD.U32 R53, RZ, RZ, UR38 ;  /* 0x00000026ff357e24 */ /* 0x000fe4000f8e00ff */
[----:B------:R-:W-:-:S04]  /*41d0*/  IMAD.WIDE R50, R51, 0x8, R150 ;  /* 0x0000000833327825 */ /* 0x000fc800078e0296 */
[----:B------:R-:W-:Y:S01]  /*41e0*/  IMAD.WIDE R52, R53, 0x8, R150 ;  /* 0x0000000835347825 */ /* 0x000fe200078e0296 */
[----:B------:R-:W4:Y:S03]  /*41f0*/  LDG.E.64 R46, desc[UR20][R50.64] ;  /* 0x00000014322e7981 */ /* 0x000f26000c1e1b00 */
[C---:B--2---:R-:W-:Y:S01]  /*4200*/  IMAD.WIDE R10, R23.reuse, 0x8, R50 ;  /* 0x00000008170a7825 */ /* 0x044fe200078e0232 */
[----:B------:R-:W2:Y:S03]  /*4210*/  LDG.E.64 R48, desc[UR20][R52.64] ;  /* 0x0000001434307981 */ /* 0x000ea6000c1e1b00 */
[----:B0-----:R-:W-:Y:S02]  /*4220*/  IMAD.WIDE R4, R23, 0x8, R52 ;  /* 0x0000000817047825 */ /* 0x001fe400078e0234 */
[----:B------:R-:W2:Y:S02]  /*4230*/  LDG.E.64 R10, desc[UR20][R10.64] ;  /* 0x000000140a0a7981 */ /* 0x000ea4000c1e1b00 */
[----:B------:R-:W-:-:S02]  /*4240*/  IMAD.WIDE R56, R24, 0x8, R50 ;  /* 0x0000000818387825 */ /* 0x000fc400078e0232 */
[----:B------:R-:W2:Y:S02]  /*4250*/  LDG.E.64 R4, desc[UR20][R4.64] ;  /* 0x0000001404047981 */ /* 0x000ea4000c1e1b00 */
[----:B------:R-:W-:Y:S02]  /*4260*/  IMAD.WIDE R58, R24, 0x8, R52 ;  /* 0x00000008183a7825 */ /* 0x000fe400078e0234 */
[----:B------:R-:W2:Y:S02]  /*4270*/  LDG.E.64 R56, desc[UR20][R56.64] ;  /* 0x0000001438387981 */ /* 0x000ea4000c1e1b00 */
[C---:B------:R-:W-:Y:S02]  /*4280*/  IMAD.WIDE R54, R21.reuse, 0x8, R50 ;  /* 0x0000000815367825 */ /* 0x040fe400078e0232 */
[----:B------:R-:W2:Y:S02]  /*4290*/  LDG.E.64 R58, desc[UR20][R58.64] ;  /* 0x000000143a3a7981 */ /* 0x000ea4000c1e1b00 */
[----:B------:R-:W-:-:S02]  /*42a0*/  IMAD.WIDE R12, R21, 0x8, R52 ;  /* 0x00000008150c7825 */ /* 0x000fc400078e0234 */
[----:B------:R-:W2:Y:S02]  /*42b0*/  LDG.E.64 R54, desc[UR20][R54.64] ;  /* 0x0000001436367981 */ /* 0x000ea4000c1e1b00 */
[C---:B------:R-:W-:Y:S02]  /*42c0*/  IMAD.WIDE R90, R22.reuse, 0x8, R50 ;  /* 0x00000008165a7825 */ /* 0x040fe400078e0232 */
[----:B------:R-:W2:Y:S02]  /*42d0*/  LDG.E.64 R12, desc[UR20][R12.64] ;  /* 0x000000140c0c7981 */ /* 0x000ea4000c1e1b00 */
[----:B------:R-:W-:Y:S02]  /*42e0*/  IMAD.WIDE R92, R22, 0x8, R52 ;  /* 0x00000008165c7825 */ /* 0x000fe400078e0234 */
[----:B------:R-:W2:Y:S02]  /*42f0*/  LDG.E.64 R22, desc[UR20][R90.64] ;  /* 0x000000145a167981 */ /* 0x000ea4000c1e1b00 */
[----:B------:R-:W-:-:S02]  /*4300*/  IMAD.WIDE R88, R20, 0x8, R50 ;  /* 0x0000000814587825 */ /* 0x000fc400078e0232 */
[----:B------:R-:W2:Y:S02]  /*4310*/  LDG.E.64 R50, desc[UR20][R92.64] ;  /* 0x000000145c327981 */ /* 0x000ea4000c1e1b00 */
[----:B------:R-:W-:Y:S02]  /*4320*/  IMAD.WIDE R20, R20, 0x8, R52 ;  /* 0x0000000814147825 */ /* 0x000fe400078e0234 */
[----:B------:R0:W2:Y:S04]  /*4330*/  LDG.E.64 R52, desc[UR20][R88.64] ;  /* 0x0000001458347981 */ /* 0x0000a8000c1e1b00 */
[----:B------:R-:W2:Y:S01]  /*4340*/  LDG.E.64 R20, desc[UR20][R20.64] ;  /* 0x0000001414147981 */ /* 0x000ea2000c1e1b00 */
[----:B------:R-:W-:Y:S01]  /*4350*/  UMOV UR6, 0x9999999a ;  /* 0x9999999a00067882 */ /* 0x000fe20000000000 */
[----:B------:R-:W-:Y:S01]  /*4360*/  UMOV UR7, 0x3ff19999 ;  /* 0x3ff1999900077882 */ /* 0x000fe20000000000 */
[----:B-1----:R-:W-:Y:S01]  /*4370*/  MOV R0, R79 ;  /* 0x0000004f00007202 */ /* 0x002fe20000000f00 */
[----:B---3--:R-:W-:-:S02]  /*4380*/  DADD R84, R78, -R82 ;  /* 0x000000004e547229 */ /* 0x008fc40000000852 */
[C---:B------:R-:W-:Y:S02]  /*4390*/  DADD R86, R78.reuse, R82 ;  /* 0x000000004e567229 */ /* 0x040fe40000000052 */
[----:B----4-:R-:W-:Y:S01]  /*43a0*/  DSETP.MAX.AND P0, P1, |R78|, |R76|, PT ;  /* 0x4000004c4e00722a */ /* 0x010fe2000390f200 */
[----:B------:R-:W-:Y:S01]  /*43b0*/  IMAD.MOV.U32 R95, RZ, RZ, R77 ;  /* 0x000000ffff5f7224 */ /* 0x000fe200078e004d */
[C-C-:B------:R-:W-:Y:S02]  /*43c0*/  DADD R82, R76.reuse, -R80.reuse ;  /* 0x000000004c527229 */ /* 0x140fe40000000850 */
[----:B------:R-:W-:Y:S02]  /*43d0*/  DADD R80, R76, R80 ;  /* 0x000000004c507229 */ /* 0x000fe40000000050 */
[----:B0-----:R-:W-:Y:S02]  /*43e0*/  FSEL R89, |R0|, |R95|, P0 ;  /* 0x4000005f00597208 */ /* 0x001fe40000000200 */
[----:B------:R-:W-:-:S06]  /*43f0*/  SEL R76, R78, R76, P0 ;  /* 0x0000004c4e4c7207 */ /* 0x000fcc0000000000 */
[----:B------:R-:W-:Y:S01]  /*4400*/  @P1 LOP3.LUT R89, R95, 0x80000, RZ, 0xfc, !PT ;  /* 0x000800005f591812 */ /* 0x000fe200078efcff */
[----:B------:R-:W-:Y:S02]  /*4410*/  DSETP.MAX.AND P0, P1, |R84|, |R82|, PT ;  /* 0x400000525400722a */ /* 0x000fe4000390f200 */
[----:B------:R-:W-:Y:S01]  /*4420*/  DSETP.MAX.AND P2, P3, |R86|, |R80|, PT ;  /* 0x400000505600722a */ /* 0x000fe20003b4f200 */
[----:B------:R-:W-:Y:S02]  /*4430*/  IMAD.MOV.U32 R78, RZ, RZ, R84 ;  /* 0x000000ffff4e7224 */ /* 0x000fe400078e0054 */
[----:B------:R-:W-:Y:S01]  /*4440*/  IMAD.MOV.U32 R79, RZ, RZ, R82 ;  /* 0x000000ffff4f7224 */ /* 0x000fe200078e0052 */
[----:B------:R-:W-:Y:S01]  /*4450*/  MOV R0, R86 ;  /* 0x0000005600007202 */ /* 0x000fe20000000f00 */
[----:B------:R-:W-:-:S03]  /*4460*/  IMAD.MOV.U32 R77, RZ, RZ, R80 ;  /* 0x000000ffff4d7224 */ /* 0x000fc600078e0050 */
[----:B------:R-:W-:Y:S02]  /*4470*/  SEL R78, R78, R79, P0 ;  /* 0x0000004f4e4e7207 */ /* 0x000fe40000000000 */
[----:B------:R-:W-:Y:S02]  /*4480*/  FSEL R79, |R85|, |R83|, P0 ;  /* 0x40000053554f7208 */ /* 0x000fe40000000200 */
[----:B------:R-:W-:Y:S01]  /*4490*/  @P1 LOP3.LUT R79, R83, 0x80000, RZ, 0xfc, !PT ;  /* 0x00080000534f1812 */ /* 0x000fe200078efcff */
[C---:B------:R-:W-:Y:S01]  /*44a0*/  DADD R82, R72.reuse, -R74 ;  /* 0x0000000048527229 */ /* 0x040fe2000000084a */
[----:B------:R-:W-:Y:S01]  /*44b0*/  SEL R80, R0, R77, P2 ;  /* 0x0000004d00507207 */ /* 0x000fe20001000000 */
[C---:B------:R-:W-:Y:S01]  /*44c0*/  DSETP.MAX.AND P0, P4, |R72|.reuse, |R68|, PT ;  /* 0x400000444800722a */ /* 0x040fe20003c0f200 */
[----:B------:R-:W-:Y:S01]  /*44d0*/  MOV R24, R73 ;  /* 0x0000004900187202 */ /* 0x000fe20000000f00 */
[----:B------:R-:W-:Y:S01]  /*44e0*/  IMAD.MOV.U32 R0, RZ, RZ, R72 ;  /* 0x000000ffff007224 */ /* 0x000fe200078e0048 */
[----:B------:R-:W-:Y:S01]  /*44f0*/  DADD R74, R72, R74 ;  /* 0x00000000484a7229 */ /* 0x000fe2000000004a */
[----:B------:R-:W-:Y:S01]  /*4500*/  FSEL R87, |R87|, |R81|, P2 ;  /* 0x4000005157577208 */ /* 0x000fe20001000200 */
[C-C-:B------:R-:W-:Y:S01]  /*4510*/  DADD R72, R68.reuse, -R70.reuse ;  /* 0x0000000044487229 */ /* 0x140fe20000000846 */
[----:B------:R-:W-:Y:S01]  /*4520*/  @P3 LOP3.LUT R87, R81, 0x80000, RZ, 0xfc, !PT ;  /* 0x0008000051573812 */ /* 0x000fe200078efcff */
[----:B------:R-:W-:Y:S01]  /*4530*/  IMAD.MOV.U32 R81, RZ, RZ, R69 ;  /* 0x000000ffff517224 */ /* 0x000fe200078e0045 */
[----:B------:R-:W-:Y:S01]  /*4540*/  MOV R77, R68 ;  /* 0x00000044004d7202 */ /* 0x000fe20000000f00 */
[----:B------:R-:W-:-:S03]  /*4550*/  DADD R70, R68, R70 ;  /* 0x0000000044467229 */ /* 0x000fc60000000046 */
[----:B------:R-:W-:Y:S02]  /*4560*/  FSEL R85, |R24|, |R81|, P0 ;  /* 0x4000005118557208 */ /* 0x000fe40000000200 */
[----:B------:R-:W-:Y:S01]  /*4570*/  SEL R68, R0, R77, P0 ;  /* 0x0000004d00447207 */ /* 0x000fe20000000000 */
[----:B------:R-:W-:Y:S01]  /*4580*/  DSETP.MAX.AND P0, P1, |R82|, |R72|, PT ;  /* 0x400000485200722a */ /* 0x000fe2000390f200 */
[----:B------:R-:W-:Y:S01]  /*4590*/  IMAD.MOV.U32 R24, RZ, RZ, R83 ;  /* 0x000000ffff187224 */ /* 0x000fe200078e0053 */
[----:B------:R-:W-:Y:S01]  /*45a0*/  MOV R77, R89 ;  /* 0x00000059004d7202 */ /* 0x000fe20000000f00 */
[----:B------:R-:W-:Y:S01]  /*45b0*/  IMAD.MOV.U32 R0, RZ, RZ, R82 ;  /* 0x000000ffff007224 */ /* 0x000fe200078e0052 */
[----:B------:R-:W-:Y:S01]  /*45c0*/  DSETP.MAX.AND P2, P3, |R74|, |R70|, PT ;  /* 0x400000464a00722a */ /* 0x000fe20003b4f200 */
[----:B------:R-:W-:Y:S01]  /*45d0*/  IMAD.MOV.U32 R69, RZ, RZ, R72 ;  /* 0x000000ffff457224 */ /* 0x000fe200078e0048 */
[----:B------:R-:W-:Y:S01]  /*45e0*/  @P4 LOP3.LUT R85, R81, 0x80000, RZ, 0xfc, !PT ;  /* 0x0008000051554812 */ /* 0x000fe200078efcff */
[----:B------:R-:W-:Y:S01]  /*45f0*/  IMAD.MOV.U32 R82, RZ, RZ, R75 ;  /* 0x000000ffff527224 */ /* 0x000fe200078e004b */
[----:B------:R-:W-:Y:S01]  /*4600*/  MOV R81, R74 ;  /* 0x0000004a00517202 */ /* 0x000fe20000000f00 */
[----:B------:R-:W-:Y:S01]  /*4610*/  IMAD.MOV.U32 R75, RZ, RZ, R71 ;  /* 0x000000ffff4b7224 */ /* 0x000fe200078e0047 */
[----:B------:R-:W-:Y:S01]  /*4620*/  MOV R72, R70 ;  /* 0x0000004600487202 */ /* 0x000fe20000000f00 */
[----:B------:R-:W-:Y:S01]  /*4630*/  IMAD.MOV.U32 R74, RZ, RZ, R76 ;  /* 0x000000ffff4a7224 */ /* 0x000fe200078e004c */
[----:B------:R-:W-:Y:S01]  /*4640*/  FSEL R71, |R24|, |R73|, P0 ;  /* 0x4000004918477208 */ /* 0x000fe20000000200 */
[----:B------:R-:W-:Y:S01]  /*4650*/  IMAD.MOV.U32 R84, RZ, RZ, R77 ;  /* 0x000000ffff547224 */ /* 0x000fe200078e004d */
[----:B------:R-:W-:Y:S01]  /*4660*/  DSETP.MAX.AND P4, P5, R76, |R64|, PT ;  /* 0x400000404c00722a */ /* 0x000fe20003d8f000 */
        /* <DEDUP_REMOVED lines=10> */
[----:B------:R-:W-:Y:S01]  /*4710*/  SEL R74, R74, R69, P4 ;  /* 0x000000454a4a7207 */ /* 0x000fe20002000000 */
[----:B------:R-:W-:Y:S01]  /*4720*/  DSETP.MAX.AND P2, P3, R80, |R64|, PT ;  /* 0x400000405000722a */ /* 0x000fe20003b4f000 */
[----:B------:R-:W-:Y:S01]  /*4730*/  IMAD.MOV.U32 R69, RZ, RZ, R85 ;  /* 0x000000ffff457224 */ /* 0x000fe200078e0055 */
[----:B------:R-:W-:Y:S01]  /*4740*/  FSEL R75, R84, |R73|, P4 ;  /* 0x40000049544b7208 */ /* 0x000fe20002000000 */
[----:B------:R-:W-:Y:S01]  /*4750*/  DSETP.MAX.AND P0, P1, R78, |R76|, PT ;  /* 0x4000004c4e00722a */ /* 0x000fe2000390f000 */
[----:B------:R-:W-:Y:S01]  /*4760*/  @P5 LOP3.LUT R75, R73, 0x80000, RZ, 0xfc, !PT ;  /* 0x00080000494b5812 */ /* 0x000fe200078efcff */
[----:B------:R-:W-:Y:S01]  /*4770*/  IMAD.MOV.U32 R66, RZ, RZ, R78 ;  /* 0x000000ffff427224 */ /* 0x000fe200078e004e */
[----:B------:R-:W-:Y:S01]  /*4780*/  MOV R67, R76 ;  /* 0x0000004c00437202 */ /* 0x000fe20000000f00 */
[----:B------:R-:W-:Y:S01]  /*4790*/  IMAD.MOV.U32 R76, RZ, RZ, R68 ;  /* 0x000000ffff4c7224 */ /* 0x000fe200078e0044 */
[----:B------:R-:W-:Y:S01]  /*47a0*/  DSETP.MAX.AND P4, P5, R68, |R60|, PT ;  /* 0x4000003c4400722a */ /* 0x000fe20003d8f000 */
[----:B------:R-:W-:Y:S01]  /*47b0*/  IMAD.MOV.U32 R73, RZ, RZ, R81 ;  /* 0x000000ffff497224 */ /* 0x000fe200078e0051 */
[----:B------:R-:W-:Y:S01]  /*47c0*/  MOV R78, R69 ;  /* 0x00000045004e7202 */ /* 0x000fe20000000f00 */
[----:B------:R-:W-:-:S02]  /*47d0*/  IMAD.MOV.U32 R68, RZ, RZ, R65 ;  /* 0x000000ffff447224 */ /* 0x000fc400078e0041 */
[----:B------:R-:W-:Y:S02]  /*47e0*/  IMAD.MOV.U32 R24, RZ, RZ, R80 ;  /* 0x000000ffff187224 */ /* 0x000fe400078e0050 */
[----:B------:R-:W-:Y:S02]  /*47f0*/  IMAD.MOV.U32 R69, RZ, RZ, R64 ;  /* 0x000000ffff457224 */ /* 0x000fe400078e0040 */
[----:B------:R-:W-:Y:S01]  /*4800*/  IMAD.MOV.U32 R0, RZ, RZ, R79 ;  /* 0x000000ffff007224 */ /* 0x000fe200078e004f */
[----:B------:R-:W-:Y:S02]  /*4810*/  FSEL R79, R73, |R68|, P2 ;  /* 0x40000044494f7208 */ /* 0x000fe40001000000 */
[----:B------:R-:W-:Y:S02]  /*4820*/  SEL R64, R24, R69, P2 ;  /* 0x0000004518407207 */ /* 0x000fe40001000000 */
[----:B------:R-:W-:Y:S01]  /*4830*/  @P3 LOP3.LUT R79, R68, 0x80000, RZ, 0xfc, !PT ;  /* 0x00080000444f3812 */ /* 0x000fe200078efcff */
[----:B------:R-:W-:Y:S01]  /*4840*/  DADD R68, R60, -R62 ;  /* 0x000000003c447229 */ /* 0x000fe2000000083e */
[----:B------:R-:W-:Y:S01]  /*4850*/  SEL R66, R66, R67, P0 ;  /* 0x0000004342427207 */ /* 0x000fe20000000000 */
[----:B------:R-:W-:Y:S01]  /*4860*/  IMAD.MOV.U32 R67, RZ, RZ, R60 ;  /* 0x000000ffff437224 */ /* 0x000fe200078e003c */
[----:B------:R-:W-:-:S02]  /*4870*/  MOV R73, R61 ;  /* 0x0000003d00497202 */ /* 0x000fc40000000f00 */
[----:B------:R-:W-:Y:S02]  /*4880*/  FSEL R65, R0, |R77|, P0 ;  /* 0x4000004d00417208 */ /* 0x000fe40000000000 */
[----:B------:R-:W-:Y:S02]  /*4890*/  @P1 LOP3.LUT R65, R77, 0x80000, RZ, 0xfc, !PT ;  /* 0x000800004d411812 */ /* 0x000fe400078efcff */
[----:B------:R-:W-:Y:S02]  /*48a0*/  FSEL R77, R78, |R73|, P4 ;  /* 0x400000494e4d7208 */ /* 0x000fe40002000000 */
[----:B------:R-:W-:Y:S02]  /*48b0*/  SEL R76, R76, R67, P4 ;  /* 0x000000434c4c7207 */ /* 0x000fe40002000000 */
[----:B------:R-:W-:Y:S01]  /*48c0*/  @P5 LOP3.LUT R77, R73, 0x80000, RZ, 0xfc, !PT ;  /* 0x00080000494d5812 */ /* 0x000fe200078efcff */
[----:B------:R-:W-:Y:S01]  /*48d0*/  DSETP.MAX.AND P4, P5, R70, |R68|, PT ;  /* 0x400000444600722a */ /* 0x000fe20003d8f000 */
[----:B------:R-:W-:Y:S01]  /*48e0*/  MOV R0, R71 ;  /* 0x0000004700007202 */ /* 0x000fe20000000f00 */
[----:B------:R-:W-:Y:S01]  /*48f0*/  DADD R62, R60, R62 ;  /* 0x000000003c3e7229 */ /* 0x000fe2000000003e */
[----:B------:R-:W-:Y:S01]  /*4900*/  IMAD.MOV.U32 R60, RZ, RZ, R70 ;  /* 0x000000ffff3c7224 */ /* 0x000fe200078e0046 */
[----:B------:R-:W-:-:S02]  /*4910*/  MOV R61, R68 ;  /* 0x00000044003d7202 */ /* 0x000fc40000000f00 */
[----:B------:R-:W-:Y:S01]  /*4920*/  FSEL R71, R0, |R69|, P4 ;  /* 0x4000004500477208 */ /* 0x000fe20002000000 */
[----:B------:R-:W-:Y:S01]  /*4930*/  IMAD.MOV.U32 R73, RZ, RZ, R83 ;  /* 0x000000ffff497224 */ /* 0x000fe200078e0053 */
[----:B------:R-:W-:-:S06]  /*4940*/  SEL R60, R60, R61, P4 ;  /* 0x0000003d3c3c7207 */ /* 0x000fcc0002000000 */
[----:B------:R-:W-:Y:S01]  /*4950*/  @P5 LOP3.LUT R71, R69, 0x80000, RZ, 0xfc, !PT ;  /* 0x0008000045475812 */ /* 0x000fe200078efcff */
[----:B------:R-:W-:Y:S01]  /*4960*/  IMAD.MOV.U32 R67, RZ, RZ, R65 ;  /* 0x000000ffff437224 */ /* 0x000fe200078e0041 */
[----:B------:R-:W-:-:S03]  /*4970*/  DSETP.MAX.AND P2, P1, R72, |R62|, PT ;  /* 0x4000003e4800722a */ /* 0x000fc6000394f000 */
[----:B------:R-:W-:Y:S01]  /*4980*/  IMAD.MOV.U32 R61, RZ, RZ, R71 ;  /* 0x000000ffff3d7224 */ /* 0x000fe200078e0047 */
[----:B------:R-:W-:Y:S01]  /*4990*/  DSETP.MAX.AND P0, P3, R74, R76, PT ;  /* 0x0000004c4a00722a */ /* 0x000fe20003b0f000 */
[----:B------:R-:W-:-:S04]  /*49a0*/  IMAD.MOV.U32 R78, RZ, RZ, R74 ;  /* 0x000000ffff4e7224 */ /* 0x000fc800078e004a */
[----:B------:R-:W-:Y:S01]  /*49b0*/  DSETP.MAX.AND P4, P5, R66, R60, PT ;  /* 0x0000003c4200722a */ /* 0x000fe20003d8f000 */
[----:B------:R-:W-:Y:S01]  /*49c0*/  IMAD.MOV.U32 R69, RZ, RZ, R76 ;  /* 0x000000ffff457224 */ /* 0x000fe200078e004c */
[----:B------:R-:W-:Y:S02]  /*49d0*/  MOV R0, R73 ;  /* 0x0000004900007202 */ /* 0x000fe40000000f00 */
[----:B------:R-:W-:Y:S01]  /*49e0*/  MOV R65, R63 ;  /* 0x0000003f00417202 */ /* 0x000fe20000000f00 */
[----:B------:R-:W-:Y:S01]  /*49f0*/  IMAD.MOV.U32 R70, RZ, RZ, R67 ;  /* 0x000000ffff467224 */ /* 0x000fe200078e0043 */
[----:B------:R-:W-:Y:S01]  /*4a00*/  MOV R68, R66 ;  /* 0x0000004200447202 */ /* 0x000fe20000000f00 */
[----:B------:R-:W-:Y:S01]  /*4a10*/  IMAD.MOV.U32 R63, RZ, RZ, R61 ;  /* 0x000000ffff3f7224 */ /* 0x000fe200078e003d */
[----:B------:R-:W-:Y:S01]  /*4a20*/  SEL R66, R78, R69, P0 ;  /* 0x000000454e427207 */ /* 0x000fe20000000000 */
[----:B------:R-:W-:Y:S01]  /*4a30*/  IMAD.MOV.U32 R24, RZ, RZ, R72 ;  /* 0x000000ffff187224 */ /* 0x000fe200078e0048 */
[----:B------:R-:W-:-:S02]  /*4a40*/  FSEL R69, R0, |R65|, P2 ;  /* 0x4000004100457208 */ /* 0x000fc40001000000 */
[----:B------:R-:W-:Y:S02]  /*4a50*/  @P1 LOP3.LUT R69, R65, 0x80000, RZ, 0xfc, !PT ;  /* 0x0008000041451812 */ /* 0x000fe400078efcff */
[----:B------:R-:W-:Y:S01]  /*4a60*/  FSEL R71, R70, R63, P4 ;  /* 0x0000003f46477208 */ /* 0x000fe20002000000 */
[----:B------:R-:W-:Y:S01]  /*4a70*/  IMAD.MOV.U32 R80, RZ, RZ, R75 ;  /* 0x000000ffff507224 */ /* 0x000fe200078e004b */
[----:B------:R-:W-:Y:S01]  /*4a80*/  @P5 LOP3.LUT R71, R63, 0x80000, RZ, 0xfc, !PT ;  /* 0x000800003f475812 */ /* 0x000fe200078efcff */
[----:B------:R-:W-:Y:S01]  /*4a90*/  IMAD.MOV.U32 R65, RZ, RZ, R79 ;  /* 0x000000ffff417224 */ /* 0x000fe200078e004f */
[----:B------:R-:W-:Y:S01]  /*4aa0*/  SEL R62, R24, R62, P2 ;  /* 0x0000003e183e7207 */ /* 0x000fe20001000000 */
[----:B------:R-:W-:Y:S01]  /*4ab0*/  IMAD.MOV.U32 R63, RZ, RZ, R69 ;  /* 0x000000ffff3f7224 */ /* 0x000fe200078e0045 */
[----:B------:R-:W-:Y:S01]  /*4ac0*/  FSEL R67, R80, R77, P0 ;  /* 0x0000004d50437208 */ /* 0x000fe20000000000 */
[----:B------:R-:W-:Y:S01]  /*4ad0*/  IMAD.MOV.U32 R61, RZ, RZ, R71 ;  /* 0x000000ffff3d7224 */ /* 0x000fe200078e0047 */
[----:B------:R-:W-:-:S03]  /*4ae0*/  SEL R60, R68, R60, P4 ;  /* 0x0000003c443c7207 */ /* 0x000fc60002000000 */
[----:B------:R-:W-:Y:S01]  /*4af0*/  DSETP.MAX.AND P0, P1, R64, R62, PT ;  /* 0x0000003e4000722a */ /* 0x000fe2000390f000 */
[----:B------:R-:W-:Y:S01]  /*4b00*/  @P3 LOP3.LUT R67, R77, 0x80000, RZ, 0xfc, !PT ;  /* 0x000800004d433812 */ /* 0x000fe200078efcff */
[----:B--2---:R-:W-:Y:S01]  /*4b10*/  DADD R10, R10, -R4 ;  /* 0x000000000a0a7229 */ /* 0x004fe20000000804 */
[----:B------:R-:W-:Y:S01]  /*4b20*/  MOV R0, R64 ;  /* 0x0000004000007202 */ /* 0x000fe20000000f00 */
[----:B------:R-:W-:Y:S01]  /*4b30*/  DADD R46, R46, -R48 ;  /* 0x000000002e2e7229 */ /* 0x000fe20000000830 */
[----:B------:R-:W-:Y:S01]  /*4b40*/  MOV R5, R62 ;  /* 0x0000003e00057202 */ /* 0x000fe20000000f00 */
[----:B------:R-:W-:-:S04]  /*4b50*/  DEPBAR.LE SB5, 0x4 ;  /* 0x0000d1000000791a */ /* 0x000fc80000000000 */
[----:B------:R-:W-:Y:S02]  /*4b60*/  DADD R42, R44, -R42 ;  /* 0x000000002c2a7229 */ /* 0x000fe4000000082a */
[----:B------:R-:W-:Y:S02]  /*4b70*/  DMUL R60, R60, UR6 ;  /* 0x000000063c3c7c28 */ /* 0x000fe40008000000 */
[----:B------:R-:W-:Y:S01]  /*4b80*/  DADD R56, R56, -R58 ;  /* 0x0000000038387229 */ /* 0x000fe2000000083a */
[----:B------:R-:W-:-:S04]  /*4b90*/  DEPBAR.LE SB5, 0x2 ;  /* 0x0000d0800000791a */ /* 0x000fc80000000000 */
[----:B------:R-:W-:Y:S02]  /*4ba0*/  DADD R38, R40, -R38 ;  /* 0x0000000028267229 */ /* 0x000fe40000000826 */
[----:B------:R-:W-:Y:S02]  /*4bb0*/  DMUL R66, R66, UR6 ;  /* 0x0000000642427c28 */ /* 0x000fe40008000000 */
[----:B------:R-:W-:Y:S02]  /*4bc0*/  DADD R26, R26, -R36 ;  /* 0x000000001a1a7229 */ /* 0x000fe40000000824 */
[----:B------:R-:W-:Y:S01]  /*4bd0*/  DADD R12, R54, -R12 ;  /* 0x00000000360c7229 */ /* 0x000fe2000000080c */
[----:B------:R-:W-:-:S04]  /*4be0*/  DEPBAR.LE SB5, 0x1 ;  /* 0x0000d0400000791a */ /* 0x000fc80000000000 */
[----:B------:R-:W-:Y:S01]  /*4bf0*/  DADD R32, R34, -R32 ;  /* 0x0000000022207229 */ /* 0x000fe20000000820 */
[----:B------:R-:W-:Y:S02]  /*4c00*/  SEL R4, R0, R5, P0 ;  /* 0x0000000500047207 */ /* 0x000fe40000000000 */
[----:B------:R-:W-:Y:S02]  /*4c10*/  FSEL R5, R65, R63, P0 ;  /* 0x0000003f41057208 */ /* 0x000fe40000000000 */
[----:B------:R-:W-:Y:S01]  /*4c20*/  @P1 LOP3.LUT R5, R63, 0x80000, RZ, 0xfc, !PT ;  /* 0x000800003f051812 */ /* 0x000fe200078efcff */
[----:B------:R-:W-:Y:S01]  /*4c30*/  DFMA R42, R60, R42, R46 ;  /* 0x0000002a3c2a722b */ /* 0x000fe2000000002e */
[----:B------:R-:W-:Y:S01]  /*4c40*/  IMAD.U32 R41, RZ, RZ, UR26 ;  /* 0x0000001aff297e24 */ /* 0x000fe2000f8e00ff */
[----:B------:R-:W-:Y:S02]  /*4c50*/  DADD R22, R22, -R50 ;  /* 0x0000000016167229 */ /* 0x000fe40000000832 */
[----:B-----5:R-:W-:-:S02]  /*4c60*/  DADD R6, R6, -R8 ;  /* 0x0000000006067229 */ /* 0x020fc40000000808 */
[C---:B------:R-:W-:Y:S02]  /*4c70*/  DFMA R38, R66.reuse, R38, R56 ;  /* 0x000000264226722b */ /* 0x040fe40000000038 */
[C---:B------:R-:W-:Y:S02]  /*4c80*/  DFMA R26, R66.reuse, R26, R10 ;  /* 0x0000001a421a722b */ /* 0x040fe4000000000a */
[----:B------:R-:W-:Y:S01]  /*4c90*/  DFMA R32, R66, R32, R12 ;  /* 0x000000204220722b */ /* 0x000fe2000000000c */
[----:B------:R-:W-:Y:S01]  /*4ca0*/  IMAD.WIDE R36, R41, 0x8, R136 ;  /* 0x0000000829247825 */ /* 0x000fe200078e0288 */
[----:B------:R-:W-:Y:S02]  /*4cb0*/  DADD R20, R52, -R20 ;  /* 0x0000000034147229 */ /* 0x000fe40000000814 */
[----:B------:R-:W-:Y:S02]  /*4cc0*/  DADD R28, R30, -R28 ;  /* 0x000000001e1c7229 */ /* 0x000fe4000000081c */
[----:B------:R-:W-:Y:S01]  /*4cd0*/  DMUL R4, R4, UR6 ;  /* 0x0000000604047c28 */ /* 0x000fe20008000000 */
[----:B------:R-:W-:Y:S01]  /*4ce0*/  IMAD.U32 R45, RZ, RZ, UR23 ;  /* 0x00000017ff2d7e24 */ /* 0x000fe2000f8e00ff */
[----:B------:R-:W-:Y:S01]  /*4cf0*/  MOV R31, UR31 ;  /* 0x0000001f001f7c02 */ /* 0x000fe20008000f00 */
[----:B------:R-:W-:-:S02]  /*4d00*/  DMUL R42, R42, 0.5 ;  /* 0x3fe000002a2a7828 */ /* 0x000fc40000000000 */
[----:B------:R-:W-:Y:S02]  /*4d10*/  DFMA R6, R66, R6, R22 ;  /* 0x000000064206722b */ /* 0x000fe40000000016 */
[----:B------:R-:W-:Y:S02]  /*4d20*/  DMUL R38, R38, 0.5 ;  /* 0x3fe0000026267828 */ /* 0x000fe40000000000 */
[----:B------:R-:W-:Y:S01]  /*4d30*/  DMUL R26, R26, 0.5 ;  /* 0x3fe000001a1a7828 */ /* 0x000fe20000000000 */
[--C-:B------:R-:W-:Y:S01]  /*4d40*/  IMAD.WIDE R40, R45, 0x8, R36.reuse ;  /* 0x000000082d287825 */ /* 0x100fe200078e0224 */
[----:B------:R-:W-:Y:S02]  /*4d50*/  DMUL R32, R32, 0.5 ;  /* 0x3fe0000020207828 */ /* 0x000fe40000000000 */
[----:B------:R-:W-:Y:S01]  /*4d60*/  DFMA R4, R4, R28, R20 ;  /* 0x0000001c0404722b */ /* 0x000fe20000000014 */
[----:B------:R-:W-:Y:S01]  /*4d70*/  IMAD.WIDE R8, R31, 0x8, R36 ;  /* 0x000000081f087825 */ /* 0x000fe200078e0224 */
[----:B------:R-:W-:Y:S01]  /*4d80*/  STG.E.64 desc[UR20][R36.64], R42 ;  /* 0x0000002a24007986 */ /* 0x000fe2000c101b14 */
[----:B------:R-:W-:-:S02]  /*4d90*/  DMUL R6, R6, 0.5 ;  /* 0x3fe0000006067828 */ /* 0x000fc40000000000 */
[----:B------:R-:W-:Y:S01]  /*4da0*/  IMAD.U32 R31, RZ, RZ, UR30 ;  /* 0x0000001eff1f7e24 */ /* 0x000fe2000f8e00ff */
[----:B------:R0:W-:Y:S01]  /*4db0*/  STG.E.64 desc[UR20][R40.64], R38 ;  /* 0x0000002628007986 */ /* 0x0001e2000c101b14 */
[----:B------:R-:W-:Y:S01]  /*4dc0*/  DADD R28, -R10, R26 ;  /* 0x000000000a1c7229 */ /* 0x000fe2000000011a */
[----:B------:R-:W-:Y:S02]  /*4dd0*/  IMAD.U32 R35, RZ, RZ, UR29 ;  /* 0x0000001dff237e24 */ /* 0x000fe4000f8e00ff */
[----:B------:R1:W-:Y:S01]  /*4de0*/  STG.E.64 desc[UR20][R8.64], R26 ;  /* 0x0000001a08007986 */ /* 0x0003e2000c101b14 */
[----:B------:R-:W-:Y:S01]  /*4df0*/  DMUL R4, R4, 0.5 ;  /* 0x3fe0000004047828 */ /* 0x000fe20000000000 */
[----:B------:R-:W-:Y:S01]  /*4e00*/  IMAD.WIDE R10, R31, 0x8, R36 ;  /* 0x000000081f0a7825 */ /* 0x000fe200078e0224 */
[----:B------:R-:W-:Y:S01]  /*4e10*/  MOV R31, UR26 ;  /* 0x0000001a001f7c02 */ /* 0x000fe20008000f00 */
[----:B------:R-:W-:Y:S01]  /*4e20*/  DADD R130, -R22, R6 ;  /* 0x0000000016827229 */ /* 0x000fe20000000106 */
[----:B0-----:R-:W-:Y:S01]  /*4e30*/  MOV R41, UR32 ;  /* 0x0000002000297c02 */ /* 0x001fe20008000f00 */
[----:B-1----:R-:W-:Y:S01]  /*4e40*/  DADD R26, -R12, R32 ;  /* 0x000000000c1a7229 */ /* 0x002fe20000000120 */
[----:B------:R-:W-:-:S02]  /*4e50*/  IMAD.U32 R13, RZ, RZ, UR26 ;  /* 0x0000001aff0d7e24 */ /* 0x000fc4000f8e00ff */
[----:B------:R-:W-:Y:S01]  /*4e60*/  IMAD.WIDE R8, R35, 0x8, R36 ;  /* 0x0000000823087825 */ /* 0x000fe200078e0224 */
[----:B------:R-:W-:-:S03]  /*4e70*/  DADD R42, -R46, R42 ;  /* 0x000000002e2a7229 */ /* 0x000fc6000000012a */
[----:B------:R-:W-:Y:S01]  /*4e80*/  IMAD.WIDE R12, R13, 0x8, R134 ;  /* 0x000000080d0c7825 */ /* 0x000fe200078e0286 */
[----:B------:R0:W-:Y:S01]  /*4e90*/  STG.E.64 desc[UR20][R10.64], R32 ;  /* 0x000000200a007986 */ /* 0x0001e2000c101b14 */
[----:B------:R-:W-:Y:S02]  /*4ea0*/  DADD R38, -R56, R38 ;  /* 0x0000000038267229 */ /* 0x000fe40000000126 */
[----:B------:R-:W-:Y:S01]  /*4eb0*/  IMAD.WIDE R36, R41, 0x8, R36 ;  /* 0x0000000829247825 */ /* 0x000fe200078e0224 */
[----:B------:R-:W-:-:S03]  /*4ec0*/  DADD R20, -R20, R4 ;  /* 0x0000000014147229 */ /* 0x000fc60000000104 */
[----:B------:R-:W-:Y:S02]  /*4ed0*/  IMAD.U32 R23, RZ, RZ, UR23 ;  /* 0x00000017ff177e24 */ /* 0x000fe4000f8e00ff */
[----:B------:R-:W-:Y:S01]  /*4ee0*/  IMAD.U32 R35, RZ, RZ, UR31 ;  /* 0x0000001fff237e24 */ /* 0x000fe2000f8e00ff */
[----:B------:R1:W-:Y:S01]  /*4ef0*/  STG.E.64 desc[UR20][R8.64], R4 ;  /* 0x0000000408007986 */ /* 0x0003e2000c101b14 */
[----:B------:R-:W-:Y:S02]  /*4f00*/  IMAD.U32 R41, RZ, RZ, UR30 ;  /* 0x0000001eff297e24 */ /* 0x000fe4000f8e00ff */
[----:B------:R-:W-:Y:S01]  /*4f10*/  IMAD.WIDE R30, R31, 0x8, R140 ;  /* 0x000000081f1e7825 */ /* 0x000fe200078e028c */
[----:B0-----:R-:W-:Y:S01]  /*4f20*/  MOV R11, UR29 ;  /* 0x0000001d000b7c02 */ /* 0x001fe20008000f00 */
[----:B------:R0:W-:Y:S02]  /*4f30*/  STG.E.64 desc[UR20][R36.64], R6 ;  /* 0x0000000624007986 */ /* 0x0001e4000c101b14 */
[----:B------:R-:W-:-:S02]  /*4f40*/  IMAD.U32 R33, RZ, RZ, UR32 ;  /* 0x00000020ff217e24 */ /* 0x000fc4000f8e00ff */
[--C-:B------:R-:W-:Y:S01]  /*4f50*/  IMAD.WIDE R10, R11, 0x8, R12.reuse ;  /* 0x000000080b0a7825 */ /* 0x100fe200078e020c */
[----:B------:R-:W-:Y:S03]  /*4f60*/  STG.E.64 desc[UR20][R12.64], R42 ;  /* 0x0000002a0c007986 */ /* 0x000fe6000c101b14 */
[----:B-1----:R-:W-:-:S04]  /*4f70*/  IMAD.WIDE R4, R23, 0x8, R12 ;  /* 0x0000000817047825 */ /* 0x002fc800078e020c */
[--C-:B------:R-:W-:Y:S01]  /*4f80*/  IMAD.WIDE R8, R35, 0x8, R12.reuse ;  /* 0x0000000823087825 */ /* 0x100fe200078e020c */
[----:B------:R1:W-:Y:S03]  /*4f90*/  STG.E.64 desc[UR20][R4.64], R38 ;  /* 0x0000002604007986 */ /* 0x0003e6000c101b14 */
[--C-:B0-----:R-:W-:Y:S01]  /*4fa0*/  IMAD.WIDE R6, R41, 0x8, R12.reuse ;  /* 0x0000000829067825 */ /* 0x101fe200078e020c */
[----:B------:R-:W-:Y:S03]  /*4fb0*/  STG.E.64 desc[UR20][R8.64], R28 ;  /* 0x0000001c08007986 */ /* 0x000fe6000c101b14 */
[----:B------:R-:W-:Y:S01]  /*4fc0*/  IMAD.WIDE R22, R33, 0x8, R12 ;  /* 0x0000000821167825 */ /* 0x000fe200078e020c */
[----:B------:R0:W-:Y:S03]  /*4fd0*/  STG.E.64 desc[UR20][R6.64], R26 ;  /* 0x0000001a06007986 */ /* 0x0001e6000c101b14 */
[----:B------:R-:W-:Y:S01]  /*4fe0*/  IMAD.WIDE R24, R25, 0x8, R30 ;  /* 0x0000000819187825 */ /* 0x000fe200078e021e */
[----:B------:R2:W-:Y:S04]  /*4ff0*/  STG.E.64 desc[UR20][R10.64], R20 ;  /* 0x000000140a007986 */ /* 0x0005e8000c101b14 */
[----:B------:R2:W-:Y:S04]  /*5000*/  STG.E.64 desc[UR20][R22.64], R130 ;  /* 0x0000008216007986 */ /* 0x0005e8000c101b14 */
[----:B------:R-:W3:Y:S04]  /*5010*/  LDG.E.64 R30, desc[UR20][R30.64] ;  /* 0x000000141e1e7981 */ /* 0x000ee8000c1e1b00 */
[----:B------:R-:W3:Y:S01]  /*5020*/  LDG.E.64 R24, desc[UR20][R24.64] ;  /* 0x0000001418187981 */ /* 0x000ee2000c1e1b00 */
[----:B------:R-:W-:Y:S01]  /*5030*/  IMAD.MOV.U32 R32, RZ, RZ, 0x1 ;  /* 0x00000001ff207424 */ /* 0x000fe200078e00ff */
[----:B------:R-:W-:Y:S01]  /*5040*/  BSSY.RECONVERGENT B1, `(.L_x_290) ;  /* 0x0000014000017945 */ /* 0x000fe20003800200 */
[----:B---3--:R-:W-:-:S06]  /*5050*/  DADD R154, R30, R24 ;  /* 0x000000001e9a7229 */ /* 0x008fcc0000000018 */
[----:B------:R-:W1:Y:S02]  /*5060*/  MUFU.RCP64H R33, R155 ;  /* 0x0000009b00217308 */ /* 0x000e640000001800 */
[----:B-1----:R-:W-:-:S08]  /*5070*/  DFMA R4, -R154, R32, 1 ;  /* 0x3ff000009a04742b */ /* 0x002fd00000000120 */
[----:B------:R-:W-:-:S08]  /*5080*/  DFMA R4, R4, R4, R4 ;  /* 0x000000040404722b */ /* 0x000fd00000000004 */
[----:B------:R-:W-:-:S08]  /*5090*/  DFMA R4, R32, R4, R32 ;  /* 0x000000042004722b */ /* 0x000fd00000000020 */
[----:B0-----:R-:W-:-:S08]  /*50a0*/  DFMA R6, -R154, R4, 1 ;  /* 0x3ff000009a06742b */ /* 0x001fd00000000104 */
        /* <DEDUP_REMOVED lines=8> */
[----:B------:R-:W-:Y:S01]  /*5130*/  MOV R4, R30 ;  /* 0x0000001e00047202 */ /* 0x000fe20000000f00 */
[----:B------:R-:W-:Y:S01]  /*5140*/  IMAD.MOV.U32 R5, RZ, RZ, R31 ;  /* 0x000000ffff057224 */ /* 0x000fe200078e001f */
[----:B------:R-:W-:Y:S01]  /*5150*/  MOV R0, 0x5180 ;  /* 0x0000518000007802 */ /* 0x000fe20000000f00 */
[----:B------:R-:W-:-:S07]  /*5160*/  IMAD.MOV.U32 R157, RZ, RZ, R155 ;  /* 0x000000ffff9d7224 */ /* 0x000fce00078e009b */
[----:B------:R-:W-:Y:S05]  /*5170*/  CALL.REL.NOINC `($__internal_4_$__cuda_sm20_div_rn_f64_full) ;  /* 0x000000d800fc7944 */ /* 0x000fea0003c00000 */
.L_x_291:
[----:B------:R-:W-:Y:S05]  /*5180*/  BSYNC.RECONVERGENT B1 ;  /* 0x0000000000017941 */ /* 0x000fea0003800200 */
.L_x_290:
[----:B------:R-:W0:Y:S01]  /*5190*/  LDC R13, c[0x0][0x388] ;  /* 0x0000e200ff0d7b82 */ /* 0x000e220000000800 */
[----:B------:R-:W-:Y:S01]  /*51a0*/  MOV R27, UR26 ;  /* 0x0000001a001b7c02 */ /* 0x000fe20008000f00 */
[----:B------:R-:W-:Y:S01]  /*51b0*/  IMAD.U32 R11, RZ, RZ, UR26 ;  /* 0x0000001aff0b7e24 */ /* 0x000fe2000f8e00ff */
[----:B------:R-:W2:Y:S03]  /*51c0*/  LDG.E.64 R20, desc[UR20][R16.64] ;  /* 0x0000001410147981 */ /* 0x000ea6000c1e1b00 */
[----:B------:R-:W-:Y:S01]  /*51d0*/  IMAD.WIDE R26, R27, 0x8, R138 ;  /* 0x000000081b1a7825 */ /* 0x000fe200078e028a */
[----:B------:R-:W4:Y:S03]  /*51e0*/  LDG.E.64 R8, desc[UR20][R2.64] ;  /* 0x0000001402087981 */ /* 0x000f26000c1e1b00 */
[----:B------:R-:W-:Y:S01]  /*51f0*/  IMAD.U32 R7, RZ, RZ, UR26 ;  /* 0x0000001aff077e24 */ /* 0x000fe2000f8e00ff */
[----:B------:R-:W3:Y:S01]  /*5200*/  LDG.E.64 R112, desc[UR20][R26.64] ;  /* 0x000000141a707981 */ /* 0x000ee2000c1e1b00 */
[----:B------:R-:W-:-:S03]  /*5210*/  IMAD.WIDE R10, R11, 0x8, R144 ;  /* 0x000000080b0a7825 */ /* 0x000fc600078e0290 */
[----:B------:R-:W4:Y:S01]  /*5220*/  LDG.E.64 R18, desc[UR20][R18.64] ;  /* 0x0000001412127981 */ /* 0x000f22000c1e1b00 */
[----:B------:R-:W-:-:S04]  /*5230*/  IMAD.WIDE R6, R7, 0x8, R142 ;  /* 0x0000000807067825 */ /* 0x000fc800078e028e */
[----:B0-----:R-:W-:-:S05]  /*5240*/  IMAD.WIDE R22, R13, 0x8, R26 ;  /* 0x000000080d167825 */ /* 0x001fca00078e021a */
[----:B------:R0:W3:Y:S01]  /*5250*/  LDG.E.64 R28, desc[UR20][R22.64] ;  /* 0x00000014161c7981 */ /* 0x0000e2000c1e1b00 */
[----:B------:R-:W-:-:S03]  /*5260*/  IMAD.WIDE R24, R13, 0x8, R10 ;  /* 0x000000080d187825 */ /* 0x000fc600078e020a */
[----:B------:R-:W4:Y:S01]  /*5270*/  LDG.E.64 R10, desc[UR20][R10.64] ;  /* 0x000000140a0a7981 */ /* 0x000f22000c1e1b00 */
[----:B------:R-:W-:-:S03]  /*5280*/  IMAD.WIDE R12, R13, 0x8, R6 ;  /* 0x000000080d0c7825 */ /* 0x000fc600078e0206 */
[----:B------:R-:W4:Y:S04]  /*5290*/  LDG.E.64 R6, desc[UR20][R6.64] ;  /* 0x0000001406067981 */ /* 0x000f28000c1e1b00 */
[----:B------:R1:W4:Y:S04]  /*52a0*/  LDG.E.64 R16, desc[UR20][R24.64] ;  /* 0x0000001418107981 */ /* 0x000328000c1e1b00 */
[----:B------:R-:W4:Y:S01]  /*52b0*/  LDG.E.64 R12, desc[UR20][R12.64] ;  /* 0x000000140c0c7981 */ /* 0x000f22000c1e1b00 */
[----:B0-----:R-:W-:Y:S01]  /*52c0*/  DADD R22, -R4, 1 ;  /* 0x3ff0000004167429 */ /* 0x001fe20000000100 */
[----:B------:R-:W-:Y:S01]  /*52d0*/  BSSY.RECONVERGENT B0, `(.L_x_292) ;  /* 0x0000007000007945 */ /* 0x000fe20003800200 */
[----:B------:R-:W-:Y:S01]  /*52e0*/  MOV R0, 0x5340 ;  /* 0x0000534000007802 */ /* 0x000fe20000000f00 */
[----:B--2---:R-:W-:-:S10]  /*52f0*/  DADD R26, -RZ, |R20| ;  /* 0x00000000ff1a7229 */ /* 0x004fd40000000514 */
[----:B------:R-:W-:Y:S01]  /*5300*/  MOV R43, R27 ;  /* 0x0000001b002b7202 */ /* 0x000fe20000000f00 */
[----:B---3--:R-:W-:-:S08]  /*5310*/  DMUL R22, R22, R28 ;  /* 0x0000001c16167228 */ /* 0x008fd00000000000 */
[----:B-1----:R-:W-:-:S11]  /*5320*/  DFMA R112, R112, R4, R22 ;  /* 0x000000047070722b */ /* 0x002fd60000000016 */
[----:B----4-:R-:W-:Y:S05]  /*5330*/  CALL.REL.NOINC `($_Z6gy_gpuPdiiiidS_S_S_S_S_S_S_S_S_S_yyyyyy$__internal_accurate_pow) ;  /* 0x000000e000dc7944 */ /* 0x010fea0003c00000 */
[----:B------:R-:W-:Y:S05]  /*5340*/  BSYNC.RECONVERGENT B0 ;  /* 0x0000000000007941 */ /* 0x000fea0003800200 */
.L_x_292:
        /* <DEDUP_REMOVED lines=10> */
[----:B------:R-:W-:Y:S01]  /*53f0*/  IMAD.MOV.U32 R26, RZ, RZ, R22 ;  /* 0x000000ffff1a7224 */ /* 0x000fe200078e0016 */
[----:B------:R-:W-:Y:S06]  /*5400*/  @P1 BRA `(.L_x_294) ;  /* 0x0000000000181947 */ /* 0x000fec0003800000 */
[----:B------:R-:W-:-:S14]  /*5410*/  DSETP.NAN.AND P0, PT, R20, R20, PT ;  /* 0x000000141400722a */ /* 0x000fdc0003f08000 */
[----:B------:R-:W-:Y:S01]  /*5420*/  @P0 DADD R2, R20, 2 ;  /* 0x4000000014020429 */ /* 0x000fe20000000000 */
[----:B------:R-:W-:Y:S10]  /*5430*/  @P0 BRA `(.L_x_294) ;  /* 0x00000000000c0947 */ /* 0x000ff40003800000 */
[----:B------:R-:W-:-:S14]  /*5440*/  DSETP.NEU.AND P0, PT, |R20|, +INF , PT ;  /* 0x7ff000001400742a */ /* 0x000fdc0003f0d200 */
[----:B------:R-:W-:Y:S01]  /*5450*/  @!P0 IMAD.MOV.U32 R2, RZ, RZ, 0x0 ;  /* 0x00000000ff028424 */ /* 0x000fe200078e00ff */
[----:B------:R-:W-:-:S07]  /*5460*/  @!P0 MOV R3, 0x7ff00000 ;  /* 0x7ff0000000038802 */ /* 0x000fce0000000f00 */
.L_x_294:
[----:B------:R-:W-:Y:S05]  /*5470*/  BSYNC.RECONVERGENT B0 ;  /* 0x0000000000007941 */ /* 0x000fea0003800200 */
.L_x_293:
[----:B------:R-:W-:Y:S01]  /*5480*/  BSSY.RECONVERGENT B0, `(.L_x_295) ;  /* 0x0000006000007945 */ /* 0x000fe20003800200 */
[----:B------:R-:W-:Y:S01]  /*5490*/  FSEL R2, R2, RZ, P2 ;  /* 0x000000ff02027208 */ /* 0x000fe20001000000 */
[----:B------:R-:W-:Y:S01]  /*54a0*/  IMAD.MOV.U32 R43, RZ, RZ, R23 ;  /* 0x000000ffff2b7224 */ /* 0x000fe200078e0017 */
[----:B------:R-:W-:Y:S02]  /*54b0*/  FSEL R3, R3, 1.875, P2 ;  /* 0x3ff0000003037808 */ /* 0x000fe40001000000 */
[----:B------:R-:W-:-:S07]  /*54c0*/  MOV R0, 0x54e0 ;  /* 0x000054e000007802 */ /* 0x000fce0000000f00 */
[----:B------:R-:W-:Y:S05]  /*54d0*/  CALL.REL.NOINC `($_Z6gy_gpuPdiiiidS_S_S_S_S_S_S_S_S_S_yyyyyy$__internal_accurate_pow) ;  /* 0x000000e000747944 */ /* 0x000fea0003c00000 */
[----:B------:R-:W-:Y:S05]  /*54e0*/  BSYNC.RECONVERGENT B0 ;  /* 0x0000000000007941 */ /* 0x000fea0003800200 */
.L_x_295:
        /* <DEDUP_REMOVED lines=20> */
[----:B------:R-:W-:Y:S01]  /*5630*/  @!P0 IMAD.MOV.U32 R20, RZ, RZ, 0x0 ;  /* 0x00000000ff148424 */ /* 0x000fe200078e00ff */
[----:B------:R-:W-:-:S07]  /*5640*/  @!P0 MOV R21, 0x7ff00000 ;  /* 0x7ff0000000158802 */ /* 0x000fce0000000f00 */
.L_x_297:
[----:B------:R-:W-:Y:S05]  /*5650*/  BSYNC.RECONVERGENT B0 ;  /* 0x0000000000007941 */ /* 0x000fea0003800200 */
.L_x_296:
[----:B------:R-:W-:Y:S01]  /*5660*/  FSEL R14, R20, RZ, P2 ;  /* 0x000000ff140e7208 */ /* 0x000fe20001000000 */
[----:B------:R-:W-:Y:S01]  /*5670*/  DMUL R22, R26, R22 ;  /* 0x000000161a167228 */ /* 0x000fe20000000000 */
[----:B------:R-:W-:Y:S01]  /*5680*/  FSEL R15, R21, 1.875, P2 ;  /* 0x3ff00000150f7808 */ /* 0x000fe20001000000 */
[----:B0-----:R-:W-:Y:S01]  /*5690*/  DADD R128, R128, -1 ;  /* 0xbff0000080807429 */ /* 0x001fe20000000000 */
[----:B------:R-:W-:Y:S01]  /*56a0*/  UIMAD UR7, UR19, 0x5, URZ ;  /* 0x00000005130778a4 */ /* 0x000fe2000f8e02ff */
[----:B------:R-:W-:Y:S01]  /*56b0*/  DADD R20, R6, -R12 ;  /* 0x0000000006147229 */ /* 0x000fe2000000080c */
[----:B------:R-:W-:Y:S01]  /*56c0*/  USHF.L.U32 UR8, UR19, 0x2, URZ ;  /* 0x0000000213087899 */ /* 0x000fe200080006ff */
[C---:B------:R-:W-:Y:S01]  /*56d0*/  DMUL R16, R26.reuse, R16 ;  /* 0x000000101a107228 */ /* 0x040fe20000000000 */
[----:B------:R-:W-:Y:S01]  /*56e0*/  UIMAD UR9, UR19, 0x3, URZ ;  /* 0x00000003130978a4 */ /* 0x000fe2000f8e02ff */
[----:B------:R-:W-:Y:S01]  /*56f0*/  DMUL R14, R26, R14 ;  /* 0x0000000e1a0e7228 */ /* 0x000fe20000000000 */
[----:B------:R-:W-:Y:S01]  /*5700*/  USHF.L.U32 UR10, UR19, 0x1, URZ ;  /* 0x00000001130a7899 */ /* 0x000fe200080006ff */
[----:B------:R-:W-:Y:S01]  /*5710*/  DMUL R22, R128, R22 ;  /* 0x0000001680167228 */ /* 0x000fe20000000000 */
[----:B------:R-:W-:Y:S01]  /*5720*/  BSSY.RECONVERGENT B0, `(.L_x_298) ;  /* 0x000002a000007945 */ /* 0x000fe20003800200 */
[----:B------:R-:W-:-:S02]  /*5730*/  DFMA R24, R20, R20, R24 ;  /* 0x000000141418722b */ /* 0x000fc40000000018 */
[----:B------:R-:W-:Y:S02]  /*5740*/  DMUL R18, R26, R18 ;  /* 0x000000121a127228 */ /* 0x000fe40000000000 */
[----:B------:R-:W-:Y:S02]  /*5750*/  DFMA R2, R4, R2, R14 ;  /* 0x000000020402722b */ /* 0x000fe4000000000e */
[----:B------:R-:W-:-:S04]  /*5760*/  DFMA R10, R10, R4, R16 ;  /* 0x000000040a0a722b */ /* 0x000fc80000000010 */
[----:B------:R-:W-:Y:S02]  /*5770*/  DFMA R8, R8, R4, R18 ;  /* 0x000000040808722b */ /* 0x000fe40000000012 */
[----:B------:R-:W-:Y:S01]  /*5780*/  DFMA R2, R22, R24, R2 ;  /* 0x000000181602722b */ /* 0x000fe20000000002 */
[----:B------:R-:W-:Y:S01]  /*5790*/  IMAD.MOV.U32 R22, RZ, RZ, 0x0 ;  /* 0x00000000ff167424 */ /* 0x000fe200078e00ff */
[----:B------:R-:W-:-:S04]  /*57a0*/  MOV R23, 0x3fd80000 ;  /* 0x3fd8000000177802 */ /* 0x000fc80000000f00 */
[----:B------:R-:W0:Y:S04]  /*57b0*/  MUFU.RSQ64H R21, R3 ;  /* 0x0000000300157308 */ /* 0x000e280000001c00 */
[----:B------:R-:W-:-:S05]  /*57c0*/  VIADD R20, R3, 0xfcb00000 ;  /* 0xfcb0000003147836 */ /* 0x000fca0000000000 */
[----:B------:R-:W-:Y:S01]  /*57d0*/  ISETP.GE.U32.AND P0, PT, R20, 0x7ca00000, PT ;  /* 0x7ca000001400780c */ /* 0x000fe20003f06070 */
[----:B0-----:R-:W-:-:S08]  /*57e0*/  DMUL R14, R20, R20 ;  /* 0x00000014140e7228 */ /* 0x001fd00000000000 */
[----:B------:R-:W-:Y:S02]  /*57f0*/  DFMA R16, R2, -R14, 1 ;  /* 0x3ff000000210742b */ /* 0x000fe4000000080e */
[----:B------:R-:W-:Y:S02]  /*5800*/  DMUL R14, R26, R12 ;  /* 0x0000000c1a0e7228 */ /* 0x000fe40000000000 */
[----:B------:R-:W-:-:S04]  /*5810*/  DMUL R12, R10, R10 ;  /* 0x0000000a0a0c7228 */ /* 0x000fc80000000000 */
[----:B------:R-:W-:Y:S02]  /*5820*/  DFMA R18, R16, R22, 0.5 ;  /* 0x3fe000001012742b */ /* 0x000fe40000000016 */
[----:B------:R-:W-:Y:S02]  /*5830*/  DMUL R16, R20, R16 ;  /* 0x0000001014107228 */ /* 0x000fe40000000000 */
[----:B------:R-:W-:Y:S02]  /*5840*/  DFMA R6, R6, R4, R14 ;  /* 0x000000040606722b */ /* 0x000fe4000000000e */
[----:B------:R-:W-:-:S04]  /*5850*/  DFMA R12, R8, R8, R12 ;  /* 0x00000008080c722b */ /* 0x000fc8000000000c */
[----:B------:R-:W-:-:S04]  /*5860*/  DFMA R18, R18, R16, R20 ;  /* 0x000000101212722b */ /* 0x000fc80000000014 */
[----:B------:R-:W-:-:S04]  /*5870*/  DFMA R12, R6, R6, R12 ;  /* 0x00000006060c722b */ /* 0x000fc8000000000c */
[----:B------:R-:W-:Y:S02]  /*5880*/  DMUL R14, R2, R18 ;  /* 0x00000012020e7228 */ /* 0x000fe40000000000 */
[----:B------:R-:W-:Y:S02]  /*5890*/  VIADD R5, R19, 0xfff00000 ;  /* 0xfff0000013057836 */ /* 0x000fe40000000000 */
[----:B------:R-:W-:Y:S01]  /*58a0*/  DMUL R126, R12, 0.5 ;  /* 0x3fe000000c7e7828 */ /* 0x000fe20000000000 */
[----:B------:R-:W-:-:S03]  /*58b0*/  IMAD.MOV.U32 R4, RZ, RZ, R18 ;  /* 0x000000ffff047224 */ /* 0x000fc600078e0012 */
[----:B------:R-:W-:-:S04]  /*58c0*/  DFMA R30, R14, -R14, R2 ;  /* 0x8000000e0e1e722b */ /* 0x000fc80000000002 */
[----:B------:R-:W-:-:S04]  /*58d0*/  DMUL R16, R128, R126 ;  /* 0x0000007e80107228 */ /* 0x000fc80000000000 */
[----:B------:R-:W-:Y:S01]  /*58e0*/  DFMA R124, R30, R4, R14 ;  /* 0x000000041e7c722b */ /* 0x000fe2000000000e */
[----:B------:R-:W-:Y:S10]  /*58f0*/  @!P0 BRA `(.L_x_299) ;  /* 0x0000000000308947 */ /* 0x000ff40003800000 */
[----:B------:R-:W-:Y:S01]  /*5900*/  IMAD.MOV.U32 R41, RZ, RZ, R31 ;  /* 0x000000ffff297224 */ /* 0x000fe200078e001f */
        /* <DEDUP_REMOVED lines=9> */
[----:B------:R-:W-:Y:S01]  /*59a0*/  IMAD.MOV.U32 R124, RZ, RZ, R30 ;  /* 0x000000ffff7c7224 */ /* 0x000fe200078e001e */
[----:B------:R-:W-:-:S07]  /*59b0*/  MOV R125, R31 ;  /* 0x0000001f007d7202 */ /* 0x000fce0000000f00 */
.L_x_299:
[----:B------:R-:W-:Y:S05]  /*59c0*/  BSYNC.RECONVERGENT B0 ;  /* 0x0000000000007941 */ /* 0x000fea0003800200 */
.L_x_298:
        /* <DEDUP_REMOVED lines=16> */
[----:B------:R-:W-:Y:S05]  /*5ad0*/  CALL.REL.NOINC `($__internal_3_$__cuda_sm20_dblrcp_rn_slowpath_v3) ;  /* 0x000000cc00f87944 */ /* 0x000fea0003c00000 */
[----:B------:R-:W-:Y:S01]  /*5ae0*/  IMAD.MOV.U32 R122, RZ, RZ, R26 ;  /* 0x000000ffff7a7224 */ /* 0x000fe200078e001a */
[----:B------:R-:W-:-:S07]  /*5af0*/  MOV R123, R27 ;  /* 0x0000001b007b7202 */ /* 0x000fce0000000f00 */
.L_x_301:
[----:B------:R-:W-:Y:S05]  /*5b00*/  BSYNC.RECONVERGENT B0 ;  /* 0x0000000000007941 */ /* 0x000fea0003800200 */
.L_x_300:
        /* <DEDUP_REMOVED lines=9> */
[----:B------:R-:W-:Y:S02]  /*5ba0*/  DADD R112, R112, R14 ;  /* 0x0000000070707229 */ /* 0x000fe4000000000e */
[----:B0-----:R-:W-:-:S04]  /*5bb0*/  DFMA R12, -R128, R4, 1 ;  /* 0x3ff00000800c742b */ /* 0x001fc80000000104 */
[----:B------:R-:W-:-:S04]  /*5bc0*/  FSETP.GEU.AND P1, PT, |R19|, 6.5827683646048100446e-37, PT ;  /* 0x036000001300780b */ /* 0x000fc80003f2e200 */
[----:B------:R-:W-:-:S08]  /*5bd0*/  DFMA R12, R12, R12, R12 ;  /* 0x0000000c0c0c722b */ /* 0x000fd0000000000c */
[----:B------:R-:W-:-:S08]  /*5be0*/  DFMA R12, R4, R12, R4 ;  /* 0x0000000c040c722b */ /* 0x000fd00000000004 */
[----:B------:R-:W-:-:S08]  /*5bf0*/  DFMA R4, -R128, R12, 1 ;  /* 0x3ff000008004742b */ /* 0x000fd0000000010c */
[----:B------:R-:W-:-:S08]  /*5c00*/  DFMA R12, R12, R4, R12 ;  /* 0x000000040c0c722b */ /* 0x000fd0000000000c */
[----:B------:R-:W-:-:S08]  /*5c10*/  DMUL R4, R12, -R120 ;  /* 0x800000780c047228 */ /* 0x000fd00000000000 */
[----:B------:R-:W-:-:S08]  /*5c20*/  DFMA R10, -R128, R4, -R120 ;  /* 0x00000004800a722b */ /* 0x000fd00000000978 */
[----:B------:R-:W-:Y:S02]  /*5c30*/  DFMA R4, R12, R10, R4 ;  /* 0x0000000a0c04722b */ /* 0x000fe40000000004 */
[----:B------:R-:W-:Y:S02]  /*5c40*/  DADD R12, R16, R14 ;  /* 0x00000000100c7229 */ /* 0x000fe4000000000e */
[----:B------:R-:W-:-:S06]  /*5c50*/  DADD R10, R116, R124 ;  /* 0x00000000740a7229 */ /* 0x000fcc000000007c */
        /* <DEDUP_REMOVED lines=8> */
[----:B------:R-:W-:Y:S05]  /*5ce0*/  CALL.REL.NOINC `($__internal_4_$__cuda_sm20_div_rn_f64_full) ;  /* 0x000000d000207944 */ /* 0x000fea0003c00000 */
.L_x_303:
[----:B------:R-:W-:Y:S05]  /*5cf0*/  BSYNC.RECONVERGENT B1 ;  /* 0x0000000000017941 */ /* 0x000fea0003800200 */
.L_x_302:
[----:B------:R-:W0:Y:S01]  /*5d00*/  MUFU.RCP64H R7, R129 ;  /* 0x0000008100077308 */ /* 0x000e220000001800 */
[----:B------:R-:W-:Y:S01]  /*5d10*/  MOV R6, 0x1 ;  /* 0x0000000100067802 */ /* 0x000fe20000000f00 */
[----:B------:R-:W-:Y:S01]  /*5d20*/  BSSY.RECONVERGENT B1, `(.L_x_304) ;  /* 0x0000017000017945 */ /* 0x000fe20003800200 */
[----:B------:R-:W-:-:S04]  /*5d30*/  DMUL R74, R2, R4 ;  /* 0x00000004024a7228 */ /* 0x000fc80000000000 */
[----:B0-----:R-:W-:-:S08]  /*5d40*/  DFMA R8, -R128, R6, 1 ;  /* 0x3ff000008008742b */ /* 0x001fd00000000106 */
[----:B------:R-:W-:-:S08]  /*5d50*/  DFMA R8, R8, R8, R8 ;  /* 0x000000080808722b */ /* 0x000fd00000000008 */
[----:B------:R-:W-:-:S08]  /*5d60*/  DFMA R8, R6, R8, R6 ;  /* 0x000000080608722b */ /* 0x000fd00000000006 */
[----:B------:R-:W-:-:S08]  /*5d70*/  DFMA R6, -R128, R8, 1 ;  /* 0x3ff000008006742b */ /* 0x000fd00000000108 */
[----:B------:R-:W-:-:S08]  /*5d80*/  DFMA R8, R8, R6, R8 ;  /* 0x000000060808722b */ /* 0x000fd00000000008 */
[----:B------:R-:W-:-:S08]  /*5d90*/  DMUL R72, R8, -R118 ;  /* 0x8000007608487228 */ /* 0x000fd00000000000 */
[----:B------:R-:W-:-:S08]  /*5da0*/  DFMA R6, -R128, R72, -R118 ;  /* 0x000000488006722b */ /* 0x000fd00000000976 */
[----:B------:R-:W-:Y:S02]  /*5db0*/  DFMA R72, R8, R6, R72 ;  /* 0x000000060848722b */ /* 0x000fe40000000048 */
[----:B------:R-:W-:-:S08]  /*5dc0*/  DADD R6, -RZ, -R118 ;  /* 0x00000000ff067229 */ /* 0x000fd00000000976 */
[----:B------:R-:W-:Y:S02]  /*5dd0*/  FFMA R0, RZ, R129, R73 ;  /* 0x00000081ff007223 */ /* 0x000fe40000000049 */
[----:B------:R-:W-:-:S03]  /*5de0*/  FSETP.GEU.AND P1, PT, |R7|, 6.5827683646048100446e-37, PT ;  /* 0x036000000700780b */ /* 0x000fc60003f2e200 */
        /* <DEDUP_REMOVED lines=8> */
[----:B------:R-:W-:Y:S01]  /*5e70*/  IMAD.MOV.U32 R72, RZ, RZ, R4 ;  /* 0x000000ffff487224 */ /* 0x000fe200078e0004 */
[----:B------:R-:W-:-:S07]  /*5e80*/  MOV R73, R5 ;  /* 0x0000000500497202 */ /* 0x000fce0000000f00 */
.L_x_305:
[----:B------:R-:W-:Y:S05]  /*5e90*/  BSYNC.RECONVERGENT B1 ;  /* 0x0000000000017941 */ /* 0x000fea0003800200 */
.L_x_304:
[----:B------:R-:W-:Y:S01]  /*5ea0*/  IMAD.U32 R5, RZ, RZ, UR26 ;  /* 0x0000001aff057e24 */ /* 0x000fe2000f8e00ff */
[----:B------:R-:W-:Y:S01]  /*5eb0*/  MOV R93, UR31 ;  /* 0x0000001f005d7c02 */ /* 0x000fe20008000f00 */
[----:B------:R-:W-:Y:S01]  /*5ec0*/  IMAD.U32 R95, RZ, RZ, UR23 ;  /* 0x00000017ff5f7e24 */ /* 0x000fe2000f8e00ff */
[----:B------:R-:W0:Y:S01]  /*5ed0*/  LDC R53, c[0x0][0x388] ;  /* 0x0000e200ff357b82 */ /* 0x000e220000000800 */
[----:B------:R-:W-:-:S04]  /*5ee0*/  IMAD.WIDE R4, R5, 0x8, R134 ;  /* 0x0000000805047825 */ /* 0x000fc800078e0286 */
[----:B------:R-:W-:Y:S02]  /*5ef0*/  IMAD.U32 R87, RZ, RZ, UR30 ;  /* 0x0000001eff577e24 */ /* 0x000fe4000f8e00ff */
[----:B------:R-:W-:Y:S01]  /*5f00*/  IMAD.U32 R65, RZ, RZ, UR5 ;  /* 0x00000005ff417e24 */ /* 0x000fe2000f8e00ff */
[----:B------:R-:W-:Y:S01]  /*5f10*/  MOV R89, UR23 ;  /* 0x0000001700597c02 */ /* 0x000fe20008000f00 */
[--C-:B------:R-:W-:Y:S01]  /*5f20*/  IMAD.WIDE R94, R95, 0x8, R4.reuse ;  /* 0x000000085f5e7825 */ /* 0x100fe200078e0204 */
[----:B------:R1:W2:Y:S05]  /*5f30*/  LDG.E.64 R108, desc[UR20][R4.64] ;  /* 0x00000014046c7981 */ /* 0x0002aa000c1e1b00 */
[----:B------:R-:W3:Y:S01]  /*5f40*/  LDG.E.64 R94, desc[UR20][R94.64] ;  /* 0x000000145e5e7981 */ /* 0x000ee2000c1e1b00 */
[----:B------:R-:W-:-:S04]  /*5f50*/  IMAD.WIDE R92, R93, 0x8, R4 ;  /* 0x000000085d5c7825 */ /* 0x000fc800078e0204 */
[----:B------:R-:W-:Y:S02]  /*5f60*/  IMAD.WIDE R86, R87, 0x8, R4 ;  /* 0x0000000857567825 */ /* 0x000fe400078e0204 */
[----:B------:R-:W2:Y:S02]  /*5f70*/  LDG.E.64 R92, desc[UR20][R92.64] ;  /* 0x000000145c5c7981 */ /* 0x000ea4000c1e1b00 */
[----:B------:R-:W-:Y:S02]  /*5f80*/  IMAD.WIDE R64, R65, 0x8, R136 ;  /* 0x0000000841407825 */ /* 0x000fe400078e0288 */
[----:B------:R-:W2:Y:S02]  /*5f90*/  LDG.E.64 R86, desc[UR20][R86.64] ;  /* 0x0000001456567981 */ /* 0x000ea4000c1e1b00 */
[----:B------:R-:W-:Y:S02]  /*5fa0*/  IMAD.WIDE R88, R89, 0x8, R64 ;  /* 0x0000000859587825 */ /* 0x000fe400078e0240 */
[----:B------:R-:W2:Y:S04]  /*5fb0*/  LDG.E.64 R6, desc[UR20][R64.64] ;  /* 0x0000001440067981 */ /* 0x000ea8000c1e1b00 */
[----:B------:R-:W2:Y:S01]  /*5fc0*/  LDG.E.64 R88, desc[UR20][R88.64] ;  /* 0x0000001458587981 */ /* 0x000ea2000c1e1b00 */
[----:B------:R-:W-:Y:S01]  /*5fd0*/  IMAD.U32 R105, RZ, RZ, UR31 ;  /* 0x0000001fff697e24 */ /* 0x000fe2000f8e00ff */
[----:B------:R-:W-:-:S03]  /*5fe0*/  MOV R35, UR30 ;  /* 0x0000001e00237c02 */ /* 0x000fc60008000f00 */
[----:B------:R-:W-:-:S04]  /*5ff0*/  IMAD.WIDE R104, R105, 0x8, R64 ;  /* 0x0000000869687825 */ /* 0x000fc800078e0240 */
[--C-:B0-----:R-:W-:Y:S02]  /*6000*/  IMAD.WIDE R62, R53, 0x8, R64.reuse ;  /* 0x00000008353e7825 */ /* 0x101fe400078e0240 */
[----:B------:R-:W2:Y:S02]  /*6010*/  LDG.E.64 R104, desc[UR20][R104.64] ;  /* 0x0000001468687981 */ /* 0x000ea4000c1e1b00 */
[----:B------:R-:W-:Y:S02]  /*6020*/  IMAD.U32 R83, RZ, RZ, UR23 ;  /* 0x00000017ff537e24 */ /* 0x000fe4000f8e00ff */
[----:B------:R-:W-:Y:S01]  /*6030*/  IMAD.WIDE R34, R35, 0x8, R64 ;  /* 0x0000000823227825 */ /* 0x000fe200078e0240 */
[----:B------:R-:W-:Y:S01]  /*6040*/  MOV R19, UR29 ;  /* 0x0000001d00137c02 */ /* 0x000fe20008000f00 */
[----:B------:R-:W2:Y:S02]  /*6050*/  LDG.E.64 R96, desc[UR20][R62.64] ;  /* 0x000000143e607981 */ /* 0x000ea4000c1e1b00 */
[----:B------:R-:W-:-:S02]  /*6060*/  IMAD.U32 R33, RZ, RZ, UR29 ;  /* 0x0000001dff217e24 */ /* 0x000fc4000f8e00ff */
[----:B------:R-:W-:Y:S01]  /*6070*/  IMAD.WIDE R82, R83, 0x8, R62 ;  /* 0x0000000853527825 */ /* 0x000fe200078e023e */
[----:B------:R-:W2:Y:S03]  /*6080*/  LDG.E.64 R34, desc[UR20][R34.64] ;  /* 0x0000001422227981 */ /* 0x000ea6000c1e1b00 */
[----:B------:R-:W-:Y:S02]  /*6090*/  IMAD.WIDE R32, R33, 0x8, R4 ;  /* 0x0000000821207825 */ /* 0x000fe400078e0204 */
[----:B------:R-:W2:Y:S02]  /*60a0*/  LDG.E.64 R82, desc[UR20][R82.64] ;  /* 0x0000001452527981 */ /* 0x000ea4000c1e1b00 */
[----:B------:R-:W-:Y:S01]  /*60b0*/  IMAD.WIDE R18, R19, 0x8, R64 ;  /* 0x0000000813127825 */ /* 0x000fe200078e0240 */
[----:B------:R-:W-:Y:S01]  /*60c0*/  MOV R41, UR30 ;  /* 0x0000001e00297c02 */ /* 0x000fe20008000f00 */
[----:B------:R-:W2:Y:S02]  /*60d0*/  LDG.E.64 R32, desc[UR20][R32.64] ;  /* 0x0000001420207981 */ /* 0x000ea4000c1e1b00 */
[----:B------:R-:W-:-:S02]  /*60e0*/  IMAD.U32 R67, RZ, RZ, UR31 ;  /* 0x0000001fff437e24 */ /* 0x000fc4000f8e00ff */
[----:B------:R-:W2:Y:S01]  /*60f0*/  LDG.E.64 R18, desc[UR20][R18.64] ;  /* 0x0000001412127981 */ /* 0x000ea2000c1e1b00 */
[----:B------:R-:W-:-:S04]  /*6100*/  IMAD.WIDE R60, R53, 0x8, R62 ;  /* 0x00000008353c7825 */ /* 0x000fc800078e023e */
[----:B------:R-:W-:Y:S01]  /*6110*/  IMAD.U32 R45, RZ, RZ, UR23 ;  /* 0x00000017ff2d7e24 */ /* 0x000fe2000f8e00ff */
[----:B------:R-:W-:Y:S01]  /*6120*/  MOV R49, UR31 ;  /* 0x0000001f00317c02 */ /* 0x000fe20008000f00 */
[--C-:B------:R-:W-:Y:S01]  /*6130*/  IMAD.WIDE R66, R67, 0x8, R62.reuse ;  /* 0x0000000843427825 */ /* 0x100fe200078e023e */
[----:B------:R-:W2:Y:S03]  /*6140*/  LDG.E.64 R90, desc[UR20][R60.64] ;  /* 0x000000143c5a7981 */ /* 0x000ea6000c1e1b00 */
[----:B------:R-:W-:Y:S02]  /*6150*/  IMAD.WIDE R40, R41, 0x8, R62 ;  /* 0x0000000829287825 */ /* 0x000fe400078e023e */
[----:B------:R-:W2:Y:S02]  /*6160*/  LDG.E.64 R66, desc[UR20][R66.64] ;  /* 0x0000001442427981 */ /* 0x000ea4000c1e1b00 */
[----:B------:R-:W-:-:S02]  /*6170*/  IMAD.WIDE R44, R45, 0x8, R60 ;  /* 0x000000082d2c7825 */ /* 0x000fc400078e023c */
[----:B------:R-:W2:Y:S04]  /*6180*/  LDG.E.64 R40, desc[UR20][R40.64] ;  /* 0x0000001428287981 */ /* 0x000ea8000c1e1b00 */
[----:B------:R-:W2:Y:S01]  /*6190*/  LDG.E.64 R44, desc[UR20][R44.64] ;  /* 0x000000142c2c7981 */ /* 0x000ea2000c1e1b00 */
[----:B------:R-:W-:-:S04]  /*61a0*/  IMAD.WIDE R48, R49, 0x8, R60 ;  /* 0x0000000831307825 */ /* 0x000fc800078e023c */
[----:B------:R-:W-:Y:S02]  /*61b0*/  IMAD.U32 R51, RZ, RZ, UR30 ;  /* 0x0000001eff337e24 */ /* 0x000fe4000f8e00ff */
[----:B------:R-:W2:Y:S01]  /*61c0*/  LDG.E.64 R48, desc[UR20][R48.64] ;  /* 0x0000001430307981 */ /* 0x000ea2000c1e1b00 */
[----:B------:R-:W-:Y:S01]  /*61d0*/  MOV R25, UR29 ;  /* 0x0000001d00197c02 */ /* 0x000fe20008000f00 */
[----:B------:R-:W-:Y:S01]  /*61e0*/  IMAD.WIDE R50, R51, 0x8, R60 ;  /* 0x0000000833327825 */ /* 0x000fe200078e023c */
[----:B------:R-:W-:-:S03]  /*61f0*/  MOV R29, UR23 ;  /* 0x00000017001d7c02 */ /* 0x000fc60008000f00 */
[----:B------:R-:W-:Y:S01]  /*6200*/  IMAD.WIDE R52, R53, 0x8, R60 ;  /* 0x0000000835347825 */ /* 0x000fe200078e023c */
[----:B------:R-:W-:Y:S01]  /*6210*/  MOV R31, UR30 ;  /* 0x0000001e001f7c02 */ /* 0x000fe20008000f00 */
[----:B------:R-:W2:Y:S02]  /*6220*/  LDG.E.64 R50, desc[UR20][R50.64] ;  /* 0x0000001432327981 */ /* 0x000ea4000c1e1b00 */
[----:B------:R-:W-:Y:S02]  /*6230*/  IMAD.U32 R23, RZ, RZ, UR29 ;  /* 0x0000001dff177e24 */ /* 0x000fe4000f8e00ff */
[----:B-1----:R-:W-:Y:S01]  /*6240*/  IMAD.U32 R5, RZ, RZ, UR31 ;  /* 0x0000001fff057e24 */ /* 0x002fe2000f8e00ff */
[----:B------:R-:W2:Y:S01]  /*6250*/  LDG.E.64 R84, desc[UR20][R52.64] ;  /* 0x0000001434547981 */ /* 0x000ea2000c1e1b00 */
[----:B------:R-:W-:-:S04]  /*6260*/  IMAD.WIDE R24, R25, 0x8, R62 ;  /* 0x0000000819187825 */ /* 0x000fc800078e023e */
[----:B------:R-:W-:Y:S02]  /*6270*/  IMAD.WIDE R22, R23, 0x8, R60 ;  /* 0x0000000817167825 */ /* 0x000fe400078e023c */
[----:B------:R-:W2:Y:S02]  /*6280*/  LDG.E.64 R24, desc[UR20][R24.64] ;  /* 0x0000001418187981 */ /* 0x000ea4000c1e1b00 */
[--C-:B------:R-:W-:Y:S02]  /*6290*/  IMAD.WIDE R28, R29, 0x8, R52.reuse ;  /* 0x000000081d1c7825 */ /* 0x100fe400078e0234 */
[----:B------:R-:W2:Y:S02]  /*62a0*/  LDG.E.64 R22, desc[UR20][R22.64] ;  /* 0x0000001416167981 */ /* 0x000ea4000c1e1b00 */
[--C-:B------:R-:W-:Y:S02]  /*62b0*/  IMAD.WIDE R4, R5, 0x8, R52.reuse ;  /* 0x0000000805047825 */ /* 0x100fe400078e0234 */
[----:B------:R-:W2:Y:S02]  /*62c0*/  LDG.E.64 R28, desc[UR20][R28.64] ;  /* 0x000000141c1c7981 */ /* 0x000ea4000c1e1b00 */
[----:B------:R-:W-:-:S02]  /*62d0*/  IMAD.WIDE R30, R31, 0x8, R52 ;  /* 0x000000081f1e7825 */ /* 0x000fc400078e0234 */
[----:B------:R-:W2:Y:S04]  /*62e0*/  LDG.E.64 R4, desc[UR20][R4.64] ;  /* 0x0000001404047981 */ /* 0x000ea8000c1e1b00 */
[----:B------:R-:W2:Y:S01]  /*62f0*/  LDG.E.64 R30, desc[UR20][R30.64] ;  /* 0x000000141e1e7981 */ /* 0x000ea2000c1e1b00 */
[----:B------:R-:W-:Y:S02]  /*6300*/  DADD R68, -R116, R124 ;  /* 0x0000000074447229 */ /* 0x000fe4000000017c */
[C---:B------:R-:W-:Y:S02]  /*6310*/  DADD R70, R16.reuse, -R14 ;  /* 0x0000000010467229 */ /* 0x040fe4000000080e */
[----:B------:R-:W-:Y:S02]  /*6320*/  DADD R164, -R16, R2 ;  /* 0x0000000010a47229 */ /* 0x000fe40000000102 */
[----:B------:R-:W-:Y:S01]  /*6330*/  DMUL R72, R2, R72 ;  /* 0x0000004802487228 */ /* 0x000fe20000000000 */
[----:B------:R-:W-:Y:S01]  /*6340*/  IMAD.U32 R55, RZ, RZ, UR28 ;  /* 0x0000001cff377e24 */ /* 0x000fe2000f8e00ff */
[----:B------:R-:W-:-:S03]  /*6350*/  MOV R43, UR23 ;  /* 0x00000017002b7c02 */ /* 0x000fc60008000f00 */
[----:B------:R-:W-:Y:S01]  /*6360*/  IMAD.WIDE R54, R55, 0x8, R134 ;  /* 0x0000000837367825 */ /* 0x000fe200078e0286 */
[----:B------:R-:W-:-:S03]  /*6370*/  MOV R27, UR30 ;  /* 0x0000001e001b7c02 */ /* 0x000fc60008000f00 */
[----:B------:R-:W-:Y:S02]  /*6380*/  IMAD.U32 R47, RZ, RZ, UR31 ;  /* 0x0000001fff2f7e24 */ /* 0x000fe4000f8e00ff */
[----:B------:R-:W-:Y:S01]  /*6390*/  IMAD.U32 R57, RZ, RZ, UR24 ;  /* 0x00000018ff397e24 */ /* 0x000fe2000f8e00ff */
[----:B------:R-:W-:Y:S01]  /*63a0*/  MOV R79, UR23 ;  /* 0x00000017004f7c02 */ /* 0x000fe20008000f00 */
[--C-:B------:R-:W-:Y:S01]  /*63b0*/  IMAD.WIDE R42, R43, 0x8, R54.reuse ;  /* 0x000000082b2a7825 */ /* 0x100fe200078e0236 */
[----:B------:R-:W-:Y:S01]  /*63c0*/  MOV R21, UR30 ;  /* 0x0000001e00157c02 */ /* 0x000fe20008000f00 */
[----:B------:R-:W2:Y:S02]  /*63d0*/  LDG.E.64 R80, desc[UR20][R54.64] ;  /* 0x0000001436507981 */ /* 0x000ea4000c1e1b00 */
[--C-:B------:R-:W-:Y:S02]  /*63e0*/  IMAD.WIDE R46, R47, 0x8, R54.reuse ;  /* 0x000000082f2e7825 */ /* 0x100fe400078e0236 */
[----:B------:R-:W2:Y:S02]  /*63f0*/  LDG.E.64 R42, desc[UR20][R42.64] ;  /* 0x000000142a2a7981 */ /* 0x000ea4000c1e1b00 */
[----:B------:R-:W-:-:S02]  /*6400*/  IMAD.WIDE R26, R27, 0x8, R54 ;  /* 0x000000081b1a7825 */ /* 0x000fc400078e0236 */
[----:B------:R-:W2:Y:S02]  /*6410*/  LDG.E.64 R46, desc[UR20][R46.64] ;  /* 0x000000142e2e7981 */ /* 0x000ea4000c1e1b00 */
[----:B------:R-:W-:Y:S02]  /*6420*/  IMAD.WIDE R56, R57, 0x8, R134 ;  /* 0x0000000839387825 */ /* 0x000fe400078e0286 */
[----:B------:R-:W2:Y:S02]  /*6430*/  LDG.E.64 R26, desc[UR20][R26.64] ;  /* 0x000000141a1a7981 */ /* 0x000ea4000c1e1b00 */
[----:B------:R-:W-:Y:S02]  /*6440*/  IMAD.U32 R159, RZ, RZ, UR31 ;  /* 0x0000001fff9f7e24 */ /* 0x000fe4000f8e00ff */
[----:B------:R-:W-:-:S04]  /*6450*/  IMAD.WIDE R78, R79, 0x8, R56 ;  /* 0x000000084f4e7825 */ /* 0x000fc800078e0238 */
[----:B------:R-:W-:Y:S01]  /*6460*/  IMAD.U32 R59, RZ, RZ, UR33 ;  /* 0x00000021ff3b7e24 */ /* 0x000fe2000f8e00ff */
[----:B------:R-:W-:Y:S01]  /*6470*/  MOV R37, UR23 ;  /* 0x0000001700257c02 */ /* 0x000fe20008000f00 */
[--C-:B------:R-:W-:Y:S01]  /*6480*/  IMAD.WIDE R158, R159, 0x8, R56.reuse ;  /* 0x000000089f9e7825 */ /* 0x100fe200078e0238 */
[----:B------:R-:W2:Y:S03]  /*6490*/  LDG.E.64 R78, desc[UR20][R78.64] ;  /* 0x000000144e4e7981 */ /* 0x000ea6000c1e1b00 */
[----:B------:R-:W-:Y:S01]  /*64a0*/  IMAD.WIDE R20, R21, 0x8, R56 ;  /* 0x0000000815147825 */ /* 0x000fe200078e0238 */
[----:B------:R-:W2:Y:S03]  /*64b0*/  LDG.E.64 R76, desc[UR20][R56.64] ;  /* 0x00000014384c7981 */ /* 0x000ea6000c1e1b00 */
[----:B------:R-:W-:Y:S01]  /*64c0*/  IMAD.WIDE R58, R59, 0x8, R134 ;  /* 0x000000083b3a7825 */ /* 0x000fe200078e0286 */
[----:B------:R-:W2:Y:S03]  /*64d0*/  LDG.E.64 R158, desc[UR20][R158.64] ;  /* 0x000000149e9e7981 */ /* 0x000ea6000c1e1b00 */
[----:B------:R-:W-:Y:S01]  /*64e0*/  IMAD.U32 R9, RZ, RZ, UR31 ;  /* 0x0000001fff097e24 */ /* 0x000fe2000f8e00ff */
[----:B------:R-:W2:Y:S01]  /*64f0*/  LDG.E.64 R20, desc[UR20][R20.64] ;  /* 0x0000001414147981 */ /* 0x000ea2000c1e1b00 */
[----:B------:R-:W-:-:S03]  /*6500*/  IMAD.WIDE R36, R37, 0x8, R58 ;  /* 0x0000000825247825 */ /* 0x000fc600078e023a */
[----:B------:R-:W2:Y:S01]  /*6510*/  LDG.E.64 R38, desc[UR20][R58.64] ;  /* 0x000000143a267981 */ /* 0x000ea2000c1e1b00 */
[----:B------:R-:W-:-:S03]  /*6520*/  IMAD.WIDE R8, R9, 0x8, R58 ;  /* 0x0000000809087825 */ /* 0x000fc600078e023a */
[----:B------:R-:W2:Y:S04]  /*6530*/  LDG.E.64 R36, desc[UR20][R36.64] ;  /* 0x0000001424247981 */ /* 0x000ea8000c1e1b00 */
[----:B------:R-:W2:Y:S01]  /*6540*/  LDG.E.64 R8, desc[UR20][R8.64] ;  /* 0x0000001408087981 */ /* 0x000ea2000c1e1b00 */
[-C--:B---3--:R-:W-:Y:S02]  /*6550*/  DMUL R14, R10, R94.reuse ;  /* 0x0000005e0a0e7228 */ /* 0x088fe40000000000 */
[-C--:B------:R-:W-:Y:S02]  /*6560*/  DMUL R98, R116, R94.reuse ;  /* 0x0000005e74627228 */ /* 0x080fe40000000000 */
[----:B------:R-:W-:Y:S02]  /*6570*/  DMUL R94, R68, R94 ;  /* 0x0000005e445e7228 */ /* 0x000fe40000000000 */
[----:B--2---:R-:W-:-:S02]  /*6580*/  DMUL R110, R2, R92 ;  /* 0x0000005c026e7228 */ /* 0x004fc40000000000 */
[-C--:B------:R-:W-:Y:S02]  /*6590*/  DFMA R14, R12, R108.reuse, -R14 ;  /* 0x0000006c0c0e722b */ /* 0x080fe4000000080e */
[-C--:B------:R-:W-:Y:S02]  /*65a0*/  DFMA R98, R164, R108.reuse, R98 ;  /* 0x0000006ca462722b */ /* 0x080fe40000000062 */
[----:B------:R-:W-:Y:S02]  /*65b0*/  DFMA R100, R70, R108, R94 ;  /* 0x0000006c4664722b */ /* 0x000fe4000000005e */
[----:B------:R-:W-:Y:S02]  /*65c0*/  DMUL R16, R2, R86 ;  /* 0x0000005602107228 */ /* 0x000fe40000000000 */
[----:B------:R-:W-:Y:S02]  /*65d0*/  DFMA R110, R74, R108, R110 ;  /* 0x0000006c4a6e722b */ /* 0x000fe4000000006e */
[----:B------:R-:W-:-:S02]  /*65e0*/  DFMA R94, -R120, R92, R14 ;  /* 0x0000005c785e722b */ /* 0x000fc4000000010e */
[CC--:B------:R-:W-:Y:S02]  /*65f0*/  DFMA R98, R120.reuse, R92.reuse, R98 ;  /* 0x0000005c7862722b */ /* 0x0c0fe40000000062 */
[----:B------:R-:W-:Y:S02]  /*6600*/  DFMA R100, -R120, R92, R100 ;  /* 0x0000005c7864722b */ /* 0x000fe40000000164 */
[----:B------:R-:W-:Y:S02]  /*6610*/  DFMA R108, R72, R108, R16 ;  /* 0x0000006c486c722b */ /* 0x000fe40000000010 */
[-C--:B------:R-:W-:Y:S02]  /*6620*/  DMUL R14, R164, R6.reuse ;  /* 0x00000006a40e7228 */ /* 0x080fe40000000000 */
[----:B------:R-:W-:Y:S02]  /*6630*/  DMUL R92, R70, R6 ;  /* 0x00000006465c7228 */ /* 0x000fe40000000000 */
[----:B------:R-:W-:-:S04]  /*6640*/  DMUL R16, R10, R88 ;  /* 0x000000580a107228 */ /* 0x000fc80000000000 */
[-C--:B------:R-:W-:Y:S02]  /*6650*/  DFMA R14, R116, R88.reuse, R14 ;  /* 0x00000058740e722b */ /* 0x080fe4000000000e */
[----:B------:R-:W-:Y:S02]  /*6660*/  DFMA R92, R68, R88, R92 ;  /* 0x00000058445c722b */ /* 0x000fe4000000005c */
[----:B------:R-:W-:Y:S02]  /*6670*/  DFMA R16, R12, R6, -R16 ;  /* 0x000000060c10722b */ /* 0x000fe40000000810 */
[CC--:B------:R-:W-:Y:S02]  /*6680*/  DFMA R94, -R118.reuse, R86.reuse, R94 ;  /* 0x00000056765e722b */ /* 0x0c0fe4000000015e */
[CC--:B------:R-:W-:Y:S02]  /*6690*/  DFMA R98, R118.reuse, R86.reuse, R98 ;  /* 0x000000567662722b */ /* 0x0c0fe40000000062 */
[----:B------:R-:W-:-:S02]  /*66a0*/  DFMA R100, -R118, R86, R100 ;  /* 0x000000567664722b */ /* 0x000fc40000000164 */
[CC--:B------:R-:W-:Y:S02]  /*66b0*/  DFMA R14, R120.reuse, R104.reuse, R14 ;  /* 0x00000068780e722b */ /* 0x0c0fe4000000000e */
[----:B------:R-:W-:Y:S02]  /*66c0*/  DFMA R92, -R120, R104, R92 ;  /* 0x00000068785c722b */ /* 0x000fe4000000015c */
[----:B------:R-:W-:Y:S02]  /*66d0*/  DMUL R86, R74, R6 ;  /* 0x000000064a567228 */ /* 0x000fe40000000000 */
[----:B------:R-:W-:Y:S02]  /*66e0*/  DFMA R16, -R120, R104, R16 ;  /* 0x000000687810722b */ /* 0x000fe40000000110 */
[----:B------:R-:W-:Y:S02]  /*66f0*/  DMUL R102, R72, R6 ;  /* 0x0000000648667228 */ /* 0x000fe40000000000 */
[----:B------:R-:W-:-:S02]  /*6700*/  DFMA R14, R118, R34, R14 ;  /* 0x00000022760e722b */ /* 0x000fc4000000000e */
[----:B------:R-:W-:Y:S02]  /*6710*/  DFMA R92, -R118, R34, R92 ;  /* 0x00000022765c722b */ /* 0x000fe4000000015c */
[----:B------:R-:W-:Y:S02]  /*6720*/  DFMA R104, R2, R104, R86 ;  /* 0x000000680268722b */ /* 0x000fe40000000056 */
[----:B------:R-:W-:Y:S02]  /*6730*/  DFMA R16, -R118, R34, R16 ;  /* 0x000000227610722b */ /* 0x000fe40000000110 */
[-C--:B------:R-:W-:Y:S02]  /*6740*/  DMUL R86, R10, R82.reuse ;  /* 0x000000520a567228 */ /* 0x080fe40000000000 */
[-C--:B------:R-:W-:Y:S02]  /*6750*/  DMUL R88, R116, R82.reuse ;  /* 0x0000005274587228 */ /* 0x080fe40000000000 */
[----:B------:R-:W-:-:S02]  /*6760*/  DMUL R82, R68, R82 ;  /* 0x0000005244527228 */ /* 0x000fc40000000000 */
[CC--:B------:R-:W-:Y:S02]  /*6770*/  DFMA R6, R128.reuse, R32.reuse, R94 ;  /* 0x000000208006722b */ /* 0x0c0fe4000000005e */
[CC--:B------:R-:W-:Y:S02]  /*6780*/  DFMA R106, -R128.reuse, R32.reuse, R98 ;  /* 0x00000020806a722b */ /* 0x0c0fe40000000162 */
[----:B------:R-:W-:Y:S02]  /*6790*/  DFMA R32, R128, R32, R100 ;  /* 0x000000208020722b */ /* 0x000fe40000000064 */
[----:B------:R-:W-:Y:S02]  /*67a0*/  DFMA R102, R2, R34, R102 ;  /* 0x000000220266722b */ /* 0x000fe40000000066 */
[CC--:B------:R-:W-:Y:S02]  /*67b0*/  DFMA R100, -R128.reuse, R18.reuse, R14 ;  /* 0x000000128064722b */ /* 0x0c0fe4000000010e */
[----:B------:R-:W-:-:S02]  /*67c0*/  DFMA R34, R128, R18, R92 ;  /* 0x000000128022722b */ /* 0x000fc4000000005c */
[----:B------:R-:W-:Y:S02]  /*67d0*/  DFMA R18, R128, R18, R16 ;  /* 0x000000128012722b */ /* 0x000fe40000000010 */
[-C--:B------:R-:W-:Y:S02]  /*67e0*/  DFMA R14, R12, R96.reuse, -R86 ;  /* 0x000000600c0e722b */ /* 0x080fe40000000856 */
[-C--:B------:R-:W-:Y:S02]  /*67f0*/  DFMA R16, R164, R96.reuse, R88 ;  /* 0x00000060a410722b */ /* 0x080fe40000000058 */
[----:B------:R-:W-:Y:S02]  /*6800*/  DFMA R86, R70, R96, R82 ;  /* 0x000000604656722b */ /* 0x000fe40000000052 */
[C---:B------:R-:W-:Y:S02]  /*6810*/  DMUL R98, R2.reuse, R66 ;  /* 0x0000004202627228 */ /* 0x040fe40000000000 */
[----:B------:R-:W-:-:S02]  /*6820*/  DMUL R82, R2, R40 ;  /* 0x0000002802527228 */ /* 0x000fc40000000000 */
[CC--:B------:R-:W-:Y:S02]  /*6830*/  DFMA R14, -R120.reuse, R66.reuse, R14 ;  /* 0x00000042780e722b */ /* 0x0c0fe4000000010e */
[CC--:B------:R-:W-:Y:S02]  /*6840*/  DFMA R16, R120.reuse, R66.reuse, R16 ;  /* 0x000000427810722b */ /* 0x0c0fe40000000010 */
[----:B------:R-:W-:Y:S02]  /*6850*/  DFMA R66, -R120, R66, R86 ;  /* 0x000000427842722b */ /* 0x000fe40000000156 */
[----:B------:R-:W-:Y:S02]  /*6860*/  DMUL R86, R10, R44 ;  /* 0x0000002c0a567228 */ /* 0x000fe40000000000 */
[-C--:B------:R-:W-:Y:S02]  /*6870*/  DFMA R98, R74, R96.reuse, R98 ;  /* 0x000000604a62722b */ /* 0x080fe40000000062 */
[----:B------:R-:W-:-:S02]  /*6880*/  DFMA R96, R72, R96, R82 ;  /* 0x000000604860722b */ /* 0x000fc40000000052 */
[-C--:B------:R-:W-:Y:S02]  /*6890*/  DMUL R82, R116, R44.reuse ;  /* 0x0000002c74527228 */ /* 0x080fe40000000000 */
[----:B------:R-:W-:Y:S02]  /*68a0*/  DMUL R44, R68, R44 ;  /* 0x0000002c442c7228 */ /* 0x000fe40000000000 */
[----:B------:R-:W-:-:S04]  /*68b0*/  DFMA R86, R12, R90, -R86 ;  /* 0x0000005a0c56722b */ /* 0x000fc80000000856 */
[-C--:B------:R-:W-:Y:S02]  /*68c0*/  DFMA R82, R164, R90.reuse, R82 ;  /* 0x0000005aa452722b */ /* 0x080fe40000000052 */
[----:B------:R-:W-:Y:S02]  /*68d0*/  DFMA R44, R70, R90, R44 ;  /* 0x0000005a462c722b */ /* 0x000fe4000000002c */
[----:B------:R-:W-:Y:S02]  /*68e0*/  DFMA R86, -R120, R48, R86 ;  /* 0x000000307856722b */ /* 0x000fe40000000156 */
[CC--:B------:R-:W-:Y:S02]  /*68f0*/  DFMA R14, -R118.reuse, R40.reuse, R14 ;  /* 0x00000028760e722b */ /* 0x0c0fe4000000010e */
[CC--:B------:R-:W-:Y:S02]  /*6900*/  DFMA R16, R118.reuse, R40.reuse, R16 ;  /* 0x000000287610722b */ /* 0x0c0fe40000000010 */
[----:B------:R-:W-:-:S02]  /*6910*/  DFMA R66, -R118, R40, R66 ;  /* 0x000000287642722b */ /* 0x000fc40000000142 */
[-C--:B------:R-:W-:Y:S02]  /*6920*/  DMUL R92, R2, R48.reuse ;  /* 0x00000030025c7228 */ /* 0x080fe40000000000 */
[CC--:B------:R-:W-:Y:S02]  /*6930*/  DFMA R82, R120.reuse, R48.reuse, R82 ;  /* 0x000000307852722b */ /* 0x0c0fe40000000052 */
[----:B------:R-:W-:Y:S02]  /*6940*/  DFMA R44, -R120, R48, R44 ;  /* 0x00000030782c722b */ /* 0x000fe4000000012c */
[-C--:B------:R-:W-:Y:S02]  /*6950*/  DFMA R86, -R118, R50.reuse, R86 ;  /* 0x000000327656722b */ /* 0x080fe40000000156 */
[----:B------:R-:W-:Y:S02]  /*6960*/  DMUL R40, R2, R50 ;  /* 0x0000003202287228 */ /* 0x000fe40000000000 */
[----:B------:R-:W-:-:S02]  /*6970*/  DFMA R48, R128, R24, R14 ;  /* 0x000000188030722b */ /* 0x000fc4000000000e */
[CC--:B------:R-:W-:Y:S02]  /*6980*/  DFMA R94, -R128.reuse, R24.reuse, R16 ;  /* 0x00000018805e722b */ /* 0x0c0fe40000000110 */
[----:B------:R-:W-:Y:S02]  /*6990*/  DFMA R24, R128, R24, R66 ;  /* 0x000000188018722b */ /* 0x000fe40000000042 */
[----:B------:R-:W-:Y:S02]  /*69a0*/  DFMA R92, R74, R90, R92 ;  /* 0x0000005a4a5c722b */ /* 0x000fe4000000005c */
[CC--:B------:R-:W-:Y:S02]  /*69b0*/  DFMA R82, R118.reuse, R50.reuse, R82 ;  /* 0x000000327652722b */ /* 0x0c0fe40000000052 */
[----:B------:R-:W-:Y:S02]  /*69c0*/  DFMA R44, -R118, R50, R44 ;  /* 0x00000032762c722b */ /* 0x000fe4000000012c */
[----:B------:R-:W-:-:S02]  /*69d0*/  DFMA R90, R72, R90, R40 ;  /* 0x0000005a485a722b */ /* 0x000fc40000000028 */
[----:B------:R-:W-:Y:S02]  /*69e0*/  DFMA R66, R128, R22, R86 ;  /* 0x000000168042722b */ /* 0x000fe40000000056 */
[-C--:B------:R-:W-:Y:S02]  /*69f0*/  DMUL R14, R10, R28.reuse ;  /* 0x0000001c0a0e7228 */ /* 0x080fe40000000000 */
[-C--:B------:R-:W-:Y:S02]  /*6a00*/  DMUL R40, R116, R28.reuse ;  /* 0x0000001c74287228 */ /* 0x080fe40000000000 */
[----:B------:R-:W-:Y:S02]  /*6a10*/  DMUL R50, R68, R28 ;  /* 0x0000001c44327228 */ /* 0x000fe40000000000 */
[C---:B------:R-:W-:Y:S02]  /*6a20*/  DMUL R86, R2.reuse, R4 ;  /* 0x0000000402567228 */ /* 0x040fe40000000000 */
[----:B------:R-:W-:-:S02]  /*6a30*/  DMUL R16, R2, R30 ;  /* 0x0000001e02107228 */ /* 0x000fc40000000000 */
[-C--:B------:R-:W-:Y:S02]  /*6a40*/  DFMA R28, R12, R84.reuse, -R14 ;  /* 0x000000540c1c722b */ /* 0x080fe4000000080e */
[-C--:B------:R-:W-:Y:S02]  /*6a50*/  DFMA R40, R164, R84.reuse, R40 ;  /* 0x00000054a428722b */ /* 0x080fe40000000028 */
[-C--:B------:R-:W-:Y:S02]  /*6a60*/  DFMA R50, R70, R84.reuse, R50 ;  /* 0x000000544632722b */ /* 0x080fe40000000032 */
[-C--:B------:R-:W-:Y:S02]  /*6a70*/  DFMA R86, R74, R84.reuse, R86 ;  /* 0x000000544a56722b */ /* 0x080fe40000000056 */
[----:B------:R-:W-:Y:S01]  /*6a80*/  DFMA R84, R72, R84, R16 ;  /* 0x000000544854722b */ /* 0x000fe20000000010 */
[----:B------:R-:W-:-:S05]  /*6a90*/  MOV R17, UR30 ;  /* 0x0000001e00117c02 */ /* 0x000fca0008000f00 */
[----:B------:R-:W-:-:S06]  /*6aa0*/  IMAD.WIDE R16, R17, 0x8, R58 ;  /* 0x0000000811107825 */ /* 0x000fcc00078e023a */
[----:B------:R-:W2:Y:S01]  /*6ab0*/  LDG.E.64 R16, desc[UR20][R16.64] ;  /* 0x0000001410107981 */ /* 0x000ea2000c1e1b00 */
[----:B------:R-:W-:Y:S02]  /*6ac0*/  DMUL R14, R10, R42 ;  /* 0x0000002a0a0e7228 */ /* 0x000fe40000000000 */
[CC--:B------:R-:W-:Y:S02]  /*6ad0*/  DFMA R88, -R128.reuse, R22.reuse, R82 ;  /* 0x000000168058722b */ /* 0x0c0fe40000000152 */
[----:B------:R-:W-:Y:S02]  /*6ae0*/  DFMA R22, R128, R22, R44 ;  /* 0x000000168016722b */ /* 0x000fe4000000002c */
[-C--:B------:R-:W-:Y:S02]  /*6af0*/  DMUL R44, R116, R42.reuse ;  /* 0x0000002a742c7228 */ /* 0x080fe40000000000 */
[----:B------:R-:W-:Y:S02]  /*6b00*/  DMUL R162, R68, R42 ;  /* 0x0000002a44a27228 */ /* 0x000fe40000000000 */
[----:B------:R-:W-:-:S02]  /*6b10*/  DFMA R42, R12, R80, -R14 ;  /* 0x000000500c2a722b */ /* 0x000fc4000000080e */
[C---:B------:R-:W-:Y:S02]  /*6b20*/  DMUL R82, R2.reuse, R46 ;  /* 0x0000002e02527228 */ /* 0x040fe40000000000 */
[----:B------:R-:W-:Y:S02]  /*6b30*/  DMUL R14, R2, R26 ;  /* 0x0000001a020e7228 */ /* 0x000fe40000000000 */
[-C--:B------:R-:W-:Y:S02]  /*6b40*/  DFMA R44, R164, R80.reuse, R44 ;  /* 0x00000050a42c722b */ /* 0x080fe4000000002c */
[-C--:B------:R-:W-:Y:S02]  /*6b50*/  DFMA R162, R70, R80.reuse, R162 ;  /* 0x0000005046a2722b */ /* 0x080fe400000000a2 */
[----:B------:R-:W-:Y:S02]  /*6b60*/  DFMA R82, R74, R80, R82 ;  /* 0x000000504a52722b */ /* 0x000fe40000000052 */
[----:B------:R-:W-:-:S02]  /*6b70*/  DMUL R154, R10, R78 ;  /* 0x0000004e0a9a7228 */ /* 0x000fc40000000000 */
[-C--:B------:R-:W-:Y:S02]  /*6b80*/  DMUL R156, R116, R78.reuse ;  /* 0x0000004e749c7228 */ /* 0x080fe40000000000 */
[----:B------:R-:W-:Y:S02]  /*6b90*/  DMUL R160, R68, R78 ;  /* 0x0000004e44a07228 */ /* 0x000fe40000000000 */
[----:B------:R-:W-:Y:S02]  /*6ba0*/  DFMA R80, R72, R80, R14 ;  /* 0x000000504850722b */ /* 0x000fe4000000000e */
[C---:B------:R-:W-:Y:S02]  /*6bb0*/  DMUL R78, R2.reuse, R158 ;  /* 0x0000009e024e7228 */ /* 0x040fe40000000000 */
[----:B------:R-:W-:Y:S02]  /*6bc0*/  DMUL R14, R2, R20 ;  /* 0x00000014020e7228 */ /* 0x000fe40000000000 */
[----:B------:R-:W-:-:S02]  /*6bd0*/  DFMA R154, R12, R76, -R154 ;  /* 0x0000004c0c9a722b */ /* 0x000fc4000000089a */
[-C--:B------:R-:W-:Y:S02]  /*6be0*/  DFMA R156, R164, R76.reuse, R156 ;  /* 0x0000004ca49c722b */ /* 0x080fe4000000009c */
[-C--:B------:R-:W-:Y:S02]  /*6bf0*/  DFMA R78, R74, R76.reuse, R78 ;  /* 0x0000004c4a4e722b */ /* 0x080fe4000000004e */
[-C--:B------:R-:W-:Y:S02]  /*6c00*/  DFMA R160, R70, R76.reuse, R160 ;  /* 0x0000004c46a0722b */ /* 0x080fe400000000a0 */
[----:B------:R-:W-:Y:S02]  /*6c10*/  DFMA R76, R72, R76, R14 ;  /* 0x0000004c484c722b */ /* 0x000fe4000000000e */
[----:B------:R-:W-:Y:S02]  /*6c20*/  DMUL R14, R10, R36 ;  /* 0x000000240a0e7228 */ /* 0x000fe40000000000 */
[----:B------:R-:W-:-:S02]  /*6c30*/  DMUL R10, R2, R8 ;  /* 0x00000008020a7228 */ /* 0x000fc40000000000 */
[-C--:B------:R-:W-:Y:S02]  /*6c40*/  DMUL R68, R68, R36.reuse ;  /* 0x0000002444447228 */ /* 0x080fe40000000000 */
[----:B------:R-:W-:-:S04]  /*6c50*/  DMUL R36, R116, R36 ;  /* 0x0000002474247228 */ /* 0x000fc80000000000 */
[-C--:B------:R-:W-:Y:S02]  /*6c60*/  DFMA R74, R74, R38.reuse, R10 ;  /* 0x000000264a4a722b */ /* 0x080fe4000000000a */
[-C--:B------:R-:W-:Y:S02]  /*6c70*/  DFMA R14, R12, R38.reuse, -R14 ;  /* 0x000000260c0e722b */ /* 0x080fe4000000080e */
[----:B------:R-:W-:Y:S02]  /*6c80*/  DFMA R36, R164, R38, R36 ;  /* 0x00000026a424722b */ /* 0x000fe40000000024 */
[----:B------:R-:W-:Y:S01]  /*6c90*/  DMUL R18, R18, 0.5 ;  /* 0x3fe0000012127828 */ /* 0x000fe20000000000 */
[----:B------:R-:W-:Y:S01]  /*6ca0*/  UMOV UR12, 0xa0b5ed8d ;  /* 0xa0b5ed8d000c7882 */ /* 0x000fe20000000000 */
[----:B------:R-:W-:Y:S01]  /*6cb0*/  UMOV UR13, 0x3eb0c6f7 ;  /* 0x3eb0c6f7000d7882 */ /* 0x000fe20000000000 */
[C---:B------:R-:W-:Y:S02]  /*6cc0*/  DFMA R164, -R120.reuse, R4, R50 ;  /* 0x0000000478a4722b */ /* 0x040fe40000000132 */
[----:B------:R-:W-:-:S02]  /*6cd0*/  DFMA R42, -R120, R46, R42 ;  /* 0x0000002e782a722b */ /* 0x000fc4000000012a */
[CC--:B------:R-:W-:Y:S02]  /*6ce0*/  DFMA R44, R120.reuse, R46.reuse, R44 ;  /* 0x0000002e782c722b */ /* 0x0c0fe4000000002c */
[----:B------:R-:W-:Y:S01]  /*6cf0*/  DFMA R46, -R120, R46, R162 ;  /* 0x0000002e782e722b */ /* 0x000fe200000001a2 */
[----:B------:R-:W-:-:S04]  /*6d00*/  IMAD.U32 R163, RZ, RZ, UR32 ;  /* 0x00000020ffa37e24 */ /* 0x000fc8000f8e00ff */
[----:B------:R-:W-:Y:S01]  /*6d10*/  IMAD.WIDE R162, R163, 0x8, R54 ;  /* 0x00000008a3a27825 */ /* 0x000fe200078e0236 */
[CC--:B------:R-:W-:Y:S02]  /*6d20*/  DFMA R154, -R120.reuse, R158.reuse, R154 ;  /* 0x0000009e789a722b */ /* 0x0c0fe4000000019a */
[CC--:B------:R-:W-:Y:S02]  /*6d30*/  DFMA R156, R120.reuse, R158.reuse, R156 ;  /* 0x0000009e789c722b */ /* 0x0c0fe4000000009c */
[----:B------:R-:W-:Y:S01]  /*6d40*/  DFMA R158, -R120, R158, R160 ;  /* 0x0000009e789e722b */ /* 0x000fe200000001a0 */
[----:B------:R-:W-:Y:S01]  /*6d50*/  MOV R161, UR32 ;  /* 0x0000002000a17c02 */ /* 0x000fe20008000f00 */
[----:B--2---:R-:W-:-:S08]  /*6d60*/  DMUL R2, R2, R16 ;  /* 0x0000001002027228 */ /* 0x004fd00000000000 */
[----:B------:R-:W-:Y:S02]  /*6d70*/  DFMA R72, R72, R38, R2 ;  /* 0x000000264848722b */ /* 0x000fe40000000002 */
[----:B------:R-:W-:Y:S02]  /*6d80*/  DMUL R2, R48, 0.5 ;  /* 0x3fe0000030027828 */ /* 0x000fe40000000000 */
[----:B------:R-:W-:-:S08]  /*6d90*/  DMUL R48, R66, 0.5 ;  /* 0x3fe0000042307828 */ /* 0x000fd00000000000 */
[----:B------:R-:W-:Y:S02]  /*6da0*/  DADD R10, R2, R48 ;  /* 0x00000000020a7229 */ /* 0x000fe40000000030 */
[----:B------:R-:W-:Y:S02]  /*6db0*/  DFMA R38, R70, R38, R68 ;  /* 0x000000264626722b */ /* 0x000fe40000000044 */
[----:B------:R-:W-:-:S04]  /*6dc0*/  DADD R70, R2, -R48 ;  /* 0x0000000002467229 */ /* 0x000fc80000000830 */
[----:B------:R-:W-:-:S08]  /*6dd0*/  DMUL R12, R10, 3 ;  /* 0x400800000a0c7828 */ /* 0x000fd00000000000 */
[----:B------:R-:W-:Y:S02]  /*6de0*/  DMUL R12, R10, R12 ;  /* 0x0000000c0a0c7228 */ /* 0x000fe40000000000 */
[----:B------:R-:W-:-:S08]  /*6df0*/  DMUL R10, R70, 13 ;  /* 0x402a0000460a7828 */ /* 0x000fd00000000000 */
[----:B------:R-:W-:Y:S02]  /*6e00*/  DFMA R12, R70, R10, R12 ;  /* 0x0000000a460c722b */ /* 0x000fe4000000000c */
[----:B------:R-:W-:Y:S02]  /*6e10*/  DFMA R10, R2, -3, R18 ;  /* 0xc0080000020a782b */ /* 0x000fe40000000012 */
[----:B------:R-:W-:-:S06]  /*6e20*/  DADD R18, R18, -R2 ;  /* 0x0000000012127229 */ /* 0x000fcc0000000802 */
[----:B------:R-:W-:Y:S02]  /*6e30*/  DMUL R2, R10, 3 ;  /* 0x400800000a027828 */ /* 0x000fe40000000000 */
[----:B------:R-:W-:-:S06]  /*6e40*/  DADD R68, R12, UR12 ;  /* 0x0000000c0c447e29 */ /* 0x000fcc0008000000 */
[----:B------:R-:W-:Y:S02]  /*6e50*/  DMUL R10, R10, R2 ;  /* 0x000000020a0a7228 */ /* 0x000fe40000000000 */
[----:B------:R-:W0:Y:S01]  /*6e60*/  MUFU.RCP64H R3, R69 ;  /* 0x0000004500037308 */ /* 0x000e220000001800 */
        /* <DEDUP_REMOVED lines=8> */
[----:B------:R-:W-:Y:S02]  /*6ef0*/  DFMA R12, R10, R12, R10 ;  /* 0x0000000c0a0c722b */ /* 0x000fe4000000000a */
[CC--:B------:R-:W-:Y:S02]  /*6f00*/  DFMA R10, -R120.reuse, R4.reuse, R28 ;  /* 0x00000004780a722b */ /* 0x0c0fe4000000011c */
[----:B------:R-:W-:-:S04]  /*6f10*/  DFMA R2, R120, R4, R40 ;  /* 0x000000047802722b */ /* 0x000fc80000000028 */
[----:B------:R-:W-:-:S08]  /*6f20*/  DMUL R4, R66, R12 ;  /* 0x0000000c42047228 */ /* 0x000fd00000000000 */
[----:B------:R-:W-:-:S08]  /*6f30*/  DFMA R28, -R68, R4, R66 ;  /* 0x00000004441c722b */ /* 0x000fd00000000142 */
[----:B------:R-:W-:Y:S01]  /*6f40*/  DFMA R4, R12, R28, R4 ;  /* 0x0000001c0c04722b */ /* 0x000fe20000000004 */
[----:B------:R-:W-:-:S05]  /*6f50*/  MOV R29, UR29 ;  /* 0x0000001d001d7c02 */ /* 0x000fca0008000f00 */
[----:B------:R-:W-:-:S06]  /*6f60*/  IMAD.WIDE R28, R29, 0x8, R52 ;  /* 0x000000081d1c7825 */ /* 0x000fcc00078e0234 */
[----:B------:R-:W2:Y:S01]  /*6f70*/  LDG.E.64 R28, desc[UR20][R28.64] ;  /* 0x000000141c1c7981 */ /* 0x000ea2000c1e1b00 */
[CC--:B------:R-:W-:Y:S02]  /*6f80*/  DFMA R40, -R118.reuse, R30.reuse, R10 ;  /* 0x0000001e7628722b */ /* 0x0c0fe4000000010a */
[----:B------:R-:W-:Y:S01]  /*6f90*/  DFMA R50, R118, R30, R2 ;  /* 0x0000001e7632722b */ /* 0x000fe20000000002 */
[----:B------:R-:W-:Y:S01]  /*6fa0*/  MOV R11, UR29 ;  /* 0x0000001d000b7c02 */ /* 0x000fe20008000f00 */
[----:B------:R-:W-:Y:S02]  /*6fb0*/  IMAD.U32 R3, RZ, RZ, UR29 ;  /* 0x0000001dff037e24 */ /* 0x000fe4000f8e00ff */
[----:B------:R-:W-:Y:S02]  /*6fc0*/  IMAD.U32 R13, RZ, RZ, UR29 ;  /* 0x0000001dff0d7e24 */ /* 0x000fe4000f8e00ff */
[----:B------:R-:W-:-:S04]  /*6fd0*/  IMAD.WIDE R10, R11, 0x8, R56 ;  /* 0x000000080b0a7825 */ /* 0x000fc800078e0238 */
[----:B------:R-:W-:Y:S02]  /*6fe0*/  IMAD.WIDE R2, R3, 0x8, R58 ;  /* 0x0000000803027825 */ /* 0x000fe400078e023a */
[----:B------:R-:W3:Y:S02]  /*6ff0*/  LDG.E.64 R10, desc[UR20][R10.64] ;  /* 0x000000140a0a7981 */ /* 0x000ee4000c1e1b00 */
[----:B------:R-:W-:Y:S02]  /*7000*/  IMAD.WIDE R12, R13, 0x8, R54 ;  /* 0x000000080d0c7825 */ /* 0x000fe400078e0236 */
[----:B------:R-:W3:Y:S04]  /*7010*/  LDG.E.64 R2, desc[UR20][R2.64] ;  /* 0x0000001402027981 */ /* 0x000ee8000c1e1b00 */
[----:B------:R-:W3:Y:S01]  /*7020*/  LDG.E.64 R12, desc[UR20][R12.64] ;  /* 0x000000140c0c7981 */ /* 0x000ee2000c1e1b00 */
[----:B------:R-:W-:Y:S01]  /*7030*/  DFMA R30, -R118, R30, R164 ;  /* 0x0000001e761e722b */ /* 0x000fe200000001a4 */
[----:B------:R-:W-:Y:S01]  /*7040*/  IMAD.U32 R55, RZ, RZ, UR32 ;  /* 0x00000020ff377e24 */ /* 0x000fe2000f8e00ff */
[----:B------:R-:W-:-:S03]  /*7050*/  MOV R165, UR32 ;  /* 0x0000002000a57c02 */ /* 0x000fc60008000f00 */
[----:B------:R-:W-:Y:S01]  /*7060*/  IMAD.WIDE R54, R55, 0x8, R60 ;  /* 0x0000000837367825 */ /* 0x000fe200078e023c */
[----:B------:R-:W-:-:S03]  /*7070*/  MOV R61, UR32 ;  /* 0x00000020003d7c02 */ /* 0x000fc60008000f00 */
[----:B------:R-:W-:Y:S02]  /*7080*/  IMAD.WIDE R164, R165, 0x8, R56 ;  /* 0x00000008a5a47825 */ /* 0x000fe400078e0238 */
[----:B------:R-:W4:Y:S02]  /*7090*/  LDG.E.64 R54, desc[UR20][R54.64] ;  /* 0x0000001436367981 */ /* 0x000f24000c1e1b00 */
[----:B------:R-:W-:Y:S02]  /*70a0*/  IMAD.U32 R57, RZ, RZ, UR32 ;  /* 0x00000020ff397e24 */ /* 0x000fe4000f8e00ff */
[----:B------:R-:W-:-:S04]  /*70b0*/  IMAD.WIDE R64, R161, 0x8, R64 ;  /* 0x00000008a1407825 */ /* 0x000fc800078e0240 */
[----:B------:R-:W-:Y:S02]  /*70c0*/  IMAD.WIDE R58, R61, 0x8, R58 ;  /* 0x000000083d3a7825 */ /* 0x000fe400078e023a */
[----:B------:R-:W4:Y:S02]  /*70d0*/  LDG.E.64 R64, desc[UR20][R64.64] ;  /* 0x0000001440407981 */ /* 0x000f24000c1e1b00 */
[----:B------:R-:W-:Y:S02]  /*70e0*/  IMAD.WIDE R52, R57, 0x8, R52 ;  /* 0x0000000839347825 */ /* 0x000fe400078e0234 */
[----:B------:R0:W4:Y:S02]  /*70f0*/  LDG.E.64 R60, desc[UR20][R164.64] ;  /* 0x00000014a43c7981 */ /* 0x000124000c1e1b00 */
[----:B------:R-:W-:Y:S02]  /*7100*/  IMAD.WIDE R160, R161, 0x8, R62 ;  /* 0x00000008a1a07825 */ /* 0x000fe400078e023e */
[----:B------:R0:W4:Y:S04]  /*7110*/  LDG.E.64 R62, desc[UR20][R162.64] ;  /* 0x00000014a23e7981 */ /* 0x000128000c1e1b00 */
[----:B------:R-:W4:Y:S04]  /*7120*/  LDG.E.64 R58, desc[UR20][R58.64] ;  /* 0x000000143a3a7981 */ /* 0x000f28000c1e1b00 */
[----:B------:R0:W4:Y:S04]  /*7130*/  LDG.E.64 R56, desc[UR20][R160.64] ;  /* 0x00000014a0387981 */ /* 0x000128000c1e1b00 */
[----:B------:R-:W4:Y:S01]  /*7140*/  LDG.E.64 R52, desc[UR20][R52.64] ;  /* 0x0000001434347981 */ /* 0x000f22000c1e1b00 */
[----:B------:R-:W-:-:S02]  /*7150*/  DFMA R42, -R118, R26, R42 ;  /* 0x0000001a762a722b */ /* 0x000fc4000000012a */
[CC--:B------:R-:W-:Y:S02]  /*7160*/  DFMA R44, R118.reuse, R26.reuse, R44 ;  /* 0x0000001a762c722b */ /* 0x0c0fe4000000002c */
[C---:B------:R-:W-:Y:S02]  /*7170*/  DFMA R26, -R118.reuse, R26, R46 ;  /* 0x0000001a761a722b */ /* 0x040fe4000000012e */
[CC--:B------:R-:W-:Y:S02]  /*7180*/  DFMA R154, -R118.reuse, R20.reuse, R154 ;  /* 0x00000014769a722b */ /* 0x0c0fe4000000019a */
[CC--:B------:R-:W-:Y:S02]  /*7190*/  DFMA R156, R118.reuse, R20.reuse, R156 ;  /* 0x00000014769c722b */ /* 0x0c0fe4000000009c */
[----:B------:R-:W-:Y:S02]  /*71a0*/  DFMA R158, -R118, R20, R158 ;  /* 0x00000014769e722b */ /* 0x000fe4000000019e */
[----:B------:R-:W-:-:S02]  /*71b0*/  DFMA R20, -R120, R8, R14 ;  /* 0x000000087814722b */ /* 0x000fc4000000010e */
[CC--:B------:R-:W-:Y:S02]  /*71c0*/  DFMA R46, R120.reuse, R8.reuse, R36 ;  /* 0x00000008782e722b */ /* 0x0c0fe40000000024 */
[----:B------:R-:W-:-:S04]  /*71d0*/  DFMA R38, -R120, R8, R38 ;  /* 0x000000087826722b */ /* 0x000fc80000000126 */
[CC--:B------:R-:W-:Y:S02]  /*71e0*/  DFMA R36, -R118.reuse, R16.reuse, R20 ;  /* 0x000000107624722b */ /* 0x0c0fe40000000114 */
[CC--:B------:R-:W-:Y:S02]  /*71f0*/  DFMA R8, R118.reuse, R16.reuse, R46 ;  /* 0x000000107608722b */ /* 0x0c0fe4000000002e */
[----:B------:R-:W-:Y:S01]  /*7200*/  DFMA R16, -R118, R16, R38 ;  /* 0x000000107610722b */ /* 0x000fe20000000126 */
[----:B------:R-:W-:Y:S01]  /*7210*/  FFMA R0, RZ, R69, R5 ;  /* 0x00000045ff007223 */ /* 0x000fe20000000005 */
[----:B------:R-:W-:-:S04]  /*7220*/  FSETP.GEU.AND P1, PT, |R67|, 6.5827683646048100446e-37, PT ;  /* 0x036000004300780b */ /* 0x000fc80003f2e200 */
[----:B------:R-:W-:Y:S01]  /*7230*/  FSETP.GT.AND P0, PT, |R0|, 1.469367938527859385e-39, PT ;  /* 0x001000000000780b */ /* 0x000fe20003f04200 */
[----:B------:R-:W-:Y:S01]  /*7240*/  BSSY.RECONVERGENT B1, `(.L_x_306) ;  /* 0x000003e000017945 */ /* 0x000fe20003800200 */
[----:B------:R-:W-:Y:S02]  /*7250*/  DMUL R34, R34, 0.5 ;  /* 0x3fe0000022227828 */ /* 0x000fe40000000000 */
[----:B------:R-:W-:Y:S02]  /*7260*/  DMUL R32, R32, 0.5 ;  /* 0x3fe0000020207828 */ /* 0x000fe40000000000 */
[----:B------:R-:W-:Y:S02]  /*7270*/  DMUL R24, R24, 0.5 ;  /* 0x3fe0000018187828 */ /* 0x000fe40000000000 */
[----:B------:R-:W-:Y:S02]  /*7280*/  DMUL R22, R22, 0.5 ;  /* 0x3fe0000016167828 */ /* 0x000fe40000000000 */
[----:B------:R-:W-:-:S02]  /*7290*/  DADD R18, -R18, R70 ;  /* 0x0000000012127229 */ /* 0x000fc40000000146 */
[----:B--2---:R-:W-:-:S08]  /*72a0*/  DFMA R40, R128, R28, R40 ;  /* 0x0000001c8028722b */ /* 0x004fd00000000028 */
[----:B------:R-:W-:-:S08]  /*72b0*/  DMUL R14, R40, 0.5 ;  /* 0x3fe00000280e7828 */ /* 0x000fd00000000000 */
[----:B------:R-:W-:Y:S02]  /*72c0*/  DFMA R38, R48, 3, -R14 ;  /* 0x400800003026782b */ /* 0x000fe4000000080e */
[CC--:B------:R-:W-:Y:S02]  /*72d0*/  DFMA R50, -R128.reuse, R28.reuse, R50 ;  /* 0x0000001c8032722b */ /* 0x0c0fe40000000132 */
[C---:B------:R-:W-:Y:S02]  /*72e0*/  DFMA R20, R128.reuse, R28, R30 ;  /* 0x0000001c8014722b */ /* 0x040fe4000000001e */
[----:B---3--:R-:W-:Y:S02]  /*72f0*/  DFMA R154, R128, R10, R154 ;  /* 0x0000000a809a722b */ /* 0x008fe4000000009a */
[----:B------:R-:W-:Y:S02]  /*7300*/  DMUL R28, R38, 3 ;  /* 0x40080000261c7828 */ /* 0x000fe40000000000 */
[----:B------:R-:W-:-:S02]  /*7310*/  DFMA R36, R128, R2, R36 ;  /* 0x000000028024722b */ /* 0x000fc40000000024 */
[----:B------:R-:W-:Y:S02]  /*7320*/  DFMA R42, R128, R12, R42 ;  /* 0x0000000c802a722b */ /* 0x000fe4000000002a */
[----:B------:R-:W-:Y:S02]  /*7330*/  DADD R48, R48, -R14 ;  /* 0x0000000030307229 */ /* 0x000fe4000000080e */
[----:B------:R-:W-:Y:S02]  /*7340*/  DMUL R14, R38, R28 ;  /* 0x0000001c260e7228 */ /* 0x000fe40000000000 */
[----:B------:R-:W-:Y:S02]  /*7350*/  DMUL R154, R154, 0.5 ;  /* 0x3fe000009a9a7828 */ /* 0x000fe40000000000 */
[----:B------:R-:W-:Y:S02]  /*7360*/  DMUL R36, R36, 0.5 ;  /* 0x3fe0000024247828 */ /* 0x000fe40000000000 */
[----:B------:R-:W-:-:S02]  /*7370*/  DMUL R40, R6, 0.5 ;  /* 0x3fe0000006287828 */ /* 0x000fc40000000000 */
[----:B------:R-:W-:Y:S02]  /*7380*/  DMUL R38, R42, 0.5 ;  /* 0x3fe000002a267828 */ /* 0x000fe40000000000 */
[C---:B------:R-:W-:Y:S02]  /*7390*/  DFMA R46, -R128.reuse, R12, R44 ;  /* 0x0000000c802e722b */ /* 0x040fe4000000012c */
[CC--:B------:R-:W-:Y:S02]  /*73a0*/  DFMA R44, -R128.reuse, R10.reuse, R156 ;  /* 0x0000000a802c722b */ /* 0x0c0fe4000000019c */
[C---:B------:R-:W-:Y:S02]  /*73b0*/  DFMA R28, R128.reuse, R10, R158 ;  /* 0x0000000a801c722b */ /* 0x040fe4000000009e */
[CC--:B------:R-:W-:Y:S02]  /*73c0*/  DFMA R42, -R128.reuse, R2.reuse, R8 ;  /* 0x00000002802a722b */ /* 0x0c0fe40000000108 */
[----:B------:R-:W-:-:S02]  /*73d0*/  DFMA R16, R128, R2, R16 ;  /* 0x000000028010722b */ /* 0x000fc40000000010 */
[----:B------:R-:W-:Y:S02]  /*73e0*/  DMUL R10, R48, 13 ;  /* 0x402a0000300a7828 */ /* 0x000fe40000000000 */
[----:B------:R-:W-:Y:S02]  /*73f0*/  DFMA R2, R154, 3, -R36 ;  /* 0x400800009a02782b */ /* 0x000fe40000000824 */
[C---:B------:R-:W-:Y:S02]  /*7400*/  DFMA R8, R38.reuse, -3, R40 ;  /* 0xc00800002608782b */ /* 0x040fe40000000028 */
[----:B------:R-:W-:Y:S02]  /*7410*/  DADD R6, R38, R154 ;  /* 0x0000000026067229 */ /* 0x000fe4000000009a */
[----:B------:R-:W-:Y:S02]  /*7420*/  DFMA R26, R128, R12, R26 ;  /* 0x0000000c801a722b */ /* 0x000fe4000000001a */
[----:B------:R-:W-:-:S02]  /*7430*/  DFMA R10, R48, R10, R14 ;  /* 0x0000000a300a722b */ /* 0x000fc4000000000e */
[----:B------:R-:W-:Y:S02]  /*7440*/  DMUL R30, R2, 3 ;  /* 0x40080000021e7828 */ /* 0x000fe40000000000 */
[----:B------:R-:W-:Y:S02]  /*7450*/  DADD R40, R40, -R38 ;  /* 0x0000000028287229 */ /* 0x000fe40000000826 */
[----:B------:R-:W-:Y:S02]  /*7460*/  DMUL R12, R8, 3 ;  /* 0x40080000080c7828 */ /* 0x000fe40000000000 */
[----:B------:R-:W-:Y:S02]  /*7470*/  DMUL R14, R6, 3 ;  /* 0x40080000060e7828 */ /* 0x000fe40000000000 */
[----:B------:R-:W-:Y:S02]  /*7480*/  DADD R38, R38, -R154 ;  /* 0x0000000026267229 */ /* 0x000fe4000000089a */
[----:B------:R-:W-:-:S02]  /*7490*/  DADD R36, R154, -R36 ;  /* 0x000000009a247229 */ /* 0x000fc40000000824 */
[----:B------:R-:W-:Y:S02]  /*74a0*/  DMUL R30, R2, R30 ;  /* 0x0000001e021e7228 */ /* 0x000fe40000000000 */
[----:B------:R-:W-:Y:S02]  /*74b0*/  DMUL R12, R8, R12 ;  /* 0x0000000c080c7228 */ /* 0x000fe40000000000 */
[----:B------:R-:W-:Y:S02]  /*74c0*/  DMUL R6, R6, R14 ;  /* 0x0000000e06067228 */ /* 0x000fe40000000000 */
[----:B------:R-:W-:Y:S02]  /*74d0*/  DMUL R2, R40, 13 ;  /* 0x402a000028027828 */ /* 0x000fe40000000000 */
[----:B------:R-:W-:Y:S02]  /*74e0*/  DMUL R14, R38, 13 ;  /* 0x402a0000260e7828 */ /* 0x000fe40000000000 */
[----:B------:R-:W-:-:S04]  /*74f0*/  DMUL R8, R36, 13 ;  /* 0x402a000024087828 */ /* 0x000fc80000000000 */
[----:B------:R-:W-:Y:S02]  /*7500*/  DFMA R2, R40, R2, R12 ;  /* 0x000000022802722b */ /* 0x000fe4000000000c */
[----:B------:R-:W-:Y:S02]  /*7510*/  DFMA R14, R38, R14, R6 ;  /* 0x0000000e260e722b */ /* 0x000fe40000000006 */
[----:B------:R-:W-:Y:S02]  /*7520*/  DFMA R12, R36, R8, R30 ;  /* 0x00000008240c722b */ /* 0x000fe4000000001e */
[----:B------:R-:W-:Y:S02]  /*7530*/  DMUL R30, R26, 0.5 ;  /* 0x3fe000001a1e7828 */ /* 0x000fe40000000000 */
[----:B------:R-:W-:Y:S02]  /*7540*/  DMUL R26, R16, 0.5 ;  /* 0x3fe00000101a7828 */ /* 0x000fe40000000000 */
[----:B------:R-:W-:-:S02]  /*7550*/  DADD R16, R2, UR12 ;  /* 0x0000000c02107e29 */ /* 0x000fc40008000000 */
[----:B------:R-:W-:Y:S02]  /*7560*/  DADD R14, R14, UR12 ;  /* 0x0000000c0e0e7e29 */ /* 0x000fe40008000000 */
[----:B------:R-:W-:Y:S02]  /*7570*/  DADD R12, R12, UR12 ;  /* 0x0000000c0c0c7e29 */ /* 0x000fe40008000000 */
[----:B------:R-:W-:Y:S02]  /*7580*/  DADD R10, R10, UR12 ;  /* 0x0000000c0a0a7e29 */ /* 0x000fe40008000000 */
[----:B------:R-:W-:Y:S02]  /*7590*/  DMUL R28, R28, 0.5 ;  /* 0x3fe000001c1c7828 */ /* 0x000fe40000000000 */
[----:B------:R-:W-:Y:S01]  /*75a0*/  DMUL R20, R20, 0.5 ;  /* 0x3fe0000014147828 */ /* 0x000fe20000000000 */
[----:B0-----:R-:W-:Y:S10]  /*75b0*/  @P0 BRA P1, `(.L_x_307) ;  /* 0x0000000000180947 */ /* 0x001ff40000800000 */
[----:B------:R-:W-:Y:S01]  /*75c0*/  MOV R4, R66 ;  /* 0x0000004200047202 */ /* 0x000fe20000000f00 */
[----:B------:R-:W-:Y:S01]  /*75d0*/  IMAD.MOV.U32 R5, RZ, RZ, R67 ;  /* 0x000000ffff057224 */ /* 0x000fe200078e0043 */
[----:B------:R-:W-:Y:S01]  /*75e0*/  MOV R154, R68 ;  /* 0x00000044009a7202 */ /* 0x000fe20000000f00 */
[----:B------:R-:W-:Y:S01]  /*75f0*/  IMAD.MOV.U32 R157, RZ, RZ, R69 ;  /* 0x000000ffff9d7224 */ /* 0x000fe200078e0045 */
[----:B------:R-:W-:-:S07]  /*7600*/  MOV R0, 0x7620 ;  /* 0x0000762000007802 */ /* 0x000fce0000000f00 */
[----:B----4-:R-:W-:Y:S05]  /*7610*/  CALL.REL.NOINC `($__internal_4_$__cuda_sm20_div_rn_f64_full) ;  /* 0x000000b400d47944 */ /* 0x010fea0003c00000 */
.L_x_307:
[----:B------:R-:W-:Y:S05]  /*7620*/  BSYNC.RECONVERGENT B1 ;  /* 0x0000000000017941 */ /* 0x000fea0003800200 */
.L_x_306:
        /* <DEDUP_REMOVED lines=22> */
[----:B----4-:R-:W-:Y:S05]  /*7790*/  CALL.REL.NOINC `($__internal_4_$__cuda_sm20_div_rn_f64_full) ;  /* 0x000000b400747944 */ /* 0x010fea0003c00000 */
[----:B------:R-:W-:Y:S01]  /*77a0*/  IMAD.MOV.U32 R6, RZ, RZ, R4 ;  /* 0x000000ffff067224 */ /* 0x000fe200078e0004 */
[----:B------:R-:W-:-:S07]  /*77b0*/  MOV R7, R5 ;  /* 0x0000000500077202 */ /* 0x000fce0000000f00 */
.L_x_309:
[----:B------:R-:W-:Y:S05]  /*77c0*/  BSYNC.RECONVERGENT B1 ;  /* 0x0000000000017941 */ /* 0x000fea0003800200 */
.L_x_308:
        /* <DEDUP_REMOVED lines=21> */
[----:B----4-:R-:W-:Y:S05]  /*7920*/  CALL.REL.NOINC `($__internal_4_$__cuda_sm20_div_rn_f64_full) ;  /* 0x000000b400107944 */ /* 0x010fea0003c00000 */
[----:B------:R-:W-:Y:S01]  /*7930*/  IMAD.MOV.U32 R2, RZ, RZ, R4 ;  /* 0x000000ffff027224 */ /* 0x000fe200078e0004 */
[----:B------:R-:W-:-:S07]  /*7940*/  MOV R3, R5 ;  /* 0x0000000500037202 */ /* 0x000fce0000000f00 */
.L_x_311:
[----:B------:R-:W-:Y:S05]  /*7950*/  BSYNC.RECONVERGENT B1 ;  /* 0x0000000000017941 */ /* 0x000fea0003800200 */
.L_x_310:
        /* <DEDUP_REMOVED lines=21> */
[----:B----4-:R-:W-:Y:S05]  /*7ab0*/  CALL.REL.NOINC `($__internal_4_$__cuda_sm20_div_rn_f64_full) ;  /* 0x000000b000ac7944 */ /* 0x010fea0003c00000 */
.L_x_313:
[----:B------:R-:W-:Y:S05]  /*7ac0*/  BSYNC.RECONVERGENT B1 ;  /* 0x0000000000017941 */ /* 0x000fea0003800200 */
.L_x_312:
[----:B------:R-:W0:Y:S01]  /*7ad0*/  MUFU.RCP64H R7, 1.5 ;  /* 0x3ff8000000077908 */ /* 0x000e220000001800 */
[----:B------:R-:W-:Y:S01]  /*7ae0*/  HFMA2 R6, -RZ, RZ, 0, 5.9604644775390625e-08 ;  /* 0x00000001ff067431 */ /* 0x000fe200000001ff */
[----:B------:R-:W-:Y:S01]  /*7af0*/  MOV R18, 0x0 ;  /* 0x0000000000127802 */ /* 0x000fe20000000f00 */
[----:B------:R-:W-:Y:S01]  /*7b00*/  IMAD.MOV.U32 R19, RZ, RZ, 0x3ff80000 ;  /* 0x3ff80000ff137424 */ /* 0x000fe200078e00ff */
[----:B------:R-:W-:Y:S05]  /*7b10*/  BSSY.RECONVERGENT B1, `(.L_x_314) ;  /* 0x0000014000017945 */ /* 0x000fea0003800200 */
[----:B0-----:R-:W-:-:S08]  /*7b20*/  DFMA R8, R6, -R18, 1 ;  /* 0x3ff000000608742b */ /* 0x001fd00000000812 */
[----:B------:R-:W-:-:S08]  /*7b30*/  DFMA R8, R8, R8, R8 ;  /* 0x000000080808722b */ /* 0x000fd00000000008 */
[----:B------:R-:W-:-:S08]  /*7b40*/  DFMA R8, R6, R8, R6 ;  /* 0x000000080608722b */ /* 0x000fd00000000006 */
[----:B------:R-:W-:Y:S02]  /*7b50*/  DFMA R6, R8, -R18, 1 ;  /* 0x3ff000000806742b */ /* 0x000fe40000000812 */
[----:B------:R-:W-:-:S06]  /*7b60*/  DMUL R18, R4, R4 ;  /* 0x0000000404127228 */ /* 0x000fcc0000000000 */
[----:B------:R-:W-:-:S04]  /*7b70*/  DFMA R6, R8, R6, R8 ;  /* 0x000000060806722b */ /* 0x000fc80000000008 */
[----:B------:R-:W-:-:S04]  /*7b80*/  FSETP.GEU.AND P1, PT, |R19|, 6.5827683646048100446e-37, PT ;  /* 0x036000001300780b */ /* 0x000fc80003f2e200 */
[----:B------:R-:W-:-:S08]  /*7b90*/  DMUL R4, R18, R6 ;  /* 0x0000000612047228 */ /* 0x000fd00000000000 */
[----:B------:R-:W-:-:S08]  /*7ba0*/  DFMA R8, R4, -1.5, R18 ;  /* 0xbff800000408782b */ /* 0x000fd00000000012 */
[----:B------:R-:W-:-:S10]  /*7bb0*/  DFMA R4, R6, R8, R4 ;  /* 0x000000080604722b */ /* 0x000fd40000000004 */
[----:B------:R-:W-:-:S05]  /*7bc0*/  FFMA R0, RZ, 1.9375, R5 ;  /* 0x3ff80000ff007823 */ /* 0x000fca0000000005 */
[----:B------:R-:W-:-:S13]  /*7bd0*/  FSETP.GT.AND P0, PT, |R0|, 1.469367938527859385e-39, PT ;  /* 0x001000000000780b */ /* 0x000fda0003f04200 */
[----:B------:R-:W-:Y:S05]  /*7be0*/  @P0 BRA P1, `(.L_x_315) ;  /* 0x0000000000180947 */ /* 0x000fea0000800000 */
[----:B------:R-:W-:Y:S01]  /*7bf0*/  IMAD.MOV.U32 R4, RZ, RZ, R18 ;  /* 0x000000ffff047224 */ /* 0x000fe200078e0012 */
[----:B------:R-:W-:Y:S01]  /*7c00*/  MOV R5, R19 ;  /* 0x0000001300057202 */ /* 0x000fe20000000f00 */
[----:B------:R-:W-:Y:S01]  /*7c10*/  IMAD.MOV.U32 R154, RZ, RZ, RZ ;  /* 0x000000ffff9a7224 */ /* 0x000fe200078e00ff */
[----:B------:R-:W-:Y:S02]  /*7c20*/  MOV R157, 0x3ff80000 ;  /* 0x3ff80000009d7802 */ /* 0x000fe40000000f00 */
[----:B------:R-:W-:-:S07]  /*7c30*/  MOV R0, 0x7c50 ;  /* 0x00007c5000007802 */ /* 0x000fce0000000f00 */
[----:B----4-:R-:W-:Y:S05]  /*7c40*/  CALL.REL.NOINC `($__internal_4_$__cuda_sm20_div_rn_f64_full) ;  /* 0x000000b000487944 */ /* 0x010fea0003c00000 */
.L_x_315:
[----:B------:R-:W-:Y:S05]  /*7c50*/  BSYNC.RECONVERGENT B1 ;  /* 0x0000000000017941 */ /* 0x000fea0003800200 */
.L_x_314:
        /* <DEDUP_REMOVED lines=22> */
[----:B------:R-:W-:Y:S01]  /*7dc0*/  MOV R6, R4 ;  /* 0x0000000400067202 */ /* 0x000fe20000000f00 */
[----:B------:R-:W-:-:S07]  /*7dd0*/  IMAD.MOV.U32 R7, RZ, RZ, R5 ;  /* 0x000000ffff077224 */ /* 0x000fce00078e0005 */
.L_x_317:
[----:B------:R-:W-:Y:S05]  /*7de0*/  BSYNC.RECONVERGENT B1 ;  /* 0x0000000000017941 */ /* 0x000fea0003800200 */
.L_x_316:
        /* <DEDUP_REMOVED lines=21> */
[----:B----4-:R-:W-:Y:S05]  /*7f40*/  CALL.REL.NOINC `($__internal_4_$__cuda_sm20_div_rn_f64_full) ;  /* 0x000000ac00887944 */ /* 0x010fea0003c00000 */
[----:B------:R-:W-:Y:S01]  /*7f50*/  MOV R6, R4 ;  /* 0x0000000400067202 */ /* 0x000fe20000000f00 */
[----:B------:R-:W-:-:S07]  /*7f60*/  IMAD.MOV.U32 R7, RZ, RZ, R5 ;  /* 0x000000ffff077224 */ /* 0x000fce00078e0005 */
.L_x_319:
[----:B------:R-:W-:Y:S05]  /*7f70*/  BSYNC.RECONVERGENT B1 ;  /* 0x0000000000017941 */ /* 0x000fea0003800200 */
.L_x_318:
[----:B------:R-:W0:Y:S01]  /*7f80*/  MUFU.RCP64H R5, R15 ;  /* 0x0000000f00057308 */ /* 0x000e220000001800 */
[----:B------:R-:W-:Y:S01]  /*7f90*/  HFMA2 R4, -RZ, RZ, 0, 5.9604644775390625e-08 ;  /* 0x00000001ff047431 */ /* 0x000fe200000001ff */
        /* <DEDUP_REMOVED lines=21> */
.L_x_321:
[----:B------:R-:W-:Y:S05]  /*80f0*/  BSYNC.RECONVERGENT B1 ;  /* 0x0000000000017941 */ /* 0x000fea0003800200 */
.L_x_320:
        /* <DEDUP_REMOVED lines=25> */
.L_x_323:
[----:B------:R-:W-:Y:S05]  /*8290*/  BSYNC.RECONVERGENT B1 ;  /* 0x0000000000017941 */ /* 0x000fea0003800200 */
.L_x_322:
        /* <DEDUP_REMOVED lines=24> */
.L_x_325:
[----:B------:R-:W-:Y:S05]  /*8420*/  BSYNC.RECONVERGENT B1 ;  /* 0x0000000000017941 */ /* 0x000fea0003800200 */
.L_x_324:
[----:B------:R-:W0:Y:S01]  /*8430*/  MUFU.RCP64H R5, R17 ;  /* 0x0000001100057308 */ /* 0x000e220000001800 */
[----:B------:R-:W-:Y:S01]  /*8440*/  HFMA2 R4, -RZ, RZ, 0, 5.9604644775390625e-08 ;  /* 0x00000001ff047431 */ /* 0x000fe200000001ff */
        /* <DEDUP_REMOVED lines=20> */
.L_x_327:
[----:B------:R-:W-:Y:S05]  /*8590*/  BSYNC.RECONVERGENT B1 ;  /* 0x0000000000017941 */ /* 0x000fea0003800200 */
.L_x_326:
[----:B------:R-:W0:Y:S01]  /*85a0*/  MUFU.RCP64H R7, 1.5 ;  /* 0x3ff8000000077908 */ /* 0x000e220000001800 */
[----:B------:R-:W-:Y:S01]  /*85b0*/  IMAD.MOV.U32 R8, RZ, RZ, 0x0 ;  /* 0x00000000ff087424 */ /* 0x000fe200078e00ff */
        /* <DEDUP_REMOVED lines=16> */
[----:B------:R-:W-:Y:S01]  /*86c0*/  MOV R4, R8 ;  /* 0x0000000800047202 */ /* 0x000fe20000000f00 */
[----:B------:R-:W-:Y:S01]  /*86d0*/  IMAD.MOV.U32 R5, RZ, RZ, R9 ;  /* 0x000000ffff057224 */ /* 0x000fe200078e0009 */
[----:B------:R-:W-:Y:S01]  /*86e0*/  MOV R154, RZ ;  /* 0x000000ff009a7202 */ /* 0x000fe20000000f00 */
[----:B------:R-:W-:Y:S01]  /*86f0*/  IMAD.MOV.U32 R157, RZ, RZ, 0x3ff80000 ;  /* 0x3ff80000ff9d7424 */ /* 0x000fe200078e00ff */
[----:B------:R-:W-:-:S07]  /*8700*/  MOV R0, 0x8720 ;  /* 0x0000872000007802 */ /* 0x000fce0000000f00 */
[----:B----4-:R-:W-:Y:S05]  /*8710*/  CALL.REL.NOINC `($__internal_4_$__cuda_sm20_div_rn_f64_full) ;  /* 0x000000a400947944 */ /* 0x010fea0003c00000 */
.L_x_329:
[----:B------:R-:W-:Y:S05]  /*8720*/  BSYNC.RECONVERGENT B1 ;  /* 0x0000000000017941 */ /* 0x000fea0003800200 */
.L_x_328:
        /* <DEDUP_REMOVED lines=24> */
.L_x_331:
[----:B------:R-:W-:Y:S05]  /*88b0*/  BSYNC.RECONVERGENT B1 ;  /* 0x0000000000017941 */ /* 0x000fea0003800200 */
.L_x_330:
        /* <DEDUP_REMOVED lines=22> */
.L_x_333:
[----:B------:R-:W-:Y:S05]  /*8a20*/  BSYNC.RECONVERGENT B1 ;  /* 0x0000000000017941 */ /* 0x000fea0003800200 */
.L_x_332:
        /* <DEDUP_REMOVED lines=9> */
[----:B------:R-:W-:-:S02]  /*8ac0*/  DMUL R6, R14, 13 ;  /* 0x402a00000e067828 */ /* 0x000fc40000000000 */
[C-C-:B------:R-:W-:Y:S02]  /*8ad0*/  DFMA R66, R78.reuse, 3, -R74.reuse ;  /* 0x400800004e42782b */ /* 0x140fe4000000084a */
[----:B------:R-:W-:Y:S02]  /*8ae0*/  DADD R74, R78, -R74 ;  /* 0x000000004e4a7229 */ /* 0x000fe4000000084a */
[----:B------:R-:W-:Y:S02]  /*8af0*/  DMUL R12, R8, R12 ;  /* 0x0000000c080c7228 */ /* 0x000fe40000000000 */
[----:B------:R-:W-:Y:S02]  /*8b00*/  DFMA R8, R98, -3, R104 ;  /* 0xc00800006208782b */ /* 0x000fe40000000068 */
[----:B------:R-:W-:Y:S02]  /*8b10*/  DADD R98, R104, -R98 ;  /* 0x0000000068627229 */ /* 0x000fe40000000862 */
[----:B------:R-:W-:-:S02]  /*8b20*/  DMUL R68, R66, 3 ;  /* 0x4008000042447828 */ /* 0x000fc40000000000 */
[----:B------:R-:W-:Y:S02]  /*8b30*/  DFMA R12, R14, R6, R12 ;  /* 0x000000060e0c722b */ /* 0x000fe4000000000c */
[----:B------:R-:W-:Y:S02]  /*8b40*/  DMUL R16, R8, 3 ;  /* 0x4008000008107828 */ /* 0x000fe40000000000 */
[----:B------:R-:W-:Y:S02]  /*8b50*/  DADD R48, R48, R10 ;  /* 0x0000000030307229 */ /* 0x000fe4000000000a */
[----:B------:R-:W-:Y:S02]  /*8b60*/  DMUL R68, R66, R68 ;  /* 0x0000004442447228 */ /* 0x000fe40000000000 */
[----:B------:R-:W-:Y:S02]  /*8b70*/  DADD R12, R12, UR12 ;  /* 0x0000000c0c0c7e29 */ /* 0x000fe40008000000 */
[----:B------:R-:W-:-:S02]  /*8b80*/  DMUL R16, R8, R16 ;  /* 0x0000001008107228 */ /* 0x000fc40000000000 */
[----:B------:R-:W-:Y:S02]  /*8b90*/  DADD R48, R36, R48 ;  /* 0x0000000024307229 */ /* 0x000fe40000000030 */
[----:B------:R-:W0:Y:S01]  /*8ba0*/  MUFU.RCP64H R19, R13 ;  /* 0x0000000d00137308 */ /* 0x000e220000001800 */
[----:B------:R-:W-:Y:S02]  /*8bb0*/  DADD R36, -R98, R14 ;  /* 0x0000000062247229 */ /* 0x000fe4000000010e */
[----:B0-----:R-:W-:-:S08]  /*8bc0*/  DFMA R6, -R12, R18, 1 ;  /* 0x3ff000000c06742b */ /* 0x001fd00000000112 */
[----:B------:R-:W-:Y:S02]  /*8bd0*/  DFMA R38, R6, R6, R6 ;  /* 0x000000060626722b */ /* 0x000fe40000000006 */
[----:B------:R-:W-:-:S06]  /*8be0*/  DMUL R6, R98, 13 ;  /* 0x402a000062067828 */ /* 0x000fcc0000000000 */
[----:B------:R-:W-:Y:S02]  /*8bf0*/  DFMA R38, R18, R38, R18 ;  /* 0x000000261226722b */ /* 0x000fe40000000012 */
[----:B------:R-:W-:Y:S02]  /*8c00*/  DFMA R6, R98, R6, R16 ;  /* 0x000000066206722b */ /* 0x000fe40000000010 */
[----:B------:R-:W-:Y:S02]  /*8c10*/  DADD R18, R110, -R82 ;  /* 0x000000006e127229 */ /* 0x000fe40000000852 */
[----:B------:R-:W-:Y:S02]  /*8c20*/  DFMA R110, R82, -3, R110 ;  /* 0xc0080000526e782b */ /* 0x000fe4000000006e */
[----:B------:R-:W-:Y:S02]  /*8c30*/  DFMA R8, -R12, R38, 1 ;  /* 0x3ff000000c08742b */ /* 0x000fe40000000126 */
[----:B------:R-:W-:-:S02]  /*8c40*/  DADD R2, R6, UR12 ;  /* 0x0000000c06027e29 */ /* 0x000fc40008000000 */
[C-C-:B------:R-:W-:Y:S02]  /*8c50*/  DADD R16, R92.reuse, -R86.reuse ;  /* 0x000000005c107229 */ /* 0x140fe40000000856 */
[----:B------:R-:W-:Y:S02]  /*8c60*/  DFMA R86, R92, 3, -R86 ;  /* 0x400800005c56782b */ /* 0x000fe40000000856 */
[----:B------:R-:W-:Y:S02]  /*8c70*/  DFMA R4, R38, R8, R38 ;  /* 0x000000082604722b */ /* 0x000fe40000000026 */
[C-C-:B------:R-:W-:Y:S02]  /*8c80*/  DADD R38, R82.reuse, R78.reuse ;  /* 0x0000000052267229 */ /* 0x140fe4000000004e */
[----:B------:R-:W-:Y:S01]  /*8c90*/  DADD R82, R82, -R78 ;  /* 0x0000000052527229 */ /* 0x000fe2000000084e */
[----:B------:R-:W-:Y:S01]  /*8ca0*/  FSETP.GEU.AND P1, PT, |R3|, 6.5827683646048100446e-37, PT ;  /* 0x036000000300780b */ /* 0x000fe20003f2e200 */
[----:B------:R-:W-:-:S02]  /*8cb0*/  DMUL R6, R86, 3 ;  /* 0x4008000056067828 */ /* 0x000fc40000000000 */
[----:B------:R-:W-:Y:S02]  /*8cc0*/  DMUL R70, R2, R4 ;  /* 0x0000000402467228 */ /* 0x000fe40000000000 */
[----:B------:R-:W-:Y:S02]  /*8cd0*/  DMUL R8, R110, 3 ;  /* 0x400800006e087828 */ /* 0x000fe40000000000 */
[----:B------:R-:W-:Y:S02]  /*8ce0*/  DMUL R40, R38, 3 ;  /* 0x4008000026287828 */ /* 0x000fe40000000000 */
[----:B------:R-:W-:Y:S02]  /*8cf0*/  DMUL R86, R86, R6 ;  /* 0x0000000656567228 */ /* 0x000fe40000000000 */
[----:B------:R-:W-:Y:S02]  /*8d00*/  DFMA R78, -R12, R70, R2 ;  /* 0x000000460c4e722b */ /* 0x000fe40000000102 */
[----:B------:R-:W-:-:S02]  /*8d10*/  DMUL R110, R110, R8 ;  /* 0x000000086e6e7228 */ /* 0x000fc40000000000 */
[----:B------:R-:W-:Y:S02]  /*8d20*/  DMUL R40, R38, R40 ;  /* 0x0000002826287228 */ /* 0x000fe40000000000 */
[----:B------:R-:W-:Y:S02]  /*8d30*/  DMUL R6, R16, 13 ;  /* 0x402a000010067828 */ /* 0x000fe40000000000 */
[----:B------:R-:W-:Y:S02]  /*8d40*/  DFMA R4, R4, R78, R70 ;  /* 0x0000004e0404722b */ /* 0x000fe40000000046 */
[----:B------:R-:W-:Y:S02]  /*8d50*/  DMUL R8, R18, 13 ;  /* 0x402a000012087828 */ /* 0x000fe40000000000 */
[----:B------:R-:W-:Y:S02]  /*8d60*/  DMUL R10, R82, 13 ;  /* 0x402a0000520a7828 */ /* 0x000fe40000000000 */
[----:B------:R-:W-:-:S02]  /*8d70*/  DMUL R38, R74, 13 ;  /* 0x402a00004a267828 */ /* 0x000fc40000000000 */
[----:B------:R-:W-:Y:S02]  /*8d80*/  DFMA R6, R16, R6, R86 ;  /* 0x000000061006722b */ /* 0x000fe40000000056 */
[----:B------:R-:W-:Y:S01]  /*8d90*/  FFMA R0, RZ, R13, R5 ;  /* 0x0000000dff007223 */ /* 0x000fe20000000005 */
[----:B------:R-:W-:Y:S02]  /*8da0*/  DFMA R8, R18, R8, R110 ;  /* 0x000000081208722b */ /* 0x000fe4000000006e */
[----:B------:R-:W-:Y:S02]  /*8db0*/  DFMA R40, R82, R10, R40 ;  /* 0x0000000a5228722b */ /* 0x000fe40000000028 */
[----:B------:R-:W-:Y:S01]  /*8dc0*/  FSETP.GT.AND P0, PT, |R0|, 1.469367938527859385e-39, PT ;  /* 0x001000000000780b */ /* 0x000fe20003f04200 */
[----:B------:R-:W-:Y:S02]  /*8dd0*/  DFMA R38, R74, R38, R68 ;  /* 0x000000264a26722b */ /* 0x000fe40000000044 */
[----:B------:R-:W-:-:S02]  /*8de0*/  DMUL R68, R48, R122 ;  /* 0x0000007a30447228 */ /* 0x000fc40000000000 */
[----:B------:R-:W-:Y:S02]  /*8df0*/  DADD R66, R6, UR12 ;  /* 0x0000000c06427e29 */ /* 0x000fe40008000000 */
        /* <DEDUP_REMOVED lines=9> */
[----:B----4-:R-:W-:Y:S05]  /*8e90*/  CALL.REL.NOINC `($__internal_4_$__cuda_sm20_div_rn_f64_full) ;  /* 0x0000009c00b47944 */ /* 0x010fea0003c00000 */
.L_x_335:
[----:B------:R-:W-:Y:S05]  /*8ea0*/  BSYNC.RECONVERGENT B1 ;  /* 0x0000000000017941 */ /* 0x000fea0003800200 */
.L_x_334:
        /* <DEDUP_REMOVED lines=25> */
.L_x_337:
[----:B------:R-:W-:Y:S05]  /*9040*/  BSYNC.RECONVERGENT B1 ;  /* 0x0000000000017941 */ /* 0x000fea0003800200 */
.L_x_336:
        /* <DEDUP_REMOVED lines=24> */
.L_x_339:
[----:B------:R-:W-:Y:S05]  /*91d0*/  BSYNC.RECONVERGENT B1 ;  /* 0x0000000000017941 */ /* 0x000fea0003800200 */
.L_x_338:
        /* <DEDUP_REMOVED lines=22> */
.L_x_341:
[----:B------:R-:W-:Y:S05]  /*9340*/  BSYNC.RECONVERGENT B1 ;  /* 0x0000000000017941 */ /* 0x000fea0003800200 */
.L_x_340:
        /* <DEDUP_REMOVED lines=24> */
.L_x_343:
[----:B------:R-:W-:Y:S05]  /*94d0*/  BSYNC.RECONVERGENT B1 ;  /* 0x0000000000017941 */ /* 0x000fea0003800200 */
.L_x_342:
        /* <DEDUP_REMOVED lines=24> */
.L_x_345:
[----:B------:R-:W-:Y:S05]  /*9660*/  BSYNC.RECONVERGENT B1 ;  /* 0x0000000000017941 */ /* 0x000fea0003800200 */
.L_x_344:
        /* <DEDUP_REMOVED lines=22> */
.L_x_347:
[----:B------:R-:W-:Y:S05]  /*97d0*/  BSYNC.RECONVERGENT B1 ;  /* 0x0000000000017941 */ /* 0x000fea0003800200 */
.L_x_346:
        /* <DEDUP_REMOVED lines=25> */
.L_x_349:
[----:B------:R-:W-:Y:S05]  /*9970*/  BSYNC.RECONVERGENT B1 ;  /* 0x0000000000017941 */ /* 0x000fea0003800200 */
.L_x_348:
        /* <DEDUP_REMOVED lines=23> */
.L_x_351:
[----:B------:R-:W-:Y:S05]  /*9af0*/  BSYNC.RECONVERGENT B1 ;  /* 0x0000000000017941 */ /* 0x000fea0003800200 */
.L_x_350:
        /* <DEDUP_REMOVED lines=24> */
.L_x_353:
[----:B------:R-:W-:Y:S05]  /*9c80*/  BSYNC.RECONVERGENT B1 ;  /* 0x0000000000017941 */ /* 0x000fea0003800200 */
.L_x_352:
        /* <DEDUP_REMOVED lines=22> */
.L_x_355:
[----:B------:R-:W-:Y:S05]  /*9df0*/  BSYNC.RECONVERGENT B1 ;  /* 0x0000000000017941 */ /* 0x000fea0003800200 */
.L_x_354:
        /* <DEDUP_REMOVED lines=24> */
.L_x_357:
[----:B------:R-:W-:Y:S05]  /*9f80*/  BSYNC.RECONVERGENT B1 ;  /* 0x0000000000017941 */ /* 0x000fea0003800200 */
.L_x_356:
        /* <DEDUP_REMOVED lines=24> */
.L_x_359:
[----:B------:R-:W-:Y:S05]  /*a110*/  BSYNC.RECONVERGENT B1 ;  /* 0x0000000000017941 */ /* 0x000fea0003800200 */
.L_x_358:
        /* <DEDUP_REMOVED lines=22> */
.L_x_361:
[----:B------:R-:W-:Y:S05]  /*a280*/  BSYNC.RECONVERGENT B1 ;  /* 0x0000000000017941 */ /* 0x000fea0003800200 */
.L_x_360:
[C-C-:B------:R-:W-:Y:S01]  /*a290*/  DADD R8, R96.reuse, R90.reuse ;  /* 0x0000000060087229 */ /* 0x140fe2000000005a */
[----:B------:R-:W-:Y:S01]  /*a2a0*/  UMOV UR12, 0xa0b5ed8d ;  /* 0xa0b5ed8d000c7882 */ /* 0x000fe20000000000 */
[----:B------:R-:W-:Y:S01]  /*a2b0*/  DADD R16, R96, -R90 ;  /* 0x0000000060107229 */ /* 0x000fe2000000085a */
[----:B------:R-:W-:Y:S01]  /*a2c0*/  UMOV UR13, 0x3eb0c6f7 ;  /* 0x3eb0c6f7000d7882 */ /* 0x000fe20000000000 */
[----:B------:R-:W-:Y:S01]  /*a2d0*/  IMAD.MOV.U32 R36, RZ, RZ, 0x1 ;  /* 0x00000001ff247424 */ /* 0x000fe200078e00ff */
[----:B------:R-:W-:Y:S01]  /*a2e0*/  DADD R14, R14, R10 ;  /* 0x000000000e0e7229 */ /* 0x000fe2000000000a */
[----:B------:R-:W-:Y:S01]  /*a2f0*/  BSSY.RECONVERGENT B1, `(.L_x_362) ;  /* 0x0000041000017945 */ /* 0x000fe20003800200 */
[----:B------:R-:W-:Y:S02]  /*a300*/  DADD R10, R90, -R84 ;  /* 0x000000005a0a7229 */ /* 0x000fe40000000854 */
[----:B------:R-:W-:Y:S02]  /*a310*/  DMUL R12, R8, 3 ;  /* 0x40080000080c7828 */ /* 0x000fe40000000000 */
[----:B------:R-:W-:-:S02]  /*a320*/  DMUL R6, R16, 13 ;  /* 0x402a000010067828 */ /* 0x000fc40000000000 */
[----:B------:R-:W-:Y:S02]  /*a330*/  DFMA R84, R90, 3, -R84 ;  /* 0x400800005a54782b */ /* 0x000fe40000000854 */
[----:B------:R-:W-:Y:S02]  /*a340*/  DFMA R74, R74, -0.25, R4 ;  /* 0xbfd000004a4a782b */ /* 0x000fe40000000004 */
[----:B------:R-:W-:Y:S02]  /*a350*/  DMUL R12, R8, R12 ;  /* 0x0000000c080c7228 */ /* 0x000fe40000000000 */
[----:B------:R-:W-:Y:S02]  /*a360*/  DFMA R8, R96, -3, R102 ;  /* 0xc00800006008782b */ /* 0x000fe40000000066 */
[----:B------:R-:W-:Y:S02]  /*a370*/  DADD R96, R102, -R96 ;  /* 0x0000000066607229 */ /* 0x000fe40000000860 */
[----:B------:R-:W-:-:S02]  /*a380*/  DMUL R4, R84, 3 ;  /* 0x4008000054047828 */ /* 0x000fc40000000000 */
[----:B------:R-:W-:Y:S02]  /*a390*/  DFMA R12, R16, R6, R12 ;  /* 0x00000006100c722b */ /* 0x000fe4000000000c */
[----:B------:R-:W-:Y:S02]  /*a3a0*/  DMUL R18, R8, 3 ;  /* 0x4008000008127828 */ /* 0x000fe40000000000 */
[----:B------:R-:W-:Y:S02]  /*a3b0*/  DFMA R40, R76, 3, -R72 ;  /* 0x400800004c28782b */ /* 0x000fe40000000848 */
[----:B------:R-:W-:Y:S02]  /*a3c0*/  DMUL R84, R84, R4 ;  /* 0x0000000454547228 */ /* 0x000fe40000000000 */
[----:B------:R-:W-:Y:S02]  /*a3d0*/  DADD R12, R12, UR12 ;  /* 0x0000000c0c0c7e29 */ /* 0x000fe40008000000 */
[----:B------:R-:W-:-:S02]  /*a3e0*/  DMUL R18, R8, R18 ;  /* 0x0000001208127228 */ /* 0x000fc40000000000 */
[----:B------:R-:W-:Y:S02]  /*a3f0*/  DMUL R48, R40, 3 ;  /* 0x4008000028307828 */ /* 0x000fe40000000000 */
[----:B------:R-:W0:Y:S01]  /*a400*/  MUFU.RCP64H R37, R13 ;  /* 0x0000000d00257308 */ /* 0x000e220000001800 */
[----:B------:R-:W-:Y:S02]  /*a410*/  DADD R72, R76, -R72 ;  /* 0x000000004c487229 */ /* 0x000fe40000000848 */
[----:B------:R-:W-:Y:S02]  /*a420*/  DADD R14, R14, R2 ;  /* 0x000000000e0e7229 */ /* 0x000fe40000000002 */
[----:B------:R-:W-:Y:S02]  /*a430*/  DMUL R2, R10, 13 ;  /* 0x402a00000a027828 */ /* 0x000fe40000000000 */
[----:B------:R-:W-:Y:S02]  /*a440*/  DMUL R48, R40, R48 ;  /* 0x0000003028307228 */ /* 0x000fe40000000000 */
[----:B------:R-:W-:-:S04]  /*a450*/  DMUL R40, R72, 13 ;  /* 0x402a000048287828 */ /* 0x000fc80000000000 */
[----:B------:R-:W-:Y:S02]  /*a460*/  DFMA R2, R10, R2, R84 ;  /* 0x000000020a02722b */ /* 0x000fe40000000054 */
        /* <DEDUP_REMOVED lines=12> */
[----:B------:R-:W-:Y:S02]  /*a530*/  DMUL R38, R36, 3 ;  /* 0x4008000024267828 */ /* 0x000fe40000000000 */
[----:B------:R-:W-:Y:S02]  /*a540*/  DMUL R70, R18, R66 ;  /* 0x0000004212467228 */ /* 0x000fe40000000000 */
[----:B------:R-:W-:-:S02]  /*a550*/  DADD R80, R80, -R76 ;  /* 0x0000000050507229 */ /* 0x000fc4000000084c */
[----:B------:R-:W-:Y:S02]  /*a560*/  DMUL R8, R6, 3 ;  /* 0x4008000006087828 */ /* 0x000fe40000000000 */
[----:B------:R-:W-:Y:S02]  /*a570*/  DMUL R38, R36, R38 ;  /* 0x0000002624267228 */ /* 0x000fe40000000000 */
[----:B------:R-:W-:Y:S02]  /*a580*/  DFMA R78, -R12, R70, R18 ;  /* 0x000000460c4e722b */ /* 0x000fe40000000112 */
[----:B------:R-:W-:Y:S02]  /*a590*/  DMUL R36, R80, 13 ;  /* 0x402a000050247828 */ /* 0x000fe40000000000 */
[----:B------:R-:W-:Y:S02]  /*a5a0*/  DMUL R8, R6, R8 ;  /* 0x0000000806087228 */ /* 0x000fe40000000000 */
[----:B------:R-:W-:-:S02]  /*a5b0*/  DMUL R6, R108, 13 ;  /* 0x402a00006c067828 */ /* 0x000fc40000000000 */
[----:B------:R-:W-:Y:S02]  /*a5c0*/  DFMA R4, R66, R78, R70 ;  /* 0x0000004e4204722b */ /* 0x000fe40000000046 */
[----:B------:R-:W-:Y:S02]  /*a5d0*/  DFMA R38, R80, R36, R38 ;  /* 0x000000245026722b */ /* 0x000fe40000000026 */
[----:B------:R-:W-:Y:S02]  /*a5e0*/  DFMA R36, R72, R40, R48 ;  /* 0x000000284824722b */ /* 0x000fe40000000030 */
[----:B------:R-:W-:Y:S02]  /*a5f0*/  DFMA R6, R108, R6, R8 ;  /* 0x000000066c06722b */ /* 0x000fe40000000008 */
[----:B------:R-:W-:Y:S02]  /*a600*/  DADD R66, R74, R14 ;  /* 0x000000004a427229 */ /* 0x000fe4000000000e */
[----:B------:R-:W-:Y:S01]  /*a610*/  FFMA R0, RZ, R13, R5 ;  /* 0x0000000dff007223 */ /* 0x000fe20000000005 */
[----:B------:R-:W-:-:S02]  /*a620*/  DADD R48, R2, UR12 ;  /* 0x0000000c02307e29 */ /* 0x000fc40008000000 */
[----:B------:R-:W-:Y:S02]  /*a630*/  DADD R38, R38, UR12 ;  /* 0x0000000c26267e29 */ /* 0x000fe40008000000 */
[----:B------:R-:W-:Y:S01]  /*a640*/  FSETP.GT.AND P0, PT, |R0|, 1.469367938527859385e-39, PT ;  /* 0x001000000000780b */ /* 0x000fe20003f04200 */
[----:B------:R-:W-:Y:S02]  /*a650*/  DADD R40, R6, UR12 ;  /* 0x0000000c06287e29 */ /* 0x000fe40008000000 */
[----:B------:R-:W-:Y:S02]  /*a660*/  DADD R36, R36, UR12 ;  /* 0x0000000c24247e29 */ /* 0x000fe40008000000 */
[----:B------:R-:W-:Y:S02]  /*a670*/  DADD R14, -R96, R16 ;  /* 0x00000000600e7229 */ /* 0x000fe40000000110 */
[----:B------:R-:W-:-:S06]  /*a680*/  DMUL R66, R66, R122 ;  /* 0x0000007a42427228 */ /* 0x000fcc0000000000 */
[----:B------:R-:W-:Y:S05]  /*a690*/  @P0 BRA P1, `(.L_x_363) ;  /* 0x0000000000180947 */ /* 0x000fea0000800000 */
[----:B------:R-:W-:Y:S01]  /*a6a0*/  MOV R4, R18 ;  /* 0x0000001200047202 */ /* 0x000fe20000000f00 */
[----:B------:R-:W-:Y:S01]  /*a6b0*/  IMAD.MOV.U32 R5, RZ, RZ, R19 ;  /* 0x000000ffff057224 */ /* 0x000fe200078e0013 */
[----:B------:R-:W-:Y:S01]  /*a6c0*/  MOV R154, R12 ;  /* 0x0000000c009a7202 */ /* 0x000fe20000000f00 */
[----:B------:R-:W-:Y:S01]  /*a6d0*/  IMAD.MOV.U32 R157, RZ, RZ, R13 ;  /* 0x000000ffff9d7224 */ /* 0x000fe200078e000d */
[----:B------:R-:W-:-:S07]  /*a6e0*/  MOV R0, 0xa700 ;  /* 0x0000a70000007802 */ /* 0x000fce0000000f00 */
[----:B----4-:R-:W-:Y:S05]  /*a6f0*/  CALL.REL.NOINC `($__internal_4_$__cuda_sm20_div_rn_f64_full) ;  /* 0x00000084009c7944 */ /* 0x010fea0003c00000 */
.L_x_363:
[----:B------:R-:W-:Y:S05]  /*a700*/  BSYNC.RECONVERGENT B1 ;  /* 0x0000000000017941 */ /* 0x000fea0003800200 */
.L_x_362:
        /* <DEDUP_REMOVED lines=25> */
.L_x_365:
[----:B------:R-:W-:Y:S05]  /*a8a0*/  BSYNC.RECONVERGENT B1 ;  /* 0x0000000000017941 */ /* 0x000fea0003800200 */
.L_x_364:
        /* <DEDUP_REMOVED lines=24> */
.L_x_367:
[----:B------:R-:W-:Y:S05]  /*aa30*/  BSYNC.RECONVERGENT B1 ;  /* 0x0000000000017941 */ /* 0x000fea0003800200 */
.L_x_366:
        /* <DEDUP_REMOVED lines=22> */
.L_x_369:
[----:B------:R-:W-:Y:S05]  /*aba0*/  BSYNC.RECONVERGENT B1 ;  /* 0x0000000000017941 */ /* 0x000fea0003800200 */
.L_x_368:
        /* <DEDUP_REMOVED lines=24> */
.L_x_371:
[----:B------:R-:W-:Y:S05]  /*ad30*/  BSYNC.RECONVERGENT B1 ;  /* 0x0000000000017941 */ /* 0x000fea0003800200 */
.L_x_370:
        /* <DEDUP_REMOVED lines=24> */
.L_x_373:
[----:B------:R-:W-:Y:S05]  /*aec0*/  BSYNC.RECONVERGENT B1 ;  /* 0x0000000000017941 */ /* 0x000fea0003800200 */
.L_x_372:
        /* <DEDUP_REMOVED lines=22> */
.L_x_375:
[----:B------:R-:W-:Y:S05]  /*b030*/  BSYNC.RECONVERGENT B1 ;  /* 0x0000000000017941 */ /* 0x000fea0003800200 */
.L_x_374:
        /* <DEDUP_REMOVED lines=25> */
.L_x_377:
[----:B------:R-:W-:Y:S05]  /*b1d0*/  BSYNC.RECONVERGENT B1 ;  /* 0x0000000000017941 */ /* 0x000fea0003800200 */
.L_x_376:
        /* <DEDUP_REMOVED lines=23> */
.L_x_379:
[----:B------:R-:W-:Y:S05]  /*b350*/  BSYNC.RECONVERGENT B1 ;  /* 0x0000000000017941 */ /* 0x000fea0003800200 */
.L_x_378:
        /* <DEDUP_REMOVED lines=24> */
.L_x_381:
[----:B------:R-:W-:Y:S05]  /*b4e0*/  BSYNC.RECONVERGENT B1 ;  /* 0x0000000000017941 */ /* 0x000fea0003800200 */
.L_x_380:
        /* <DEDUP_REMOVED lines=22> */
.L_x_383:
[----:B------:R-:W-:Y:S05]  /*b650*/  BSYNC.RECONVERGENT B1 ;  /* 0x0000000000017941 */ /* 0x000fea0003800200 */
.L_x_382:
        /* <DEDUP_REMOVED lines=24> */
.L_x_385:
[----:B------:R-:W-:Y:S05]  /*b7e0*/  BSYNC.RECONVERGENT B1 ;  /* 0x0000000000017941 */ /* 0x000fea0003800200 */
.L_x_384:
        /* <DEDUP_REMOVED lines=24> */
.L_x_387:
[----:B------:R-:W-:Y:S05]  /*b970*/  BSYNC.RECONVERGENT B1 ;  /* 0x0000000000017941 */ /* 0x000fea0003800200 */
.L_x_386:
        /* <DEDUP_REMOVED lines=22> */
.L_x_389:
[----:B------:R-:W-:Y:S05]  /*bae0*/  BSYNC.RECONVERGENT B1 ;  /* 0x0000000000017941 */ /* 0x000fea0003800200 */
.L_x_388:
        /* <DEDUP_REMOVED lines=25> */
[----:B------:R-:W-:-:S03]  /*bc80*/  DADD R10, R10, R12 ;  /* 0x000000000a0a7229 */ /* 0x000fc6000000000c */
[----:B------:R-:W-:-:S03]  /*bc90*/  DMUL R48, R40, R48 ;  /* 0x0000003028307228 */ /* 0x000fc60000000000 */
[----:B------:R-:W-:Y:S02]  /*bca0*/  DMUL R40, R42, 13 ;  /* 0x402a00002a287828 */ /* 0x000fe40000000000 */
[----:B------:R-:W-:Y:S02]  /*bcb0*/  DADD R10, R72, R10 ;  /* 0x00000000480a7229 */ /* 0x000fe4000000000a */
        /* <DEDUP_REMOVED lines=36> */
[----:B------:R-:W-:Y:S01]  /*bf00*/  MOV R4, R18 ;  /* 0x0000001200047202 */ /* 0x000fe20000000f00 */
[----:B------:R-:W-:Y:S01]  /*bf10*/  IMAD.MOV.U32 R5, RZ, RZ, R19 ;  /* 0x000000ffff057224 */ /* 0x000fe200078e0013 */
[----:B------:R-:W-:Y:S01]  /*bf20*/  MOV R154, R14 ;  /* 0x0000000e009a7202 */ /* 0x000fe20000000f00 */
[----:B------:R-:W-:Y:S01]  /*bf30*/  IMAD.MOV.U32 R157, RZ, RZ, R15 ;  /* 0x000000ffff9d7224 */ /* 0x000fe200078e000f */
[----:B------:R-:W-:-:S07]  /*bf40*/  MOV R0, 0xbf60 ;  /* 0x0000bf6000007802 */ /* 0x000fce0000000f00 */
[----:B----4-:R-:W-:Y:S05]  /*bf50*/  CALL.REL.NOINC `($__internal_4_$__cuda_sm20_div_rn_f64_full) ;  /* 0x0000006c00847944 */ /* 0x010fea0003c00000 */
.L_x_391:
[----:B------:R-:W-:Y:S05]  /*bf60*/  BSYNC.RECONVERGENT B1 ;  /* 0x0000000000017941 */ /* 0x000fea0003800200 */
.L_x_390:
        /* <DEDUP_REMOVED lines=25> */
.L_x_393:
[----:B------:R-:W-:Y:S05]  /*c100*/  BSYNC.RECONVERGENT B1 ;  /* 0x0000000000017941 */ /* 0x000fea0003800200 */
.L_x_392:
        /* <DEDUP_REMOVED lines=24> */
.L_x_395:
[----:B------:R-:W-:Y:S05]  /*c290*/  BSYNC.RECONVERGENT B1 ;  /* 0x0000000000017941 */ /* 0x000fea0003800200 */
.L_x_394:
        /* <DEDUP_REMOVED lines=22> */
.L_x_397:
[----:B------:R-:W-:Y:S05]  /*c400*/  BSYNC.RECONVERGENT B1 ;  /* 0x0000000000017941 */ /* 0x000fea0003800200 */
.L_x_396:
        /* <DEDUP_REMOVED lines=24> */
.L_x_399:
[----:B------:R-:W-:Y:S05]  /*c590*/  BSYNC.RECONVERGENT B1 ;  /* 0x0000000000017941 */ /* 0x000fea0003800200 */
.L_x_398:
        /* <DEDUP_REMOVED lines=24> */
.L_x_401:
[----:B------:R-:W-:Y:S05]  /*c720*/  BSYNC.RECONVERGENT B1 ;  /* 0x0000000000017941 */ /* 0x000fea0003800200 */
.L_x_400:
        /* <DEDUP_REMOVED lines=22> */
.L_x_403:
[----:B------:R-:W-:Y:S05]  /*c890*/  BSYNC.RECONVERGENT B1 ;  /* 0x0000000000017941 */ /* 0x000fea0003800200 */
.L_x_402:
        /* <DEDUP_REMOVED lines=25> */
.L_x_405:
[----:B------:R-:W-:Y:S05]  /*ca30*/  BSYNC.RECONVERGENT B1 ;  /* 0x0000000000017941 */ /* 0x000fea0003800200 */
.L_x_404:
        /* <DEDUP_REMOVED lines=23> */
.L_x_407:
[----:B------:R-:W-:Y:S05]  /*cbb0*/  BSYNC.RECONVERGENT B1 ;  /* 0x0000000000017941 */ /* 0x000fea0003800200 */
.L_x_406:
        /* <DEDUP_REMOVED lines=24> */
.L_x_409:
[----:B------:R-:W-:Y:S05]  /*cd40*/  BSYNC.RECONVERGENT B1 ;  /* 0x0000000000017941 */ /* 0x000fea0003800200 */
.L_x_408:
        /* <DEDUP_REMOVED lines=22> */
.L_x_411:
[----:B------:R-:W-:Y:S05]  /*ceb0*/  BSYNC.RECONVERGENT B1 ;  /* 0x0000000000017941 */ /* 0x000fea0003800200 */
.L_x_410:
        /* <DEDUP_REMOVED lines=24> */
.L_x_413:
[----:B------:R-:W-:Y:S05]  /*d040*/  BSYNC.RECONVERGENT B1 ;  /* 0x0000000000017941 */ /* 0x000fea0003800200 */
.L_x_412:
        /* <DEDUP_REMOVED lines=24> */
.L_x_415:
[----:B------:R-:W-:Y:S05]  /*d1d0*/  BSYNC.RECONVERGENT B1 ;  /* 0x0000000000017941 */ /* 0x000fea0003800200 */
.L_x_414:
        /* <DEDUP_REMOVED lines=22> */
.L_x_417:
[----:B------:R-:W-:Y:S05]  /*d340*/  BSYNC.RECONVERGENT B1 ;  /* 0x0000000000017941 */ /* 0x000fea0003800200 */
.L_x_416:
        /* <DEDUP_REMOVED lines=23> */
[----:B------:R-:W0:Y:S06]  /*d4c0*/  MUFU.RCP64H R37, R15 ;  /* 0x0000000f00257308 */ /* 0x000e2c0000001800 */
        /* <DEDUP_REMOVED lines=10> */
[----:B------:R-:W-:-:S04]  /*d570*/  DMUL R38, R36, 3 ;  /* 0x4008000024267828 */ /* 0x000fc80000000000 */
[----:B------:R-:W-:Y:S02]  /*d580*/  DFMA R40, R34, R6, R34 ;  /* 0x000000062228722b */ /* 0x000fe40000000022 */
[----:B------:R-:W-:Y:S02]  /*d590*/  DFMA R6, R30, -3, R32 ;  /* 0xc00800001e06782b */ /* 0x000fe40000000020 */
[----:B------:R-:W-:Y:S01]  /*d5a0*/  DADD R32, R32, -R30 ;  /* 0x0000000020207229 */ /* 0x000fe2000000081e */
[----:B------:R-:W-:Y:S01]  /*d5b0*/  FSETP.GEU.AND P1, PT, |R19|, 6.5827683646048100446e-37, PT ;  /* 0x036000001300780b */ /* 0x000fe20003f2e200 */
[----:B------:R-:W-:Y:S02]  /*d5c0*/  DMUL R34, R22, 3 ;  /* 0x4008000016227828 */ /* 0x000fe40000000000 */
[----:B------:R-:W-:Y:S02]  /*d5d0*/  DMUL R44, R18, R40 ;  /* 0x00000028122c7228 */ /* 0x000fe40000000000 */
[----:B------:R-:W-:-:S02]  /*d5e0*/  DMUL R8, R6, 3 ;  /* 0x4008000006087828 */ /* 0x000fc40000000000 */
[----:B------:R-:W-:Y:S02]  /*d5f0*/  DADD R30, R30, -R28 ;  /* 0x000000001e1e7229 */ /* 0x000fe4000000081c */
[----:B------:R-:W-:Y:S02]  /*d600*/  DMUL R34, R22, R34 ;  /* 0x0000002216227228 */ /* 0x000fe40000000000 */
[----:B------:R-:W-:Y:S02]  /*d610*/  DFMA R46, -R14, R44, R18 ;  /* 0x0000002c0e2e722b */ /* 0x000fe40000000112 */
[----:B------:R-:W-:Y:S02]  /*d620*/  DMUL R12, R6, R8 ;  /* 0x00000008060c7228 */ /* 0x000fe40000000000 */
[----:B------:R-:W-:Y:S02]  /*d630*/  DMUL R6, R2, 13 ;  /* 0x402a000002067828 */ /* 0x000fe40000000000 */
[----:B------:R-:W-:-:S02]  /*d640*/  DMUL R38, R36, R38 ;  /* 0x0000002624267228 */ /* 0x000fc40000000000 */
[----:B------:R-:W-:Y:S02]  /*d650*/  DFMA R4, R40, R46, R44 ;  /* 0x0000002e2804722b */ /* 0x000fe4000000002c */
[----:B------:R-:W-:Y:S02]  /*d660*/  DMUL R8, R32, 13 ;  /* 0x402a000020087828 */ /* 0x000fe40000000000 */
[----:B------:R-:W-:Y:S02]  /*d670*/  DMUL R22, R30, 13 ;  /* 0x402a00001e167828 */ /* 0x000fe40000000000 */
[----:B------:R-:W-:Y:S02]  /*d680*/  DMUL R28, R26, 13 ;  /* 0x402a00001a1c7828 */ /* 0x000fe40000000000 */
[----:B------:R-:W-:Y:S02]  /*d690*/  DFMA R6, R2, R6, R20 ;  /* 0x000000060206722b */ /* 0x000fe40000000014 */
[----:B------:R-:W-:Y:S01]  /*d6a0*/  FFMA R0, RZ, R15, R5 ;  /* 0x0000000fff007223 */ /* 0x000fe20000000005 */
[----:B------:R-:W-:-:S02]  /*d6b0*/  DFMA R8, R32, R8, R12 ;  /* 0x000000082008722b */ /* 0x000fc4000000000c */
[----:B------:R-:W-:Y:S02]  /*d6c0*/  DFMA R22, R30, R22, R34 ;  /* 0x000000161e16722b */ /* 0x000fe40000000022 */
[----:B------:R-:W-:Y:S01]  /*d6d0*/  FSETP.GT.AND P0, PT, |R0|, 1.469367938527859385e-39, PT ;  /* 0x001000000000780b */ /* 0x000fe20003f04200 */
[----:B------:R-:W-:Y:S02]  /*d6e0*/  DFMA R20, R26, R28, R38 ;  /* 0x0000001c1a14722b */ /* 0x000fe40000000026 */
[----:B------:R-:W-:Y:S02]  /*d6f0*/  DADD R12, -R24, R16 ;  /* 0x00000000180c7229 */ /* 0x000fe40000000110 */
[----:B------:R-:W-:Y:S02]  /*d700*/  DADD R28, R6, UR12 ;  /* 0x0000000c061c7e29 */ /* 0x000fe40008000000 */
[----:B------:R-:W-:Y:S02]  /*d710*/  DADD R24, R8, UR12 ;  /* 0x0000000c08187e29 */ /* 0x000fe40008000000 */
[----:B------:R-:W-:-:S02]  /*d720*/  DADD R22, R22, UR12 ;  /* 0x0000000c16167e29 */ /* 0x000fc40008000000 */
[----:B------:R-:W-:Y:S02]  /*d730*/  DADD R20, R20, UR12 ;  /* 0x0000000c14147e29 */ /* 0x000fe40008000000 */
[----:B------:R-:W-:Y:S01]  /*d740*/  DMUL R34, R10, R122 ;  /* 0x0000007a0a227228 */ /* 0x000fe20000000000 */
[----:B------:R-:W-:Y:S10]  /*d750*/  @P0 BRA P1, `(.L_x_419) ;  /* 0x0000000000180947 */ /* 0x000ff40000800000 */
[----:B------:R-:W-:Y:S01]  /*d760*/  MOV R4, R18 ;  /* 0x0000001200047202 */ /* 0x000fe20000000f00 */
[----:B------:R-:W-:Y:S01]  /*d770*/  IMAD.MOV.U32 R5, RZ, RZ, R19 ;  /* 0x000000ffff057224 */ /* 0x000fe200078e0013 */
[----:B------:R-:W-:Y:S01]  /*d780*/  MOV R154, R14 ;  /* 0x0000000e009a7202 */ /* 0x000fe20000000f00 */
[----:B------:R-:W-:Y:S01]  /*d790*/  IMAD.MOV.U32 R157, RZ, RZ, R15 ;  /* 0x000000ffff9d7224 */ /* 0x000fe200078e000f */
[----:B------:R-:W-:-:S07]  /*d7a0*/  MOV R0, 0xd7c0 ;  /* 0x0000d7c000007802 */ /* 0x000fce0000000f00 */
[----:B----4-:R-:W-:Y:S05]  /*d7b0*/  CALL.REL.NOINC `($__internal_4_$__cuda_sm20_div_rn_f64_full) ;  /* 0x00000054006c7944 */ /* 0x010fea0003c00000 */
.L_x_419:
[----:B------:R-:W-:Y:S05]  /*d7c0*/  BSYNC.RECONVERGENT B1 ;  /* 0x0000000000017941 */ /* 0x000fea0003800200 */
.L_x_418:
        /* <DEDUP_REMOVED lines=25> */
.L_x_421:
[----:B------:R-:W-:Y:S05]  /*d960*/  BSYNC.RECONVERGENT B1 ;  /* 0x0000000000017941 */ /* 0x000fea0003800200 */
.L_x_420:
        /* <DEDUP_REMOVED lines=24> */
.L_x_423:
[----:B------:R-:W-:Y:S05]  /*daf0*/  BSYNC.RECONVERGENT B1 ;  /* 0x0000000000017941 */ /* 0x000fea0003800200 */
.L_x_422:
        /* <DEDUP_REMOVED lines=22> */
.L_x_425:
[----:B------:R-:W-:Y:S05]  /*dc60*/  BSYNC.RECONVERGENT B1 ;  /* 0x0000000000017941 */ /* 0x000fea0003800200 */
.L_x_424:
        /* <DEDUP_REMOVED lines=24> */
.L_x_427:
[----:B------:R-:W-:Y:S05]  /*ddf0*/  BSYNC.RECONVERGENT B1 ;  /* 0x0000000000017941 */ /* 0x000fea0003800200 */
.L_x_426:
        /* <DEDUP_REMOVED lines=24> */
.L_x_429:
[----:B------:R-:W-:Y:S05]  /*df80*/  BSYNC.RECONVERGENT B1 ;  /* 0x0000000000017941 */ /* 0x000fea0003800200 */
.L_x_428:
        /* <DEDUP_REMOVED lines=22> */
.L_x_431:
[----:B------:R-:W-:Y:S05]  /*e0f0*/  BSYNC.RECONVERGENT B1 ;  /* 0x0000000000017941 */ /* 0x000fea0003800200 */
.L_x_430:
        /* <DEDUP_REMOVED lines=25> */
.L_x_433:
[----:B------:R-:W-:Y:S05]  /*e290*/  BSYNC.RECONVERGENT B1 ;  /* 0x0000000000017941 */ /* 0x000fea0003800200 */
.L_x_432:
        /* <DEDUP_REMOVED lines=23> */
.L_x_435:
[----:B------:R-:W-:Y:S05]  /*e410*/  BSYNC.RECONVERGENT B1 ;  /* 0x0000000000017941 */ /* 0x000fea0003800200 */
.L_x_434:
        /* <DEDUP_REMOVED lines=24> */
.L_x_437:
[----:B------:R-:W-:Y:S05]  /*e5a0*/  BSYNC.RECONVERGENT B1 ;  /* 0x0000000000017941 */ /* 0x000fea0003800200 */
.L_x_436:
        /* <DEDUP_REMOVED lines=22> */
.L_x_439:
[----:B------:R-:W-:Y:S05]  /*e710*/  BSYNC.RECONVERGENT B1 ;  /* 0x0000000000017941 */ /* 0x000fea0003800200 */
.L_x_438:
        /* <DEDUP_REMOVED lines=24> */
.L_x_441:
[----:B------:R-:W-:Y:S05]  /*e8a0*/  BSYNC.RECONVERGENT B1 ;  /* 0x0000000000017941 */ /* 0x000fea0003800200 */
.L_x_440:
        /* <DEDUP_REMOVED lines=24> */
.L_x_443:
[----:B------:R-:W-:Y:S05]  /*ea30*/  BSYNC.RECONVERGENT B1 ;  /* 0x0000000000017941 */ /* 0x000fea0003800200 */
.L_x_442:
        /* <DEDUP_REMOVED lines=22> */
.L_x_445:
[----:B------:R-:W-:Y:S05]  /*eba0*/  BSYNC.RECONVERGENT B1 ;  /* 0x0000000000017941 */ /* 0x000fea0003800200 */
.L_x_444:
[C-C-:B----4-:R-:W-:Y:S01]  /*ebb0*/  DADD R8, R56.reuse, R54.reuse ;  /* 0x0000000038087229 */ /* 0x150fe20000000036 */
[----:B------:R-:W-:Y:S01]  /*ebc0*/  UMOV UR12, 0xa0b5ed8d ;  /* 0xa0b5ed8d000c7882 */ /* 0x000fe20000000000 */
[----:B------:R-:W-:Y:S01]  /*ebd0*/  DADD R16, R56, -R54 ;  /* 0x0000000038107229 */ /* 0x000fe20000000836 */
[----:B------:R-:W-:Y:S01]  /*ebe0*/  UMOV UR13, 0x3eb0c6f7 ;  /* 0x3eb0c6f7000d7882 */ /* 0x000fe20000000000 */
[----:B------:R-:W-:Y:S01]  /*ebf0*/  IMAD.MOV.U32 R22, RZ, RZ, 0x1 ;  /* 0x00000001ff167424 */ /* 0x000fe200078e00ff */
[----:B------:R-:W-:Y:S01]  /*ec00*/  DADD R18, R64, -R56 ;  /* 0x0000000040127229 */ /* 0x000fe20000000838 */
[----:B------:R-:W-:Y:S01]  /*ec10*/  BSSY.RECONVERGENT B1, `(.L_x_446) ;  /* 0x0000041000017945 */ /* 0x000fe20003800200 */
[----:B------:R-:W-:Y:S02]  /*ec20*/  DFMA R4, R26, -0.25, R4 ;  /* 0xbfd000001a04782b */ /* 0x000fe40000000004 */
[----:B------:R-:W-:Y:S02]  /*ec30*/  DMUL R14, R8, 3 ;  /* 0x40080000080e7828 */ /* 0x000fe40000000000 */
[----:B------:R-:W-:-:S02]  /*ec40*/  DMUL R6, R16, 13 ;  /* 0x402a000010067828 */ /* 0x000fc40000000000 */
[C-C-:B------:R-:W-:Y:S02]  /*ec50*/  DFMA R26, R60.reuse, 3, -R58.reuse ;  /* 0x400800003c1a782b */ /* 0x140fe4000000083a */
[----:B------:R-:W-:Y:S02]  /*ec60*/  DADD R58, R60, -R58 ;  /* 0x000000003c3a7229 */ /* 0x000fe4000000083a */
[----:B------:R-:W-:Y:S02]  /*ec70*/  DMUL R14, R8, R14 ;  /* 0x0000000e080e7228 */ /* 0x000fe40000000000 */
[----:B------:R-:W-:Y:S02]  /*ec80*/  DFMA R8, R56, -3, R64 ;  /* 0xc00800003808782b */ /* 0x000fe40000000040 */
[----:B------:R-:W-:-:S04]  /*ec90*/  DMUL R28, R26, 3 ;  /* 0x400800001a1c7828 */ /* 0x000fc80000000000 */
[----:B------:R-:W-:Y:S02]  /*eca0*/  DFMA R14, R16, R6, R14 ;  /* 0x00000006100e722b */ /* 0x000fe4000000000e */
[----:B------:R-:W-:Y:S02]  /*ecb0*/  DMUL R20, R8, 3 ;  /* 0x4008000008147828 */ /* 0x000fe40000000000 */
[----:B------:R-:W-:Y:S02]  /*ecc0*/  DMUL R28, R26, R28 ;  /* 0x0000001c1a1c7228 */ /* 0x000fe40000000000 */
[----:B------:R-:W-:Y:S02]  /*ecd0*/  DMUL R26, R58, 13 ;  /* 0x402a00003a1a7828 */ /* 0x000fe40000000000 */
[----:B------:R-:W-:Y:S02]  /*ece0*/  DADD R14, R14, UR12 ;  /* 0x0000000c0e0e7e29 */ /* 0x000fe40008000000 */
[----:B------:R-:W-:-:S04]  /*ecf0*/  DMUL R20, R8, R20 ;  /* 0x0000001408147228 */ /* 0x000fc80000000000 */
        /* <DEDUP_REMOVED lines=10> */
[----:B------:R-:W-:Y:S02]  /*eda0*/  DADD R6, R6, R12 ;  /* 0x0000000006067229 */ /* 0x000fe4000000000c */
[----:B------:R-:W-:Y:S02]  /*edb0*/  DFMA R12, R62, -3, R130 ;  /* 0xc00800003e0c782b */ /* 0x000fe40000000082 */
[----:B------:R-:W-:Y:S02]  /*edc0*/  DFMA R30, R24, R8, R24 ;  /* 0x00000008181e722b */ /* 0x000fe40000000018 */
[----:B------:R-:W-:Y:S02]  /*edd0*/  DFMA R52, R54, 3, -R52 ;  /* 0x400800003634782b */ /* 0x000fe40000000834 */
[----:B------:R-:W-:Y:S01]  /*ede0*/  DADD R22, R62, R60 ;  /* 0x000000003e167229 */ /* 0x000fe2000000003c */
[----:B------:R-:W-:Y:S01]  /*edf0*/  FSETP.GEU.AND P1, PT, |R3|, 6.5827683646048100446e-37, PT ;  /* 0x036000000300780b */ /* 0x000fe20003f2e200 */
[----:B------:R-:W-:-:S02]  /*ee00*/  DADD R6, R4, R6 ;  /* 0x0000000004067229 */ /* 0x000fc40000000006 */
[----:B------:R-:W-:Y:S02]  /*ee10*/  DMUL R32, R2, R30 ;  /* 0x0000001e02207228 */ /* 0x000fe40000000000 */
[----:B------:R-:W-:Y:S02]  /*ee20*/  DMUL R20, R12, 3 ;  /* 0x400800000c147828 */ /* 0x000fe40000000000 */
[----:B------:R-:W-:Y:S02]  /*ee30*/  DADD R130, R130, -R62 ;  /* 0x0000000082827229 */ /* 0x000fe4000000083e */
[----:B------:R-:W-:Y:S02]  /*ee40*/  DMUL R8, R52, 3 ;  /* 0x4008000034087828 */ /* 0x000fe40000000000 */
[----:B------:R-:W-:Y:S02]  /*ee50*/  DFMA R36, -R14, R32, R2 ;  /* 0x000000200e24722b */ /* 0x000fe40000000102 */
[----:B------:R-:W-:-:S02]  /*ee60*/  DMUL R24, R22, 3 ;  /* 0x4008000016187828 */ /* 0x000fc40000000000 */
[----:B------:R-:W-:Y:S02]  /*ee70*/  DADD R62, R62, -R60 ;  /* 0x000000003e3e7229 */ /* 0x000fe4000000083c */
[----:B------:R-:W-:Y:S02]  /*ee80*/  DMUL R20, R12, R20 ;  /* 0x000000140c147228 */ /* 0x000fe40000000000 */
[----:B------:R-:W-:Y:S02]  /*ee90*/  DFMA R4, R30, R36, R32 ;  /* 0x000000241e04722b */ /* 0x000fe40000000020 */
[----:B------:R-:W-:Y:S02]  /*eea0*/  DMUL R52, R52, R8 ;  /* 0x0000000834347228 */ /* 0x000fe40000000000 */
[----:B------:R-:W-:Y:S02]  /*eeb0*/  DMUL R24, R22, R24 ;  /* 0x0000001816187228 */ /* 0x000fe40000000000 */
[----:B------:R-:W-:-:S02]  /*eec0*/  DMUL R12, R130, 13 ;  /* 0x402a0000820c7828 */ /* 0x000fc40000000000 */
[----:B------:R-:W-:Y:S02]  /*eed0*/  DMUL R8, R10, 13 ;  /* 0x402a00000a087828 */ /* 0x000fe40000000000 */
[----:B------:R-:W-:Y:S01]  /*eee0*/  FFMA R0, RZ, R15, R5 ;  /* 0x0000000fff007223 */ /* 0x000fe20000000005 */
[----:B------:R-:W-:Y:S02]  /*eef0*/  DMUL R22, R62, 13 ;  /* 0x402a00003e167828 */ /* 0x000fe40000000000 */
[----:B------:R-:W-:Y:S02]  /*ef00*/  DMUL R122, R6, R122 ;  /* 0x0000007a067a7228 */ /* 0x000fe40000000000 */
[----:B------:R-:W-:Y:S01]  /*ef10*/  FSETP.GT.AND P0, PT, |R0|, 1.469367938527859385e-39, PT ;  /* 0x001000000000780b */ /* 0x000fe20003f04200 */
[----:B------:R-:W-:Y:S02]  /*ef20*/  DFMA R12, R130, R12, R20 ;  /* 0x0000000c820c722b */ /* 0x000fe40000000014 */
[----:B------:R-:W-:-:S02]  /*ef30*/  DFMA R8, R10, R8, R52 ;  /* 0x000000080a08722b */ /* 0x000fc40000000034 */
[----:B------:R-:W-:Y:S02]  /*ef40*/  DFMA R22, R62, R22, R24 ;  /* 0x000000163e16722b */ /* 0x000fe40000000018 */
[----:B------:R-:W-:Y:S02]  /*ef50*/  DFMA R20, R58, R26, R28 ;  /* 0x0000001a3a14722b */ /* 0x000fe4000000001c */
[----:B------:R-:W-:Y:S02]  /*ef60*/  DADD R24, R12, UR12 ;  /* 0x0000000c0c187e29 */ /* 0x000fe40008000000 */
[----:B------:R-:W-:Y:S02]  /*ef70*/  DADD R26, R8, UR12 ;  /* 0x0000000c081a7e29 */ /* 0x000fe40008000000 */
[----:B------:R-:W-:Y:S02]  /*ef80*/  DADD R22, R22, UR12 ;  /* 0x0000000c16167e29 */ /* 0x000fe40008000000 */
[----:B------:R-:W-:-:S02]  /*ef90*/  DADD R20, R20, UR12 ;  /* 0x0000000c14147e29 */ /* 0x000fc40008000000 */
[----:B------:R-:W-:Y:S01]  /*efa0*/  DADD R18, -R18, R16 ;  /* 0x0000000012127229 */ /* 0x000fe20000000110 */
[----:B------:R-:W-:Y:S10]  /*efb0*/  @P0 BRA P1, `(.L_x_447) ;  /* 0x0000000000180947 */ /* 0x000ff40000800000 */
[----:B------:R-:W-:Y:S01]  /*efc0*/  MOV R4, R2 ;  /* 0x0000000200047202 */ /* 0x000fe20000000f00 */
[----:B------:R-:W-:Y:S01]  /*efd0*/  IMAD.MOV.U32 R5, RZ, RZ, R3 ;  /* 0x000000ffff057224 */ /* 0x000fe200078e0003 */
[----:B------:R-:W-:Y:S01]  /*efe0*/  MOV R154, R14 ;  /* 0x0000000e009a7202 */ /* 0x000fe20000000f00 */
[----:B------:R-:W-:Y:S01]  /*eff0*/  IMAD.MOV.U32 R157, RZ, RZ, R15 ;  /* 0x000000ffff9d7224 */ /* 0x000fe200078e000f */
[----:B------:R-:W-:-:S07]  /*f000*/  MOV R0, 0xf020 ;  /* 0x0000f02000007802 */ /* 0x000fce0000000f00 */
[----:B------:R-:W-:Y:S05]  /*f010*/  CALL.REL.NOINC `($__internal_4_$__cuda_sm20_div_rn_f64_full) ;  /* 0x0000003c00547944 */ /* 0x000fea0003c00000 */
.L_x_447:
[----:B------:R-:W-:Y:S05]  /*f020*/  BSYNC.RECONVERGENT B1 ;  /* 0x0000000000017941 */ /* 0x000fea0003800200 */
.L_x_446:
        /* <DEDUP_REMOVED lines=22> */
[----:B------:R-:W-:Y:S05]  /*f190*/  CALL.REL.NOINC `($__internal_4_$__cuda_sm20_div_rn_f64_full) ;  /* 0x0000003800f47944 */ /* 0x000fea0003c00000 */
[----:B------:R-:W-:Y:S01]  /*f1a0*/  IMAD.MOV.U32 R6, RZ, RZ, R4 ;  /* 0x000000ffff067224 */ /* 0x000fe200078e0004 */
[----:B------:R-:W-:-:S07]  /*f1b0*/  MOV R7, R5 ;  /* 0x0000000500077202 */ /* 0x000fce0000000f00 */
.L_x_449:
[----:B------:R-:W-:Y:S05]  /*f1c0*/  BSYNC.RECONVERGENT B1 ;  /* 0x0000000000017941 */ /* 0x000fea0003800200 */
.L_x_448:
        /* <DEDUP_REMOVED lines=21> */
[----:B------:R-:W-:Y:S05]  /*f320*/  CALL.REL.NOINC `($__internal_4_$__cuda_sm20_div_rn_f64_full) ;  /* 0x0000003800907944 */ /* 0x000fea0003c00000 */
[----:B------:R-:W-:Y:S01]  /*f330*/  IMAD.MOV.U32 R12, RZ, RZ, R4 ;  /* 0x000000ffff0c7224 */ /* 0x000fe200078e0004 */
[----:B------:R-:W-:-:S07]  /*f340*/  MOV R13, R5 ;  /* 0x00000005000d7202 */ /* 0x000fce0000000f00 */
.L_x_451:
[----:B------:R-:W-:Y:S05]  /*f350*/  BSYNC.RECONVERGENT B1 ;  /* 0x0000000000017941 */ /* 0x000fea0003800200 */
.L_x_450:
        /* <DEDUP_REMOVED lines=21> */
[----:B------:R-:W-:Y:S05]  /*f4b0*/  CALL.REL.NOINC `($__internal_4_$__cuda_sm20_div_rn_f64_full) ;  /* 0x00000038002c7944 */ /* 0x000fea0003c00000 */
.L_x_453:
[----:B------:R-:W-:Y:S05]  /*f4c0*/  BSYNC.RECONVERGENT B1 ;  /* 0x0000000000017941 */ /* 0x000fea0003800200 */
.L_x_452:
        /* <DEDUP_REMOVED lines=27> */
.L_x_455:
[----:B------:R-:W-:Y:S05]  /*f680*/  BSYNC.RECONVERGENT B1 ;  /* 0x0000000000017941 */ /* 0x000fea0003800200 */
.L_x_454:
        /* <DEDUP_REMOVED lines=24> */
.L_x_457:
[----:B------:R-:W-:Y:S05]  /*f810*/  BSYNC.RECONVERGENT B1 ;  /* 0x0000000000017941 */ /* 0x000fea0003800200 */
.L_x_456:
[----:B------:R-:W0:Y:S01]  /*f820*/  MUFU.RCP64H R5, 3 ;  /* 0x4008000000057908 */ /* 0x000e220000001800 */
[----:B------:R-:W-:Y:S02]  /*f830*/  HFMA2 R9, -RZ, RZ, 2.015625, 0 ;  /* 0x40080000ff097431 */ /* 0x000fe400000001ff */
[----:B------:R-:W-:Y:S01]  /*f840*/  IMAD.MOV.U32 R8, RZ, RZ, 0x0 ;  /* 0x00000000ff087424 */ /* 0x000fe200078e00ff */
[----:B------:R-:W-:Y:S01]  /*f850*/  DMUL R10, R10, 0.25 ;  /* 0x3fd000000a0a7828 */ /* 0x000fe20000000000 */
        /* <DEDUP_REMOVED lines=14> */
[----:B------:R-:W-:Y:S01]  /*f940*/  MOV R4, R10 ;  /* 0x0000000a00047202 */ /* 0x000fe20000000f00 */
[----:B------:R-:W-:Y:S01]  /*f950*/  IMAD.MOV.U32 R5, RZ, RZ, R11 ;  /* 0x000000ffff057224 */ /* 0x000fe200078e000b */
[----:B------:R-:W-:Y:S01]  /*f960*/  MOV R154, RZ ;  /* 0x000000ff009a7202 */ /* 0x000fe20000000f00 */
[----:B------:R-:W-:Y:S01]  /*f970*/  IMAD.MOV.U32 R157, RZ, RZ, 0x40080000 ;  /* 0x40080000ff9d7424 */ /* 0x000fe200078e00ff */
[----:B------:R-:W-:-:S07]  /*f980*/  MOV R0, 0xf9a0 ;  /* 0x0000f9a000007802 */ /* 0x000fce0000000f00 */
[----:B------:R-:W-:Y:S05]  /*f990*/  CALL.REL.NOINC `($__internal_4_$__cuda_sm20_div_rn_f64_full) ;  /* 0x0000003000f47944 */ /* 0x000fea0003c00000 */
.L_x_459:
[----:B------:R-:W-:Y:S05]  /*f9a0*/  BSYNC.RECONVERGENT B1 ;  /* 0x0000000000017941 */ /* 0x000fea0003800200 */
.L_x_458:
        /* <DEDUP_REMOVED lines=25> */
.L_x_461:
[----:B------:R-:W-:Y:S05]  /*fb40*/  BSYNC.RECONVERGENT B1 ;  /* 0x0000000000017941 */ /* 0x000fea0003800200 */
.L_x_460:
        /* <DEDUP_REMOVED lines=23> */
.L_x_463:
[----:B------:R-:W-:Y:S05]  /*fcc0*/  BSYNC.RECONVERGENT B1 ;  /* 0x0000000000017941 */ /* 0x000fea0003800200 */
.L_x_462:
        /* <DEDUP_REMOVED lines=21> */
[----:B------:R-:W-:Y:S05]  /*fe20*/  CALL.REL.NOINC `($__internal_4_$__cuda_sm20_div_rn_f64_full) ;  /* 0x0000002c00d07944 */ /* 0x000fea0003c00000 */
[----:B------:R-:W-:Y:S01]  /*fe30*/  MOV R10, R4 ;  /* 0x00000004000a7202 */ /* 0x000fe20000000f00 */
[----:B------:R-:W-:-:S07]  /*fe40*/  IMAD.MOV.U32 R11, RZ, RZ, R5 ;  /* 0x000000ffff0b7224 */ /* 0x000fce00078e0005 */
.L_x_465:
[----:B------:R-:W-:Y:S05]  /*fe50*/  BSYNC.RECONVERGENT B1 ;  /* 0x0000000000017941 */ /* 0x000fea0003800200 */
.L_x_464:
        /* <DEDUP_REMOVED lines=22> */
.L_x_467:
[----:B------:R-:W-:Y:S05]  /*ffc0*/  BSYNC.RECONVERGENT B1 ;  /* 0x0000000000017941 */ /* 0x000fea0003800200 */
.L_x_466:
        /* <DEDUP_REMOVED lines=13> */
[----:B------:R-:W-:Y:S01]  /*100a0*/  MOV R4, 0x0 ;  /* 0x0000000000047802 */ /* 0x000fe20000000f00 */
[----:B------:R-:W-:-:S06]  /*100b0*/  IMAD.MOV.U32 R5, RZ, RZ, 0x40000000 ;  /* 0x40000000ff057424 */ /* 0x000fcc00078e00ff */
        /* <DEDUP_REMOVED lines=10> */
[----:B------:R-:W-:Y:S01]  /*10160*/  MOV R6, R4 ;  /* 0x0000000400067202 */ /* 0x000fe20000000f00 */
[----:B------:R-:W-:-:S07]  /*10170*/  IMAD.MOV.U32 R7, RZ, RZ, R5 ;  /* 0x000000ffff077224 */ /* 0x000fce00078e0005 */
.L_x_469:
[----:B------:R-:W-:Y:S05]  /*10180*/  BSYNC.RECONVERGENT B1 ;  /* 0x0000000000017941 */ /* 0x000fea0003800200 */
.L_x_468:
        /* <DEDUP_REMOVED lines=24> */
.L_x_471:
[----:B------:R-:W-:Y:S05]  /*10310*/  BSYNC.RECONVERGENT B1 ;  /* 0x0000000000017941 */ /* 0x000fea0003800200 */
.L_x_470:
        /* <DEDUP_REMOVED lines=19> */
[----:B------:R-:W-:Y:S01]  /*10450*/  MOV R5, R59 ;  /* 0x0000003b00057202 */ /* 0x000fe20000000f00 */
[----:B------:R-:W-:Y:S01]  /*10460*/  IMAD.MOV.U32 R154, RZ, RZ, RZ ;  /* 0x000000ffff9a7224 */ /* 0x000fe200078e00ff */
[----:B------:R-:W-:Y:S02]  /*10470*/  MOV R157, 0x40080000 ;  /* 0x40080000009d7802 */ /* 0x000fe40000000f00 */
[----:B------:R-:W-:-:S07]  /*10480*/  MOV R0, 0x104a0 ;  /* 0x000104a000007802 */ /* 0x000fce0000000f00 */
[----:B------:R-:W-:Y:S05]  /*10490*/  CALL.REL.NOINC `($__internal_4_$__cuda_sm20_div_rn_f64_full) ;  /* 0x0000002800347944 */ /* 0x000fea0003c00000 */
.L_x_473:
[----:B------:R-:W-:Y:S05]  /*104a0*/  BSYNC.RECONVERGENT B1 ;  /* 0x0000000000017941 */ /* 0x000fea0003800200 */
.L_x_472:
[----:B------:R-:W0:Y:S01]  /*104b0*/  LDC R17, c[0x0][0x388] ;  /* 0x0000e200ff117b82 */ /* 0x000e220000000800 */
[----:B------:R-:W-:-:S04]  /*104c0*/  IMAD.U32 R21, RZ, RZ, UR28 ;  /* 0x0000001cff157e24 */ /* 0x000fc8000f8e00ff */
[----:B------:R-:W-:Y:S01]  /*104d0*/  IMAD.WIDE R20, R21, 0x8, R150 ;  /* 0x0000000815147825 */ /* 0x000fe200078e0296 */
[----:B------:R-:W-:-:S04]  /*104e0*/  MOV R15, UR38 ;  /* 0x00000026000f7c02 */ /* 0x000fc80008000f00 */
[----:B------:R-:W2:Y:S01]  /*104f0*/  LDG.E.64 R6, desc[UR20][R20.64] ;  /* 0x0000001414067981 */ /* 0x000ea2000c1e1b00 */
[----:B0-----:R-:W-:-:S05]  /*10500*/  IMAD.WIDE R18, R17, 0x8, R20 ;  /* 0x0000000811127825 */ /* 0x001fca00078e0214 */
[----:B------:R-:W3:Y:S01]  /*10510*/  LDG.E.64 R8, desc[UR20][R18.64] ;  /* 0x0000001412087981 */ /* 0x000ee2000c1e1b00 */
[----:B------:R-:W-:-:S05]  /*10520*/  IMAD.WIDE R16, R17, 0x8, R18 ;  /* 0x0000000811107825 */ /* 0x000fca00078e0212 */
[----:B------:R-:W3:Y:S01]  /*10530*/  LDG.E.64 R24, desc[UR20][R16.64] ;  /* 0x0000001410187981 */ /* 0x000ee2000c1e1b00 */
[----:B------:R-:W-:-:S05]  /*10540*/  IMAD.WIDE R14, R15, 0x8, R150 ;  /* 0x000000080f0e7825 */ /* 0x000fca00078e0296 */
[----:B------:R-:W4:Y:S01]  /*10550*/  LDG.E.64 R26, desc[UR20][R14.64] ;  /* 0x000000140e1a7981 */ /* 0x000f22000c1e1b00 */
[----:B------:R-:W0:Y:S01]  /*10560*/  MUFU.RCP64H R29, 12 ;  /* 0x40280000001d7908 */ /* 0x000e220000001800 */
[----:B------:R-:W-:Y:S01]  /*10570*/  IMAD.MOV.U32 R32, RZ, RZ, 0x0 ;  /* 0x00000000ff207424 */ /* 0x000fe200078e00ff */
[----:B------:R-:W-:Y:S01]  /*10580*/  MOV R33, 0x40280000 ;  /* 0x4028000000217802 */ /* 0x000fe20000000f00 */
[----:B------:R-:W-:-:S06]  /*10590*/  IMAD.MOV.U32 R28, RZ, RZ, 0x1 ;  /* 0x00000001ff1c7424 */ /* 0x000fcc00078e00ff */
[----:B0-----:R-:W-:-:S08]  /*105a0*/  DFMA R30, R28, -R32, 1 ;  /* 0x3ff000001c1e742b */ /* 0x001fd00000000820 */
[----:B------:R-:W-:-:S08]  /*105b0*/  DFMA R30, R30, R30, R30 ;  /* 0x0000001e1e1e722b */ /* 0x000fd0000000001e */
[----:B------:R-:W-:Y:S01]  /*105c0*/  DFMA R30, R28, R30, R28 ;  /* 0x0000001e1c1e722b */ /* 0x000fe2000000001c */
[----:B------:R-:W-:Y:S01]  /*105d0*/  BSSY.RECONVERGENT B1, `(.L_x_474) ;  /* 0x000001b000017945 */ /* 0x000fe20003800200 */
[----:B---3--:R-:W-:-:S06]  /*105e0*/  DADD R8, R8, R24 ;  /* 0x0000000008087229 */ /* 0x008fcc0000000018 */
[----:B------:R-:W-:Y:S02]  /*105f0*/  DFMA R24, R30, -R32, 1 ;  /* 0x3ff000001e18742b */ /* 0x000fe40000000820 */
[----:B--2---:R-:W-:-:S06]  /*10600*/  DFMA R6, R8, 7, -R6 ;  /* 0x401c00000806782b */ /* 0x004fcc0000000806 */
[----:B------:R-:W-:Y:S02]  /*10610*/  DFMA R24, R30, R24, R30 ;  /* 0x000000181e18722b */ /* 0x000fe4000000001e */
[----:B----4-:R-:W-:-:S08]  /*10620*/  DADD R28, R6, -R26 ;  /* 0x00000000061c7229 */ /* 0x010fd0000000081a */
[----:B------:R-:W-:-:S08]  /*10630*/  DMUL R8, R28, R24 ;  /* 0x000000181c087228 */ /* 0x000fd00000000000 */
[----:B------:R-:W-:Y:S02]  /*10640*/  DFMA R26, R8, -12, R28 ;  /* 0xc0280000081a782b */ /* 0x000fe4000000001c */
[----:B------:R-:W-:-:S06]  /*10650*/  DADD R6, R2, R12 ;  /* 0x0000000002067229 */ /* 0x000fcc000000000c */
[----:B------:R-:W-:Y:S01]  /*10660*/  DFMA R2, R24, R26, R8 ;  /* 0x0000001a1802722b */ /* 0x000fe20000000008 */
[----:B------:R-:W-:-:S09]  /*10670*/  FSETP.GEU.AND P1, PT, |R29|, 6.5827683646048100446e-37, PT ;  /* 0x036000001d00780b */ /* 0x000fd20003f2e200 */
[----:B------:R-:W-:Y:S01]  /*10680*/  FFMA R0, RZ, 2.625, R3 ;  /* 0x40280000ff007823 */ /* 0x000fe20000000003 */
[----:B------:R-:W-:-:S04]  /*10690*/  DADD R6, R6, R10 ;  /* 0x0000000006067229 */ /* 0x000fc8000000000a */
[----:B------:R-:W-:Y:S01]  /*106a0*/  FSETP.GT.AND P0, PT, |R0|, 1.469367938527859385e-39, PT ;  /* 0x001000000000780b */ /* 0x000fe20003f04200 */
[----:B------:R-:W-:Y:S02]  /*106b0*/  DADD R12, -R4, R22 ;  /* 0x00000000040c7229 */ /* 0x000fe40000000116 */
[----:B------:R-:W-:-:S06]  /*106c0*/  DADD R10, R68, R34 ;  /* 0x00000000440a7229 */ /* 0x000fcc0000000022 */
[----:B------:R-:W-:Y:S02]  /*106d0*/  DADD R12, R12, R6 ;  /* 0x000000000c0c7229 */ /* 0x000fe40000000006 */
[----:B------:R-:W-:Y:S02]  /*106e0*/  DADD R10, R122, R10 ;  /* 0x000000007a0a7229 */ /* 0x000fe4000000000a */
[----:B------:R-:W-:Y:S09]  /*106f0*/  @P0 BRA P1, `(.L_x_475) ;  /* 0x0000000000200947 */ /* 0x000ff20000800000 */
[----:B------:R-:W-:Y:S01]  /*10700*/  MOV R4, R28 ;  /* 0x0000001c00047202 */ /* 0x000fe20000000f00 */
[----:B------:R-:W-:Y:S01]  /*10710*/  IMAD.MOV.U32 R5, RZ, RZ, R29 ;  /* 0x000000ffff057224 */ /* 0x000fe200078e001d */
[----:B------:R-:W-:Y:S01]  /*10720*/  MOV R154, RZ ;  /* 0x000000ff009a7202 */ /* 0x000fe20000000f00 */
[----:B------:R-:W-:Y:S01]  /*10730*/  IMAD.MOV.U32 R157, RZ, RZ, 0x40280000 ;  /* 0x40280000ff9d7424 */ /* 0x000fe200078e00ff */
[----:B------:R-:W-:-:S07]  /*10740*/  MOV R0, 0x10760 ;  /* 0x0001076000007802 */ /* 0x000fce0000000f00 */
[----:B------:R-:W-:Y:S05]  /*10750*/  CALL.REL.NOINC `($__internal_4_$__cuda_sm20_div_rn_f64_full) ;  /* 0x0000002400847944 */ /* 0x000fea0003c00000 */
[----:B------:R-:W-:Y:S01]  /*10760*/  MOV R2, R4 ;  /* 0x0000000400027202 */ /* 0x000fe20000000f00 */
[----:B------:R-:W-:-:S07]  /*10770*/  IMAD.MOV.U32 R3, RZ, RZ, R5 ;  /* 0x000000ffff037224 */ /* 0x000fce00078e0005 */
.L_x_475:
[----:B------:R-:W-:Y:S05]  /*10780*/  BSYNC.RECONVERGENT B1 ;  /* 0x0000000000017941 */ /* 0x000fea0003800200 */
.L_x_474:
[----:B------:R-:W0:Y:S01]  /*10790*/  LDC R25, c[0x0][0x390] ;  /* 0x0000e400ff197b82 */ /* 0x000e220000000800 */
[----:B------:R-:W-:Y:S01]  /*107a0*/  UIADD3 UR6, UPT, UPT, UR35, 0xa, URZ ;  /* 0x0000000a23067890 */ /* 0x000fe2000fffe0ff */
[----:B------:R-:W-:Y:S01]  /*107b0*/  MOV R7, UR5 ;  /* 0x0000000500077c02 */ /* 0x000fe20008000f00 */
[----:B------:R-:W-:Y:S02]  /*107c0*/  DADD R4, R10, R2 ;  /* 0x000000000a047229 */ /* 0x000fe40000000002 */
[----:B------:R-:W-:Y:S02]  /*107d0*/  UIMAD UR6, UR6, UR34, URZ ;  /* 0x00000022060672a4 */ /* 0x000fe4000f8e02ff */
[----:B------:R-:W-:-:S05]  /*107e0*/  IMAD.WIDE R2, R7, 0x8, R152 ;  /* 0x0000000807027825 */ /* 0x000fca00078e0298 */
[----:B------:R1:W-:Y:S01]  /*107f0*/  STG.E.64 desc[UR20][R2.64], R4 ;  /* 0x0000000402007986 */ /* 0x0003e2000c101b14 */
[----:B0-----:R-:W-:-:S04]  /*10800*/  IMAD R25, R25, UR6, RZ ;  /* 0x0000000619197c24 */ /* 0x001fc8000f8e02ff */
[----:B------:R-:W-:-:S04]  /*10810*/  IMAD.WIDE R8, R25, 0x8, R18 ;  /* 0x0000000819087825 */ /* 0x000fc800078e0212 */
[C---:B------:R-:W-:Y:S02]  /*10820*/  IMAD.WIDE R22, R25.reuse, 0x8, R16 ;  /* 0x0000000819167825 */ /* 0x040fe400078e0210 */
[----:B------:R-:W2:Y:S02]  /*10830*/  LDG.E.64 R8, desc[UR20][R8.64] ;  /* 0x0000001408087981 */ /* 0x000ea4000c1e1b00 */
[C---:B------:R-:W-:Y:S02]  /*10840*/  IMAD.WIDE R6, R25.reuse, 0x8, R20 ;  /* 0x0000000819067825 */ /* 0x040fe400078e0214 */
[----:B------:R-:W2:Y:S02]  /*10850*/  LDG.E.64 R22, desc[UR20][R22.64] ;  /* 0x0000001416167981 */ /* 0x000ea4000c1e1b00 */
[----:B------:R-:W-:Y:S02]  /*10860*/  IMAD.WIDE R26, R25, 0x8, R14 ;  /* 0x00000008191a7825 */ /* 0x000fe400078e020e */
[----:B------:R-:W3:Y:S04]  /*10870*/  LDG.E.64 R6, desc[UR20][R6.64] ;  /* 0x0000001406067981 */ /* 0x000ee8000c1e1b00 */
[----:B------:R-:W4:Y:S01]  /*10880*/  LDG.E.64 R26, desc[UR20][R26.64] ;  /* 0x000000141a1a7981 */ /* 0x000f22000c1e1b00 */
[----:B------:R-:W0:Y:S01]  /*10890*/  MUFU.RCP64H R29, 12 ;  /* 0x40280000001d7908 */ /* 0x000e220000001800 */
[----:B------:R-:W-:Y:S01]  /*108a0*/  IMAD.MOV.U32 R30, RZ, RZ, 0x0 ;  /* 0x00000000ff1e7424 */ /* 0x000fe200078e00ff */
[----:B------:R-:W-:Y:S01]  /*108b0*/  MOV R31, 0x40280000 ;  /* 0x40280000001f7802 */ /* 0x000fe20000000f00 */
[----:B------:R-:W-:Y:S01]  /*108c0*/  IMAD.MOV.U32 R28, RZ, RZ, 0x1 ;  /* 0x00000001ff1c7424 */ /* 0x000fe200078e00ff */
[----:B------:R-:W-:Y:S05]  /*108d0*/  BSSY.RECONVERGENT B1, `(.L_x_476) ;  /* 0x0000018000017945 */ /* 0x000fea0003800200 */
[----:B0-----:R-:W-:-:S08]  /*108e0*/  DFMA R32, R28, -R30, 1 ;  /* 0x3ff000001c20742b */ /* 0x001fd0000000081e */
        /* <DEDUP_REMOVED lines=9> */
[----:B-1----:R-:W-:-:S08]  /*10980*/  DFMA R4, R22, -12, R6 ;  /* 0xc02800001604782b */ /* 0x002fd00000000006 */
[----:B------:R-:W-:-:S10]  /*10990*/  DFMA R22, R30, R4, R22 ;  /* 0x000000041e16722b */ /* 0x000fd40000000016 */
[----:B------:R-:W-:-:S05]  /*109a0*/  FFMA R0, RZ, 2.625, R23 ;  /* 0x40280000ff007823 */ /* 0x000fca0000000017 */
        /* <DEDUP_REMOVED lines=10> */
.L_x_477:
[----:B------:R-:W-:Y:S05]  /*10a50*/  BSYNC.RECONVERGENT B1 ;  /* 0x0000000000017941 */ /* 0x000fea0003800200 */
.L_x_476:
        /* <DEDUP_REMOVED lines=22> */
.L_x_479:
[----:B------:R-:W-:Y:S05]  /*10bc0*/  BSYNC.RECONVERGENT B1 ;  /* 0x0000000000017941 */ /* 0x000fea0003800200 */
.L_x_478:
[----:B------:R-:W-:Y:S01]  /*10bd0*/  DADD R4, R4, R22 ;  /* 0x0000000004047229 */ /* 0x000fe20000000016 */
[----:B------:R-:W-:Y:S01]  /*10be0*/  SHF.L.U32 R29, R25, 0x1, RZ ;  /* 0x00000001191d7819 */ /* 0x000fe200000006ff */
[----:B------:R-:W-:Y:S01]  /*10bf0*/  DADD R6, R68, -R122 ;  /* 0x0000000044067229 */ /* 0x000fe2000000087a */
[----:B------:R-:W-:-:S03]  /*10c00*/  IMAD.U32 R9, RZ, RZ, UR19 ;  /* 0x00000013ff097e24 */ /* 0x000fc6000f8e00ff */
[----:B------:R-:W-:-:S04]  /*10c10*/  IMAD.WIDE R22, R29, 0x8, R18 ;  /* 0x000000081d167825 */ /* 0x000fc800078e0212 */
[----:B------:R-:W-:Y:S01]  /*10c20*/  DFMA R4, R6, -R124, R4 ;  /* 0x8000007c0604722b */ /* 0x000fe20000000004 */
[----:B------:R-:W-:-:S04]  /*10c30*/  IMAD.WIDE R26, R29, 0x8, R16 ;  /* 0x000000081d1a7825 */ /* 0x000fc800078e0210 */
        /* <DEDUP_REMOVED lines=36> */
.L_x_481:
[----:B------:R-:W-:Y:S05]  /*10e80*/  BSYNC.RECONVERGENT B1 ;  /* 0x0000000000017941 */ /* 0x000fea0003800200 */
.L_x_480:
        /* <DEDUP_REMOVED lines=22> */
.L_x_483:
[----:B------:R-:W-:Y:S05]  /*10ff0*/  BSYNC.RECONVERGENT B1 ;  /* 0x0000000000017941 */ /* 0x000fea0003800200 */
.L_x_482:
[----:B------:R-:W-:Y:S01]  /*11000*/  DADD R4, R4, R22 ;  /* 0x0000000004047229 */ /* 0x000fe20000000016 */
[----:B------:R-:W-:Y:S02]  /*11010*/  IMAD.U32 R7, RZ, RZ, UR10 ;  /* 0x0000000aff077e24 */ /* 0x000fe4000f8e00ff */
[----:B------:R-:W-:Y:S02]  /*11020*/  IMAD R29, R25, 0x3, RZ ;  /* 0x00000003191d7824 */ /* 0x000fe400078e02ff */
[----:B------:R-:W-:-:S03]  /*11030*/  IMAD.WIDE R6, R7, 0x8, R2 ;  /* 0x0000000807067825 */ /* 0x000fc600078e0202 */
[----:B------:R-:W-:Y:S01]  /*11040*/  DADD R4, R66, R4 ;  /* 0x0000000042047229 */ /* 0x000fe20000000004 */
[----:B------:R-:W-:-:S04]  /*11050*/  IMAD.WIDE R22, R29, 0x8, R18 ;  /* 0x000000081d167825 */ /* 0x000fc800078e0212 */
[C---:B------:R-:W-:Y:S02]  /*11060*/  IMAD.WIDE R26, R29.reuse, 0x8, R16 ;  /* 0x000000081d1a7825 */ /* 0x040fe400078e0210 */
[----:B------:R0:W-:Y:S02]  /*11070*/  STG.E.64 desc[UR20][R6.64], R4 ;  /* 0x0000000406007986 */ /* 0x0001e4000c101b14 */
[C---:B------:R-:W-:Y:S02]  /*11080*/  IMAD.WIDE R8, R29.reuse, 0x8, R20 ;  /* 0x000000081d087825 */ /* 0x040fe400078e0214 */
        /* <DEDUP_REMOVED lines=31> */
[----:B------:R-:W-:Y:S01]  /*11280*/  IMAD.MOV.U32 R22, RZ, RZ, R4 ;  /* 0x000000ffff167224 */ /* 0x000fe200078e0004 */
[----:B------:R-:W-:-:S07]  /*11290*/  MOV R23, R5 ;  /* 0x0000000500177202 */ /* 0x000fce0000000f00 */
.L_x_485:
[----:B------:R-:W-:Y:S05]  /*112a0*/  BSYNC.RECONVERGENT B1 ;  /* 0x0000000000017941 */ /* 0x000fea0003800200 */
.L_x_484:
        /* <DEDUP_REMOVED lines=22> */
.L_x_487:
[----:B------:R-:W-:Y:S05]  /*11410*/  BSYNC.RECONVERGENT B1 ;  /* 0x0000000000017941 */ /* 0x000fea0003800200 */
.L_x_486:
[----:B------:R-:W-:Y:S01]  /*11420*/  DADD R4, R4, R22 ;  /* 0x0000000004047229 */ /* 0x000fe20000000016 */
[----:B------:R-:W-:Y:S01]  /*11430*/  MOV R7, UR9 ;  /* 0x0000000900077c02 */ /* 0x000fe20008000f00 */
[----:B------:R-:W-:-:S04]  /*11440*/  IMAD.SHL.U32 R27, R25, 0x4, RZ ;  /* 0x00000004191b7824 */ /* 0x000fc800078e00ff */
[----:B------:R-:W-:Y:S02]  /*11450*/  IMAD.WIDE R6, R7, 0x8, R2 ;  /* 0x0000000807067825 */ /* 0x000fe400078e0202 */
[----:B------:R-:W-:Y:S02]  /*11460*/  DADD R4, R48, R4 ;  /* 0x0000000030047229 */ /* 0x000fe40000000004 */
[----:B------:R-:W-:-:S04]  /*11470*/  IMAD.WIDE R10, R27, 0x8, R18 ;  /* 0x000000081b0a7825 */ /* 0x000fc800078e0212 */
[C---:B------:R-:W-:Y:S01]  /*11480*/  IMAD.WIDE R22, R27.reuse, 0x8, R16 ;  /* 0x000000081b167825 */ /* 0x040fe200078e0210 */
[----:B------:R0:W-:Y:S04]  /*11490*/  STG.E.64 desc[UR20][R6.64], R4 ;  /* 0x0000000406007986 */ /* 0x0001e8000c101b14 */
[----:B------:R-:W2:Y:S01]  /*114a0*/  LDG.E.64 R10, desc[UR20][R10.64] ;  /* 0x000000140a0a7981 */ /* 0x000ea2000c1e1b00 */
[----:B------:R-:W-:-:S03]  /*114b0*/  IMAD.WIDE R8, R27, 0x8, R20 ;  /* 0x000000081b087825 */ /* 0x000fc600078e0214 */
        /* <DEDUP_REMOVED lines=30> */
.L_x_489:
[----:B------:R-:W-:Y:S05]  /*116a0*/  BSYNC.RECONVERGENT B1 ;  /* 0x0000000000017941 */ /* 0x000fea0003800200 */
.L_x_488:
        /* <DEDUP_REMOVED lines=24> */
.L_x_491:
[----:B------:R-:W-:Y:S05]  /*11830*/  BSYNC.RECONVERGENT B1 ;  /* 0x0000000000017941 */ /* 0x000fea0003800200 */
.L_x_490:
        /* <DEDUP_REMOVED lines=22> */
.L_x_493:
[----:B------:R-:W-:Y:S05]  /*119a0*/  BSYNC.RECONVERGENT B1 ;  /* 0x0000000000017941 */ /* 0x000fea0003800200 */
.L_x_492:
[----:B------:R-:W-:Y:S01]  /*119b0*/  DFMA R114, R48, R4, R114 ;  /* 0x000000043072722b */ /* 0x000fe20000000072 */
[----:B------:R-:W-:Y:S02]  /*119c0*/  IMAD R25, R25, 0x5, RZ ;  /* 0x0000000519197824 */ /* 0x000fe400078e02ff */
[----:B------:R-:W-:Y:S02]  /*119d0*/  IMAD.U32 R5, RZ, RZ, UR8 ;  /* 0x00000008ff057e24 */ /* 0x000fe4000f8e00ff */
[----:B------:R-:W-:-:S03]  /*119e0*/  IMAD.WIDE R18, R25, 0x8, R18 ;  /* 0x0000000819127825 */ /* 0x000fc600078e0212 */
[----:B------:R-:W-:Y:S01]  /*119f0*/  DFMA R114, R126, R34, R114 ;  /* 0x000000227e72722b */ /* 0x000fe20000000072 */
[----:B------:R-:W-:-:S04]  /*11a00*/  IMAD.WIDE R4, R5, 0x8, R2 ;  /* 0x0000000805047825 */ /* 0x000fc800078e0202 */
[----:B------:R-:W-:-:S03]  /*11a10*/  IMAD.WIDE R16, R25, 0x8, R16 ;  /* 0x0000000819107825 */ /* 0x000fc600078e0210 */
        /* <DEDUP_REMOVED lines=34> */
.L_x_495:
[----:B------:R-:W-:Y:S05]  /*11c40*/  BSYNC.RECONVERGENT B1 ;  /* 0x0000000000017941 */ /* 0x000fea0003800200 */
.L_x_494:
[----:B------:R-:W-:Y:S01]  /*11c50*/  IMAD.U32 R7, RZ, RZ, UR7 ;  /* 0x00000007ff077e24 */ /* 0x000fe2000f8e00ff */
[----:B------:R-:W-:Y:S01]  /*11c60*/  DADD R12, R12, R4 ;  /* 0x000000000c0c7229 */ /* 0x000fe20000000004 */
[----:B------:R-:W-:Y:S02]  /*11c70*/  UIADD3 UR6, UPT, UPT, UR4, 0x1, URZ ;  /* 0x0000000104067890 */ /* 0x000fe4000fffe0ff */
[----:B------:R-:W-:Y:S01]  /*11c80*/  IMAD.WIDE R2, R7, 0x8, R2 ;  /* 0x0000000807027825 */ /* 0x000fe200078e0202 */
[----:B------:R-:W-:Y:S01]  /*11c90*/  UIADD3 UR4, UPT, UPT, UR4, 0xa, URZ ;  /* 0x0000000a04047890 */ /* 0x000fe2000fffe0ff */
[----:B------:R-:W-:-:S03]  /*11ca0*/  UMOV UR7, UR25 ;  /* 0x0000001900077c82 */ /* 0x000fc60008000000 */
[----:B------:R0:W-:Y:S01]  /*11cb0*/  STG.E.64 desc[UR20][R2.64], R12 ;  /* 0x0000000c02007986 */ /* 0x0001e2000c101b14 */
[----:B------:R-:W-:Y:S02]  /*11cc0*/  UISETP.NE.AND UP0, UPT, UR4, UR40, UPT ;  /* 0x000000280400728c */ /* 0x000fe4000bf05270 */
[----:B------:R-:W-:Y:S02]  /*11cd0*/  UIADD3 UR37, UPT, UPT, UR37, UR7, URZ ;  /* 0x0000000725257290 */ /* 0x000fe4000fffe0ff */
[----:B------:R-:W-:Y:S02]  /*11ce0*/  UIADD3 UR5, UPT, UPT, UR5, UR7, URZ ;  /* 0x0000000705057290 */ /* 0x000fe4000fffe0ff */
[----:B------:R-:W-:Y:S02]  /*11cf0*/  UIADD3 UR33, UPT, UPT, UR33, UR7, URZ ;  /* 0x0000000721217290 */ /* 0x000fe4000fffe0ff */
[----:B------:R-:W-:Y:S02]  /*11d00*/  UIADD3 UR24, UPT, UPT, UR24, UR7, URZ ;  /* 0x0000000718187290 */ /* 0x000fe4000fffe0ff */
[----:B------:R-:W-:-:S02]  /*11d10*/  UIADD3 UR28, UPT, UPT, UR28, UR7, URZ ;  /* 0x000000071c1c7290 */ /* 0x000fc4000fffe0ff */
[----:B------:R-:W-:Y:S02]  /*11d20*/  UIADD3 UR38, UPT, UPT, UR38, UR7, URZ ;  /* 0x0000000726267290 */ /* 0x000fe4000fffe0ff */
[----:B------:R-:W-:Y:S02]  /*11d30*/  UIADD3 UR26, UPT, UPT, UR26, UR7, URZ ;  /* 0x000000071a1a7290 */ /* 0x000fe4000fffe0ff */
[----:B------:R-:W-:Y:S01]  /*11d40*/  UIADD3 UR39, UPT, UPT, UR39, UR7, URZ ;  /* 0x0000000727277290 */ /* 0x000fe2000fffe0ff */
[----:B------:R-:W-:Y:S01]  /*11d50*/  UMOV UR4, UR6 ;  /* 0x0000000600047c82 */ /* 0x000fe20008000000 */
[----:B0-----:R-:W-:Y:S10]  /*11d60*/  BRA.U UP0, `(.L_x_496) ;  /* 0xffffff1100c87547 */ /* 0x001ff4000b83ffff */
.L_x_281:
[----:B------:R-:W0:Y:S02]  /*11d70*/  LDC R2, c[0x0][0x38c] ;  /* 0x0000e300ff027b82 */ /* 0x000e240000000800 */
[----:B0-----:R-:W-:-:S13]  /*11d80*/  ISETP.GE.AND P0, PT, R2, 0x1, PT ;  /* 0x000000010200780c */ /* 0x001fda0003f06270 */
[----:B------:R-:W-:Y:S05]  /*11d90*/  @!P0 EXIT ;  /* 0x000000000000894d */ /* 0x000fea0003800000 */
[C---:B------:R-:W-:Y:S01]  /*11da0*/  ISETP.NE.AND P0, PT, R2.reuse, 0x1, PT ;  /* 0x000000010200780c */ /* 0x040fe20003f05270 */
[----:B------:R-:W-:Y:S01]  /*11db0*/  USHF.L.U32 UR10, UR19, 0x1, URZ ;  /* 0x00000001130a7899 */ /* 0x000fe200080006ff */
[----:B------:R-:W-:Y:S01]  /*11dc0*/  LOP3.LUT R0, R2, 0x1, RZ, 0xc0, !PT ;  /* 0x0000000102007812 */ /* 0x000fe200078ec0ff */
[----:B------:R-:W-:Y:S02]  /*11dd0*/  USHF.L.U32 UR5, UR22, 0x1, URZ ;  /* 0x0000000116057899 */ /* 0x000fe400080006ff */
[----:B------:R-:W-:Y:S01]  /*11de0*/  UIMAD UR11, UR19, 0x3, URZ ;  /* 0x00000003130b78a4 */ /* 0x000fe2000f8e02ff */
[----:B------:R-:W-:Y:S01]  /*11df0*/  ISETP.NE.U32.AND P1, PT, R0, 0x1, PT ;  /* 0x000000010000780c */ /* 0x000fe20003f25070 */
[----:B------:R-:W-:Y:S01]  /*11e00*/  UIMAD UR6, UR22, 0x3, URZ ;  /* 0x00000003160678a4 */ /* 0x000fe2000f8e02ff */
[----:B------:R-:W-:Y:S01]  /*11e10*/  HFMA2 R0, -RZ, RZ, 0, 0 ;  /* 0x00000000ff007431 */ /* 0x000fe200000001ff */
[----:B------:R-:W-:Y:S02]  /*11e20*/  USHF.L.U32 UR12, UR19, 0x2, URZ ;  /* 0x00000002130c7899 */ /* 0x000fe400080006ff */
[----:B------:R-:W-:-:S02]  /*11e30*/  USHF.L.U32 UR8, UR22, 0x2, URZ ;  /* 0x0000000216087899 */ /* 0x000fc400080006ff */
[----:B------:R-:W-:Y:S02]  /*11e40*/  UIMAD UR13, UR19, 0x5, URZ ;  /* 0x00000005130d78a4 */ /* 0x000fe4000f8e02ff */
[----:B------:R-:W-:Y:S01]  /*11e50*/  UIMAD UR9, UR22, 0x5, URZ ;  /* 0x00000005160978a4 */ /* 0x000fe2000f8e02ff */
[----:B------:R-:W-:Y:S11]  /*11e60*/  @!P0 BRA `(.L_x_497) ;  /* 0x0000000400f08947 */ /* 0x000ff60003800000 */
[----:B------:R-:W-:Y:S01]  /*11e70*/  LOP3.LUT R0, R2, 0x7ffffffe, RZ, 0xc0, !PT ;  /* 0x7ffffffe02007812 */ /* 0x000fe200078ec0ff */
[----:B------:R-:W-:-:S04]  /*11e80*/  UMOV UR4, URZ ;  /* 0x000000ff00047c82 */ /* 0x000fc80008000000 */
[----:B------:R-:W-:-:S07]  /*11e90*/  IMAD.MOV R2, RZ, RZ, -R0 ;  /* 0x000000ffff027224 */ /* 0x000fce00078e0a00 */
.L_x_498:
[----:B-1----:R-:W-:Y:S01]  /*11ea0*/  MOV R13, UR4 ;  /* 0x00000004000d7c02 */ /* 0x002fe20008000f00 */
[----:B------:R-:W-:-:S04]  /*11eb0*/  IMAD.U32 R3, RZ, RZ, UR7 ;  /* 0x00000007ff037e24 */ /* 0x000fc8000f8e00ff */
[----:B---3--:R-:W-:-:S05]  /*11ec0*/  IMAD.WIDE R4, R13, 0x8, R152 ;  /* 0x000000080d047825 */ /* 0x008fca00078e0298 */
[----:B------:R-:W2:Y:S01]  /*11ed0*/  LDG.E.64 R6, desc[UR20][R4.64] ;  /* 0x0000001404067981 */ /* 0x000ea2000c1e1b00 */
[----:B------:R-:W-:-:S05]  /*11ee0*/  IMAD.WIDE R8, R3, 0x8, R4 ;  /* 0x0000000803087825 */ /* 0x000fca00078e0204 */
[----:B------:R-:W2:Y:S01]  /*11ef0*/  LDG.E.64 R10, desc[UR20][R8.64] ;  /* 0x00000014080a7981 */ /* 0x000ea2000c1e1b00 */
[----:B------:R-:W-:-:S05]  /*11f00*/  IMAD.WIDE R12, R13, 0x8, R132 ;  /* 0x000000080d0c7825 */ /* 0x000fca00078e0284 */
[----:B------:R-:W3:Y:S01]  /*11f10*/  LDG.E.64 R14, desc[UR20][R12.64] ;  /* 0x000000140c0e7981 */ /* 0x000ee2000c1e1b00 */
[----:B------:R-:W-:Y:S01]  /*11f20*/  MOV R31, UR10 ;  /* 0x0000000a001f7c02 */ /* 0x000fe20008000f00 */
[----:B------:R-:W-:-:S04]  /*11f30*/  IMAD.U32 R19, RZ, RZ, UR22 ;  /* 0x00000016ff137e24 */ /* 0x000fc8000f8e00ff */
[----:B------:R-:W-:Y:S01]  /*11f40*/  IMAD.WIDE R18, R19, 0x8, R12 ;  /* 0x0000000813127825 */ /* 0x000fe200078e020c */
[----:B--2---:R-:W-:-:S03]  /*11f50*/  DADD R6, R6, -R10 ;  /* 0x0000000006067229 */ /* 0x004fc6000000080a */
[----:B------:R-:W-:-:S05]  /*11f60*/  IMAD.WIDE R10, R31, 0x8, R4 ;  /* 0x000000081f0a7825 */ /* 0x000fca00078e0204 */
[----:B---3--:R-:W-:Y:S01]  /*11f70*/  DADD R6, R6, R14 ;  /* 0x0000000006067229 */ /* 0x008fe2000000000e */
[----:B------:R-:W-:-:S06]  /*11f80*/  IMAD.WIDE R14, R31, 0x8, R8 ;  /* 0x000000081f0e7825 */ /* 0x000fcc00078e0208 */
[----:B------:R0:W-:Y:S04]  /*11f90*/  STG.E.64 desc[UR20][R12.64], R6 ;  /* 0x000000060c007986 */ /* 0x0001e8000c101b14 */
[----:B------:R-:W2:Y:S04]  /*11fa0*/  LDG.E.64 R10, desc[UR20][R10.64] ;  /* 0x000000140a0a7981 */ /* 0x000ea8000c1e1b00 */
[----:B------:R-:W2:Y:S04]  /*11fb0*/  LDG.E.64 R16, desc[UR20][R14.64] ;  /* 0x000000140e107981 */ /* 0x000ea8000c1e1b00 */
[----:B------:R-:W3:Y:S01]  /*11fc0*/  LDG.E.64 R20, desc[UR20][R18.64] ;  /* 0x0000001412147981 */ /* 0x000ee2000c1e1b00 */
[----:B------:R-:W-:Y:S01]  /*11fd0*/  MOV R23, UR19 ;  /* 0x0000001300177c02 */ /* 0x000fe20008000f00 */
[----:B------:R-:W-:Y:S01]  /*11fe0*/  IMAD.U32 R25, RZ, RZ, UR19 ;  /* 0x00000013ff197e24 */ /* 0x000fe2000f8e00ff */
[----:B------:R-:W-:-:S03]  /*11ff0*/  MOV R33, UR5 ;  /* 0x0000000500217c02 */ /* 0x000fc60008000f00 */
[----:B0-----:R-:W-:Y:S01]  /*12000*/  IMAD.WIDE R6, R25, 0x8, R8 ;  /* 0x0000000819067825 */ /* 0x001fe200078e0208 */
        /* <DEDUP_REMOVED lines=8> */
[----:B------:R-:W-:Y:S01]  /*12090*/  IMAD.U32 R35, RZ, RZ, UR11 ;  /* 0x0000000bff237e24 */ /* 0x000fe2000f8e00ff */
[----:B------:R-:W-:-:S03]  /*120a0*/  MOV R37, UR6 ;  /* 0x0000000600257c02 */ /* 0x000fc60008000f00 */
[----:B------:R-:W-:-:S04]  /*120b0*/  IMAD.WIDE R26, R35, 0x8, R8 ;  /* 0x00000008231a7825 */ /* 0x000fc800078e0208 */
[----:B0-----:R-:W-:Y:S01]  /*120c0*/  IMAD.WIDE R18, R37, 0x8, R12 ;  /* 0x0000000825127825 */ /* 0x001fe200078e020c */
[----:B--2---:R-:W-:-:S08]  /*120d0*/  DADD R10, R20, -R10 ;  /* 0x00000000140a7229 */ /* 0x004fd0000000080a */
[----:B---3--:R-:W-:Y:S01]  /*120e0*/  DADD R10, R10, R24 ;  /* 0x000000000a0a7229 */ /* 0x008fe20000000018 */
[----:B------:R-:W-:-:S06]  /*120f0*/  IMAD.WIDE R24, R35, 0x8, R4 ;  /* 0x0000000823187825 */ /* 0x000fcc00078e0204 */
[----:B------:R0:W-:Y:S04]  /*12100*/  STG.E.64 desc[UR20][R22.64], R10 ;  /* 0x0000000a16007986 */ /* 0x0001e8000c101b14 */
        /* <DEDUP_REMOVED lines=14> */
[----:B------:R-:W-:-:S04]  /*121f0*/  IMAD.U32 R43, RZ, RZ, UR13 ;  /* 0x0000000dff2b7e24 */ /* 0x000fc8000f8e00ff */
[----:B------:R-:W-:Y:S01]  /*12200*/  IMAD.WIDE R4, R43, 0x8, R4 ;  /* 0x000000082b047825 */ /* 0x000fe200078e0204 */
[----:B------:R-:W-:-:S05]  /*12210*/  MOV R45, UR9 ;  /* 0x00000009002d7c02 */ /* 0x000fca0008000f00 */
        /* <DEDUP_REMOVED lines=16> */
[----:B------:R-:W-:-:S04]  /*12320*/  IMAD.U32 R3, RZ, RZ, UR22 ;  /* 0x00000016ff037e24 */ /* 0x000fc8000f8e00ff */
[----:B-1----:R-:W-:Y:S01]  /*12330*/  IMAD.WIDE R16, R3, 0x8, R12 ;  /* 0x0000000803107825 */ /* 0x002fe200078e020c */
[----:B--2---:R-:W-:-:S08]  /*12340*/  DADD R10, R8, -R10 ;  /* 0x00000000080a7229 */ /* 0x004fd0000000080a */
[----:B---3--:R-:W-:Y:S01]  /*12350*/  DADD R4, R10, R4 ;  /* 0x000000000a047229 */ /* 0x008fe20000000004 */
[----:B------:R-:W-:-:S06]  /*12360*/  IMAD.WIDE R10, R31, 0x8, R20 ;  /* 0x000000081f0a7825 */ /* 0x000fcc00078e0214 */
[----:B------:R-:W-:Y:S04]  /*12370*/  STG.E.64 desc[UR20][R12.64], R4 ;  /* 0x000000040c007986 */ /* 0x000fe8000c101b14 */
[----:B------:R-:W2:Y:S04]  /*12380*/  LDG.E.64 R14, desc[UR20][R14.64] ;  /* 0x000000140e0e7981 */ /* 0x000ea8000c1e1b00 */
[----:B------:R-:W2:Y:S04]  /*12390*/  LDG.E.64 R10, desc[UR20][R10.64] ;  /* 0x000000140a0a7981 */ /* 0x000ea8000c1e1b00 */
[----:B------:R-:W3:Y:S01]  /*123a0*/  LDG.E.64 R18, desc[UR20][R16.64] ;  /* 0x0000001410127981 */ /* 0x000ee2000c1e1b00 */
[----:B------:R-:W-:Y:S01]  /*123b0*/  MOV R3, UR19 ;  /* 0x0000001300037c02 */ /* 0x000fe20008000f00 */
        /* <DEDUP_REMOVED lines=24> */
[----:B------:R-:W-:-:S04]  /*12540*/  IMAD.WIDE R20, R43, 0x8, R20 ;  /* 0x000000082b147825 */ /* 0x000fc800078e0214 */
[----:B------:R-:W-:Y:S01]  /*12550*/  IMAD.WIDE R12, R45, 0x8, R12 ;  /* 0x000000082d0c7825 */ /* 0x000fe200078e020c */
[----:B--2---:R-:W-:-:S08]  /*12560*/  DADD R4, R28, -R16 ;  /* 0x000000001c047229 */ /* 0x004fd00000000810 */
[----:B---3--:R-:W-:-:S07]  /*12570*/  DADD R4, R4, R18 ;  /* 0x0000000004047229 */ /* 0x008fce0000000012 */
[----:B------:R1:W-:Y:S04]  /*12580*/  STG.E.64 desc[UR20][R14.64], R4 ;  /* 0x000000040e007986 */ /* 0x0003e8000c101b14 */
[----:B------:R-:W2:Y:S04]  /*12590*/  LDG.E.64 R24, desc[UR20][R24.64] ;  /* 0x0000001418187981 */ /* 0x000ea8000c1e1b00 */
[----:B------:R-:W2:Y:S04]  /*125a0*/  LDG.E.64 R20, desc[UR20][R20.64] ;  /* 0x0000001414147981 */ /* 0x000ea8000c1e1b00 */
[----:B0-----:R-:W3:Y:S01]  /*125b0*/  LDG.E.64 R8, desc[UR20][R12.64] ;  /* 0x000000140c087981 */ /* 0x001ee2000c1e1b00 */
[----:B------:R-:W-:-:S05]  /*125c0*/  VIADD R2, R2, 0x2 ;  /* 0x0000000202027836 */ /* 0x000fca0000000000 */
[----:B------:R-:W-:Y:S01]  /*125d0*/  ISETP.NE.AND P0, PT, R2, RZ, PT ;  /* 0x000000ff0200720c */ /* 0x000fe20003f05270 */
[----:B------:R-:W-:Y:S01]  /*125e0*/  ULEA UR4, UR7, UR4, 0x1 ;  /* 0x0000000407047291 */ /* 0x000fe2000f8e08ff */
[----:B--2---:R-:W-:-:S08]  /*125f0*/  DADD R6, R24, -R20 ;  /* 0x0000000018067229 */ /* 0x004fd00000000814 */
[----:B---3--:R-:W-:-:S07]  /*12600*/  DADD R6, R6, R8 ;  /* 0x0000000006067229 */ /* 0x008fce0000000008 */
[----:B------:R1:W-:Y:S01]  /*12610*/  STG.E.64 desc[UR20][R12.64], R6 ;  /* 0x000000060c007986 */ /* 0x0003e2000c101b14 */
[----:B------:R-:W-:Y:S05]  /*12620*/  @P0 BRA `(.L_x_498) ;  /* 0xfffffff8001c0947 */ /* 0x000fea000383ffff */
.L_x_497:
[----:B------:R-:W-:Y:S05]  /*12630*/  @P1 EXIT ;  /* 0x000000000000194d */ /* 0x000fea0003800000 */
[----:B---3--:R-:W-:Y:S01]  /*12640*/  IMAD R9, R0, UR7, RZ ;  /* 0x0000000700097c24 */ /* 0x008fe2000f8e02ff */
[----:B-1----:R-:W-:-:S03]  /*12650*/  MOV R5, UR7 ;  /* 0x0000000700057c02 */ /* 0x002fc60008000f00 */
[----:B------:R-:W-:-:S05]  /*12660*/  IMAD.WIDE R152, R9, 0x8, R152 ;  /* 0x0000000809987825 */ /* 0x000fca00078e0298 */
        /* <DEDUP_REMOVED lines=9> */
[----:B------:R-:W-:-:S04]  /*12700*/  IMAD.U32 R7, RZ, RZ, UR10 ;  /* 0x0000000aff077e24 */ /* 0x000fc8000f8e00ff */
[----:B------:R-:W-:Y:S01]  /*12710*/  IMAD.WIDE R6, R7, 0x8, R152 ;  /* 0x0000000807067825 */ /* 0x000fe200078e0298 */
[----:B---3--:R-:W-:-:S03]  /*12720*/  DADD R2, R2, R8 ;  /* 0x0000000002027229 */ /* 0x008fc60000000008 */
[----:B------:R-:W-:-:S04]  /*12730*/  IMAD.WIDE R8, R11, 0x8, R4 ;  /* 0x000000080b087825 */ /* 0x000fc800078e0204 */
[----:B------:R0:W-:Y:S04]  /*12740*/  STG.E.64 desc[UR20][R132.64], R2 ;  /* 0x0000000284007986 */ /* 0x0001e8000c101b14 */
[----:B------:R-:W2:Y:S04]  /*12750*/  LDG.E.64 R6, desc[UR20][R6.64] ;  /* 0x0000001406067981 */ /* 0x000ea8000c1e1b00 */
[----:B------:R-:W2:Y:S04]  /*12760*/  LDG.E.64 R8, desc[UR20][R8.64] ;  /* 0x0000001408087981 */ /* 0x000ea8000c1e1b00 */
[----:B------:R-:W3:Y:S01]  /*12770*/  LDG.E.64 R14, desc[UR20][R12.64] ;  /* 0x000000140c0e7981 */ /* 0x000ee2000c1e1b00 */
[----:B------:R-:W-:Y:S01]  /*12780*/  MOV R17, UR19 ;  /* 0x0000001300117c02 */ /* 0x000fe20008000f00 */
[----:B------:R-:W-:-:S04]  /*12790*/  IMAD.U32 R19, RZ, RZ, UR19 ;  /* 0x00000013ff137e24 */ /* 0x000fc8000f8e00ff */
        /* <DEDUP_REMOVED lines=10> */
[----:B------:R-:W-:Y:S01]  /*12840*/  MOV R21, UR11 ;  /* 0x0000000b00157c02 */ /* 0x000fe20008000f00 */
[----:B------:R-:W-:-:S04]  /*12850*/  IMAD.U32 R19, RZ, RZ, UR11 ;  /* 0x0000000bff137e24 */ /* 0x000fc8000f8e00ff */
[----:B0-----:R-:W-:-:S04]  /*12860*/  IMAD.WIDE R10, R21, 0x8, R4 ;  /* 0x00000008150a7825 */ /* 0x001fc800078e0204 */
[----:B------:R-:W-:-:S04]  /*12870*/  IMAD.U32 R13, RZ, RZ, UR6 ;  /* 0x00000006ff0d7e24 */ /* 0x000fc8000f8e00ff */
        /* <DEDUP_REMOVED lines=8> */
[----:B------:R-:W-:Y:S01]  /*12900*/  MOV R19, UR12 ;  /* 0x0000000c00137c02 */ /* 0x000fe20008000f00 */
[----:B------:R-:W-:-:S04]  /*12910*/  IMAD.U32 R21, RZ, RZ, UR12 ;  /* 0x0000000cff157e24 */ /* 0x000fc8000f8e00ff */
[----:B0-----:R-:W-:Y:S01]  /*12920*/  IMAD.WIDE R6, R21, 0x8, R4 ;  /* 0x0000000815067825 */ /* 0x001fe200078e0204 */
        /* <DEDUP_REMOVED lines=11> */
[----:B------:R-:W-:-:S04]  /*129e0*/  IMAD.WIDE R152, R19, 0x8, R152 ;  /* 0x0000000813987825 */ /* 0x000fc800078e0298 */
[----:B------:R-:W-:-:S04]  /*129f0*/  IMAD.WIDE R4, R21, 0x8, R4 ;  /* 0x0000000815047825 */ /* 0x000fc800078e0204 */
[----:B0-----:R-:W-:-:S04]  /*12a00*/  IMAD.U32 R3, RZ, RZ, UR9 ;  /* 0x00000009ff037e24 */ /* 0x001fc8000f8e00ff */
        /* <DEDUP_REMOVED lines=11> */
        .weak           $__internal_3_$__cuda_sm20_dblrcp_rn_slowpath_v3
        .type           $__internal_3_$__cuda_sm20_dblrcp_rn_slowpath_v3,@function
        .size           $__internal_3_$__cuda_sm20_dblrcp_rn_slowpath_v3,($__internal_4_$__cuda_sm20_div_rn_f64_full - $__internal_3_$__cuda_sm20_dblrcp_rn_slowpath_v3)
$__internal_3_$__cuda_sm20_dblrcp_rn_slowpath_v3:
[----:B------:R-:W-:Y:S01]  /*12ac0*/  DSETP.GTU.AND P0, PT, |R44|, +INF , PT ;  /* 0x7ff000002c00742a */ /* 0x000fe20003f0c200 */
[----:B------:R-:W-:-:S13]  /*12ad0*/  BSSY.RECONVERGENT B1, `(.L_x_499) ;  /* 0x0000024000017945 */ /* 0x000fda0003800200 */
[----:B------:R-:W-:Y:S05]  /*12ae0*/  @P0 BRA `(.L_x_500) ;  /* 0x0000000000800947 */ /* 0x000fea0003800000 */
[----:B------:R-:W-:-:S04]  /*12af0*/  LOP3.LUT R20, R45, 0x7fffffff, RZ, 0xc0, !PT ;  /* 0x7fffffff2d147812 */ /* 0x000fc800078ec0ff */
[----:B------:R-:W-:-:S04]  /*12b00*/  IADD3 R14, PT, PT, R20, -0x1, RZ ;  /* 0xffffffff140e7810 */ /* 0x000fc80007ffe0ff */
[----:B------:R-:W-:-:S13]  /*12b10*/  ISETP.GE.U32.AND P0, PT, R14, 0x7fefffff, PT ;  /* 0x7fefffff0e00780c */ /* 0x000fda0003f06070 */
[----:B------:R-:W-:Y:S01]  /*12b20*/  @P0 LOP3.LUT R25, R45, 0x7ff00000, RZ, 0x3c, !PT ;  /* 0x7ff000002d190812 */ /* 0x000fe200078e3cff */
[----:B------:R-:W-:Y:S01]  /*12b30*/  @P0 IMAD.MOV.U32 R24, RZ, RZ, RZ ;  /* 0x000000ffff180224 */ /* 0x000fe200078e00ff */
[----:B------:R-:W-:Y:S06]  /*12b40*/  @P0 BRA `(.L_x_501) ;  /* 0x0000000000700947 */ /* 0x000fec0003800000 */
[----:B------:R-:W-:-:S13]  /*12b50*/  ISETP.GE.U32.AND P0, PT, R20, 0x1000001, PT ;  /* 0x010000011400780c */ /* 0x000fda0003f06070 */
[----:B------:R-:W-:Y:S05]  /*12b60*/  @!P0 BRA `(.L_x_502) ;  /* 0x0000000000388947 */ /* 0x000fea0003800000 */
[----:B------:R-:W-:Y:S01]  /*12b70*/  IADD3 R25, PT, PT, R45, -0x3fe00000, RZ ;  /* 0xc02000002d197810 */ /* 0x000fe20007ffe0ff */
[----:B------:R-:W-:Y:S01]  /*12b80*/  IMAD.MOV.U32 R24, RZ, RZ, R44 ;  /* 0x000000ffff187224 */ /* 0x000fe200078e002c */
[----:B------:R-:W-:Y:S02]  /*12b90*/  MOV R26, R31 ;  /* 0x0000001f001a7202 */ /* 0x000fe40000000f00 */
        /* <DEDUP_REMOVED lines=11> */
.L_x_502:
[----:B------:R-:W-:Y:S01]  /*12c50*/  DMUL R26, R44, 8.11296384146066816958e+31 ;  /* 0x469000002c1a7828 */ /* 0x000fe20000000000 */
[----:B------:R-:W-:-:S05]  /*12c60*/  IMAD.MOV.U32 R24, RZ, RZ, R31 ;  /* 0x000000ffff187224 */ /* 0x000fca00078e001f */
        /* <DEDUP_REMOVED lines=8> */
.L_x_500:
[----:B------:R-:W-:Y:S02]  /*12cf0*/  LOP3.LUT R25, R45, 0x80000, RZ, 0xfc, !PT ;  /* 0x000800002d197812 */ /* 0x000fe400078efcff */
[----:B------:R-:W-:-:S07]  /*12d00*/  MOV R24, R44 ;  /* 0x0000002c00187202 */ /* 0x000fce0000000f00 */
.L_x_501:
[----:B------:R-:W-:Y:S05]  /*12d10*/  BSYNC.RECONVERGENT B1 ;  /* 0x0000000000017941 */ /* 0x000fea0003800200 */
.L_x_499:
[----:B------:R-:W-:Y:S01]  /*12d20*/  MOV R27, R25 ;  /* 0x00000019001b7202 */ /* 0x000fe20000000f00 */
[----:B------:R-:W-:Y:S02]  /*12d30*/  HFMA2 R25, -RZ, RZ, 0, 0 ;  /* 0x00000000ff197431 */ /* 0x000fe400000001ff */
[----:B------:R-:W-:Y:S02]  /*12d40*/  IMAD.MOV.U32 R26, RZ, RZ, R24 ;  /* 0x000000ffff1a7224 */ /* 0x000fe400078e0018 */
[----:B------:R-:W-:-:S04]  /*12d50*/  IMAD.MOV.U32 R24, RZ, RZ, R0 ;  /* 0x000000ffff187224 */ /* 0x000fc800078e0000 */
[----:B------:R-:W-:Y:S05]  /*12d60*/  RET.REL.NODEC R24 `(_Z6gy_gpuPdiiiidS_S_S_S_S_S_S_S_S_S_yyyyyy) ;  /* 0xfffffed018a47950 */ /* 0x000fea0003c3ffff */
        .weak           $__internal_4_$__cuda_sm20_div_rn_f64_full
        .type           $__internal_4_$__cuda_sm20_div_rn_f64_full,@function
        .size           $__internal_4_$__cuda_sm20_div_rn_f64_full,($__internal_5_$__cuda_sm20_dsqrt_rn_f64_mediumpath_v1 - $__internal_4_$__cuda_sm20_div_rn_f64_full)
$__internal_4_$__cuda_sm20_div_rn_f64_full:
[----:B------:R-:W-:Y:S01]  /*12d70*/  MOV R159, R5 ;  /* 0x00000005009f7202 */ /* 0x000fe20000000f00 */
[----:B------:R-:W-:Y:S01]  /*12d80*/  IMAD.MOV.U32 R156, RZ, RZ, R154 ;  /* 0x000000ffff9c7224 */ /* 0x000fe200078e009a */
[----:B------:R-:W-:Y:S01]  /*12d90*/  FSETP.GEU.AND P0, PT, |R157|, 1.469367938527859385e-39, PT ;  /* 0x001000009d00780b */ /* 0x000fe20003f0e200 */
[----:B------:R-:W-:Y:S01]  /*12da0*/  IMAD.MOV.U32 R158, RZ, RZ, R4 ;  /* 0x000000ffff9e7224 */ /* 0x000fe200078e0004 */
[----:B------:R-:W-:Y:S01]  /*12db0*/  FSETP.GEU.AND P2, PT, |R159|, 1.469367938527859385e-39, PT ;  /* 0x001000009f00780b */ /* 0x000fe20003f4e200 */
[----:B------:R-:W-:Y:S01]  /*12dc0*/  BSSY.RECONVERGENT B0, `(.L_x_503) ;  /* 0x0000059000007945 */ /* 0x000fe20003800200 */
[----:B------:R-:W-:Y:S01]  /*12dd0*/  LOP3.LUT R155, R157, 0x800fffff, RZ, 0xc0, !PT ;  /* 0x800fffff9d9b7812 */ /* 0x000fe200078ec0ff */
[----:B------:R-:W-:Y:S01]  /*12de0*/  IMAD.MOV.U32 R162, RZ, RZ, R158 ;  /* 0x000000ffffa27224 */ /* 0x000fe200078e009e */
[----:B------:R-:W-:Y:S02]  /*12df0*/  LOP3.LUT R4, R159, 0x7ff00000, RZ, 0xc0, !PT ;  /* 0x7ff000009f047812 */ /* 0x000fe400078ec0ff */
[----:B------:R-:W-:-:S02]  /*12e00*/  LOP3.LUT R155, R155, 0x3ff00000, RZ, 0xfc, !PT ;  /* 0x3ff000009b9b7812 */ /* 0x000fc400078efcff */
[----:B------:R-:W-:-:S03]  /*12e10*/  LOP3.LUT R7, R157, 0x7ff00000, RZ, 0xc0, !PT ;  /* 0x7ff000009d077812 */ /* 0x000fc600078ec0ff */
[----:B------:R-:W-:Y:S01]  /*12e20*/  @!P0 DMUL R154, R156, 8.98846567431157953865e+307 ;  /* 0x7fe000009c9a8828 */ /* 0x000fe20000000000 */
[C---:B------:R-:W-:Y:S02]  /*12e30*/  ISETP.GE.U32.AND P1, PT, R4.reuse, R7, PT ;  /* 0x000000070400720c */ /* 0x040fe40003f26070 */
[----:B------:R-:W-:Y:S02]  /*12e40*/  @!P2 LOP3.LUT R5, R157, 0x7ff00000, RZ, 0xc0, !PT ;  /* 0x7ff000009d05a812 */ /* 0x000fe400078ec0ff */
[----:B------:R-:W-:Y:S01]  /*12e50*/  @!P2 MOV R160, RZ ;  /* 0x000000ff00a0a202 */ /* 0x000fe20000000f00 */
[----:B------:R-:W0:Y:S01]  /*12e60*/  MUFU.RCP64H R9, R155 ;  /* 0x0000009b00097308 */ /* 0x000e220000001800 */
[----:B------:R-:W-:Y:S02]  /*12e70*/  @!P2 ISETP.GE.U32.AND P3, PT, R4, R5, PT ;  /* 0x000000050400a20c */ /* 0x000fe40003f66070 */
[----:B------:R-:W-:Y:S02]  /*12e80*/  MOV R5, 0x1ca00000 ;  /* 0x1ca0000000057802 */ /* 0x000fe40000000f00 */
[----:B------:R-:W-:-:S02]  /*12e90*/  @!P0 LOP3.LUT R7, R155, 0x7ff00000, RZ, 0xc0, !PT ;  /* 0x7ff000009b078812 */ /* 0x000fc400078ec0ff */
[C---:B------:R-:W-:Y:S02]  /*12ea0*/  @!P2 SEL R6, R5.reuse, 0x63400000, !P3 ;  /* 0x634000000506a807 */ /* 0x040fe40005800000 */
[----:B------:R-:W-:Y:S02]  /*12eb0*/  SEL R8, R5, 0x63400000, !P1 ;  /* 0x6340000005087807 */ /* 0x000fe40004800000 */
[--C-:B------:R-:W-:Y:S02]  /*12ec0*/  @!P2 LOP3.LUT R6, R6, 0x80000000, R159.reuse, 0xf8, !PT ;  /* 0x800000000606a812 */ /* 0x100fe400078ef89f */
[----:B------:R-:W-:Y:S01]  /*12ed0*/  LOP3.LUT R163, R8, 0x800fffff, R159, 0xf8, !PT ;  /* 0x800fffff08a37812 */ /* 0x000fe200078ef89f */
[----:B------:R-:W-:Y:S01]  /*12ee0*/  IMAD.MOV.U32 R8, RZ, RZ, 0x1 ;  /* 0x00000001ff087424 */ /* 0x000fe200078e00ff */
[----:B------:R-:W-:Y:S02]  /*12ef0*/  @!P2 LOP3.LUT R161, R6, 0x100000, RZ, 0xfc, !PT ;  /* 0x0010000006a1a812 */ /* 0x000fe400078efcff */
[----:B------:R-:W-:-:S04]  /*12f00*/  MOV R6, R4 ;  /* 0x0000000400067202 */ /* 0x000fc80000000f00 */
[----:B------:R-:W-:Y:S02]  /*12f10*/  @!P2 DFMA R162, R162, 2, -R160 ;  /* 0x40000000a2a2a82b */ /* 0x000fe400000008a0 */
[----:B0-----:R-:W-:-:S08]  /*12f20*/  DFMA R160, R8, -R154, 1 ;  /* 0x3ff0000008a0742b */ /* 0x001fd0000000089a */
[----:B------:R-:W-:Y:S01]  /*12f30*/  DFMA R160, R160, R160, R160 ;  /* 0x000000a0a0a0722b */ /* 0x000fe200000000a0 */
[----:B------:R-:W-:-:S07]  /*12f40*/  @!P2 LOP3.LUT R6, R163, 0x7ff00000, RZ, 0xc0, !PT ;  /* 0x7ff00000a306a812 */ /* 0x000fce00078ec0ff */
[----:B------:R-:W-:-:S08]  /*12f50*/  DFMA R8, R8, R160, R8 ;  /* 0x000000a00808722b */ /* 0x000fd00000000008 */
[----:B------:R-:W-:-:S08]  /*12f60*/  DFMA R164, R8, -R154, 1 ;  /* 0x3ff0000008a4742b */ /* 0x000fd0000000089a */
[----:B------:R-:W-:-:S08]  /*12f70*/  DFMA R164, R8, R164, R8 ;  /* 0x000000a408a4722b */ /* 0x000fd00000000008 */
[----:B------:R-:W-:-:S08]  /*12f80*/  DMUL R8, R164, R162 ;  /* 0x000000a2a4087228 */ /* 0x000fd00000000000 */
[----:B------:R-:W-:-:S08]  /*12f90*/  DFMA R160, R8, -R154, R162 ;  /* 0x8000009a08a0722b */ /* 0x000fd000000000a2 */
[----:B------:R-:W-:Y:S01]  /*12fa0*/  DFMA R160, R164, R160, R8 ;  /* 0x000000a0a4a0722b */ /* 0x000fe20000000008 */
[----:B------:R-:W-:-:S05]  /*12fb0*/  VIADD R8, R6, 0xffffffff ;  /* 0xffffffff06087836 */ /* 0x000fca0000000000 */
[----:B------:R-:W-:Y:S02]  /*12fc0*/  ISETP.GT.U32.AND P0, PT, R8, 0x7feffffe, PT ;  /* 0x7feffffe0800780c */ /* 0x000fe40003f04070 */
[----:B------:R-:W-:-:S04]  /*12fd0*/  IADD3 R8, PT, PT, R7, -0x1, RZ ;  /* 0xffffffff07087810 */ /* 0x000fc80007ffe0ff */
[----:B------:R-:W-:-:S13]  /*12fe0*/  ISETP.GT.U32.OR P0, PT, R8, 0x7feffffe, P0 ;  /* 0x7feffffe0800780c */ /* 0x000fda0000704470 */
[----:B------:R-:W-:Y:S05]  /*12ff0*/  @P0 BRA `(.L_x_504) ;  /* 0x0000000000740947 */ /* 0x000fea0003800000 */
[----:B------:R-:W-:Y:S01]  /*13000*/  LOP3.LUT R7, R157, 0x7ff00000, RZ, 0xc0, !PT ;  /* 0x7ff000009d077812 */ /* 0x000fe200078ec0ff */
[----:B------:R-:W-:-:S03]  /*13010*/  IMAD.MOV.U32 R6, RZ, RZ, RZ ;  /* 0x000000ffff067224 */ /* 0x000fc600078e00ff */
[CC--:B------:R-:W-:Y:S02]  /*13020*/  ISETP.GE.U32.AND P0, PT, R4.reuse, R7.reuse, PT ;  /* 0x000000070400720c */ /* 0x0c0fe40003f06070 */
[----:B------:R-:W-:Y:S02]  /*13030*/  VIADDMNMX R4, R4, -R7, 0xb9600000, !PT ;  /* 0xb960000004047446 */ /* 0x000fe40007800907 */
[----:B------:R-:W-:Y:S02]  /*13040*/  SEL R5, R5, 0x63400000, !P0 ;  /* 0x6340000005057807 */ /* 0x000fe40004000000 */
[----:B------:R-:W-:-:S05]  /*13050*/  VIMNMX R4, PT, PT, R4, 0x46a00000, PT ;  /* 0x46a0000004047848 */ /* 0x000fca0003fe0100 */
[----:B------:R-:W-:-:S05]  /*13060*/  IMAD.IADD R4, R4, 0x1, -R5 ;  /* 0x0000000104047824 */ /* 0x000fca00078e0a05 */
[----:B------:R-:W-:-:S06]  /*13070*/  IADD3 R7, PT, PT, R4, 0x7fe00000, RZ ;  /* 0x7fe0000004077810 */ /* 0x000fcc0007ffe0ff */
[----:B------:R-:W-:-:S10]  /*13080*/  DMUL R8, R160, R6 ;  /* 0x00000006a0087228 */ /* 0x000fd40000000000 */
[----:B------:R-:W-:-:S13]  /*13090*/  FSETP.GTU.AND P0, PT, |R9|, 1.469367938527859385e-39, PT ;  /* 0x001000000900780b */ /* 0x000fda0003f0c200 */
[----:B------:R-:W-:Y:S05]  /*130a0*/  @P0 BRA `(.L_x_505) ;  /* 0x0000000000a80947 */ /* 0x000fea0003800000 */
[----:B------:R-:W-:-:S06]  /*130b0*/  DFMA R154, R160, -R154, R162 ;  /* 0x8000009aa09a722b */ /* 0x000fcc00000000a2 */
[----:B------:R-:W-:-:S04]  /*130c0*/  MOV R154, RZ ;  /* 0x000000ff009a7202 */ /* 0x000fc80000000f00 */
[C---:B------:R-:W-:Y:S02]  /*130d0*/  FSETP.NEU.AND P0, PT, R155.reuse, RZ, PT ;  /* 0x000000ff9b00720b */ /* 0x040fe40003f0d000 */
[----:B------:R-:W-:-:S04]  /*130e0*/  LOP3.LUT R156, R155, 0x80000000, R157, 0x48, !PT ;  /* 0x800000009b9c7812 */ /* 0x000fc800078e489d */
[----:B------:R-:W-:-:S07]  /*130f0*/  LOP3.LUT R155, R156, R7, RZ, 0xfc, !PT ;  /* 0x000000079c9b7212 */ /* 0x000fce00078efcff */
[----:B------:R-:W-:Y:S05]  /*13100*/  @!P0 BRA `(.L_x_505) ;  /* 0x0000000000908947 */ /* 0x000fea0003800000 */
[----:B------:R-:W-:Y:S01]  /*13110*/  IMAD.MOV R7, RZ, RZ, -R4 ;  /* 0x000000ffff077224 */ /* 0x000fe200078e0a04 */
[----:B------:R-:W-:Y:S02]  /*13120*/  MOV R6, RZ ;  /* 0x000000ff00067202 */ /* 0x000fe40000000f00 */
[----:B------:R-:W-:-:S04]  /*13130*/  IADD3 R4, PT, PT, -R4, -0x43300000, RZ ;  /* 0xbcd0000004047810 */ /* 0x000fc80007ffe1ff */
[----:B------:R-:W-:Y:S02]  /*13140*/  DFMA R6, R8, -R6, R160 ;  /* 0x800000060806722b */ /* 0x000fe400000000a0 */
[----:B------:R-:W-:-:S08]  /*13150*/  DMUL.RP R160, R160, R154 ;  /* 0x0000009aa0a07228 */ /* 0x000fd00000008000 */
[----:B------:R-:W-:Y:S02]  /*13160*/  FSETP.NEU.AND P0, PT, |R7|, R4, PT ;  /* 0x000000040700720b */ /* 0x000fe40003f0d200 */
[----:B------:R-:W-:Y:S02]  /*13170*/  LOP3.LUT R156, R161, R156, RZ, 0x3c, !PT ;  /* 0x0000009ca19c7212 */ /* 0x000fe400078e3cff */
[----:B------:R-:W-:Y:S02]  /*13180*/  FSEL R4, R160, R8, !P0 ;  /* 0x00000008a0047208 */ /* 0x000fe40004000000 */
[----:B------:R-:W-:-:S03]  /*13190*/  FSEL R5, R156, R9, !P0 ;  /* 0x000000099c057208 */ /* 0x000fc60004000000 */
[----:B------:R-:W-:Y:S01]  /*131a0*/  IMAD.MOV.U32 R8, RZ, RZ, R4 ;  /* 0x000000ffff087224 */ /* 0x000fe200078e0004 */
[----:B------:R-:W-:Y:S01]  /*131b0*/  MOV R9, R5 ;  /* 0x0000000500097202 */ /* 0x000fe20000000f00 */
[----:B------:R-:W-:Y:S06]  /*131c0*/  BRA `(.L_x_505) ;  /* 0x0000000000607947 */ /* 0x000fec0003800000 */
.L_x_504:
[----:B------:R-:W-:-:S14]  /*131d0*/  DSETP.NAN.AND P0, PT, R158, R158, PT ;  /* 0x0000009e9e00722a */ /* 0x000fdc0003f08000 */
[----:B------:R-:W-:Y:S05]  /*131e0*/  @P0 BRA `(.L_x_506) ;  /* 0x00000000004c0947 */ /* 0x000fea0003800000 */
[----:B------:R-:W-:-:S14]  /*131f0*/  DSETP.NAN.AND P0, PT, R156, R156, PT ;  /* 0x0000009c9c00722a */ /* 0x000fdc0003f08000 */
[----:B------:R-:W-:Y:S05]  /*13200*/  @P0 BRA `(.L_x_507) ;  /* 0x0000000000340947 */ /* 0x000fea0003800000 */
[----:B------:R-:W-:Y:S01]  /*13210*/  ISETP.NE.AND P0, PT, R6, R7, PT ;  /* 0x000000070600720c */ /* 0x000fe20003f05270 */
[----:B------:R-:W-:Y:S01]  /*13220*/  IMAD.MOV.U32 R8, RZ, RZ, 0x0 ;  /* 0x00000000ff087424 */ /* 0x000fe200078e00ff */
[----:B------:R-:W-:-:S11]  /*13230*/  MOV R9, 0xfff80000 ;  /* 0xfff8000000097802 */ /* 0x000fd60000000f00 */
[----:B------:R-:W-:Y:S05]  /*13240*/  @!P0 BRA `(.L_x_505) ;  /* 0x0000000000408947 */ /* 0x000fea0003800000 */
[----:B------:R-:W-:Y:S02]  /*13250*/  ISETP.NE.AND P0, PT, R6, 0x7ff00000, PT ;  /* 0x7ff000000600780c */ /* 0x000fe40003f05270 */
[----:B------:R-:W-:Y:S02]  /*13260*/  LOP3.LUT R157, R159, 0x80000000, R157, 0x48, !PT ;  /* 0x800000009f9d7812 */ /* 0x000fe400078e489d */
[----:B------:R-:W-:-:S13]  /*13270*/  ISETP.EQ.OR P0, PT, R7, RZ, !P0 ;  /* 0x000000ff0700720c */ /* 0x000fda0004702670 */
[----:B------:R-:W-:Y:S01]  /*13280*/  @P0 LOP3.LUT R4, R157, 0x7ff00000, RZ, 0xfc, !PT ;  /* 0x7ff000009d040812 */ /* 0x000fe200078efcff */
[----:B------:R-:W-:Y:S01]  /*13290*/  @!P0 IMAD.MOV.U32 R8, RZ, RZ, RZ ;  /* 0x000000ffff088224 */ /* 0x000fe200078e00ff */
[----:B------:R-:W-:Y:S01]  /*132a0*/  @!P0 MOV R9, R157 ;  /* 0x0000009d00098202 */ /* 0x000fe20000000f00 */
[----:B------:R-:W-:Y:S01]  /*132b0*/  @P0 IMAD.MOV.U32 R8, RZ, RZ, RZ ;  /* 0x000000ffff080224 */ /* 0x000fe200078e00ff */
[----:B------:R-:W-:Y:S01]  /*132c0*/  @P0 MOV R9, R4 ;  /* 0x0000000400090202 */ /* 0x000fe20000000f00 */
[----:B------:R-:W-:Y:S06]  /*132d0*/  BRA `(.L_x_505) ;  /* 0x00000000001c7947 */ /* 0x000fec0003800000 */
.L_x_507:
[----:B------:R-:W-:Y:S01]  /*132e0*/  LOP3.LUT R5, R157, 0x80000, RZ, 0xfc, !PT ;  /* 0x000800009d057812 */ /* 0x000fe200078efcff */
[----:B------:R-:W-:-:S03]  /*132f0*/  IMAD.MOV.U32 R8, RZ, RZ, R156 ;  /* 0x000000ffff087224 */ /* 0x000fc600078e009c */
[----:B------:R-:W-:Y:S01]  /*13300*/  MOV R9, R5 ;  /* 0x0000000500097202 */ /* 0x000fe20000000f00 */
[----:B------:R-:W-:Y:S06]  /*13310*/  BRA `(.L_x_505) ;  /* 0x00000000000c7947 */ /* 0x000fec0003800000 */
.L_x_506:
[----:B------:R-:W-:Y:S01]  /*13320*/  LOP3.LUT R5, R159, 0x80000, RZ, 0xfc, !PT ;  /* 0x000800009f057812 */ /* 0x000fe200078efcff */
[----:B------:R-:W-:-:S03]  /*13330*/  IMAD.MOV.U32 R8, RZ, RZ, R158 ;  /* 0x000000ffff087224 */ /* 0x000fc600078e009e */
[----:B------:R-:W-:-:S07]  /*13340*/  MOV R9, R5 ;  /* 0x0000000500097202 */ /* 0x000fce0000000f00 */
.L_x_505:
[----:B------:R-:W-:Y:S05]  /*13350*/  BSYNC.RECONVERGENT B0 ;  /* 0x0000000000007941 */ /* 0x000fea0003800200 */
.L_x_503:
[----:B------:R-:W-:Y:S02]  /*13360*/  HFMA2 R7, -RZ, RZ, 0, 0 ;  /* 0x00000000ff077431 */ /* 0x000fe400000001ff */
[----:B------:R-:W-:Y:S01]  /*13370*/  IMAD.MOV.U32 R6, RZ, RZ, R0 ;  /* 0x000000ffff067224 */ /* 0x000fe200078e0000 */
[----:B------:R-:W-:Y:S01]  /*13380*/  MOV R5, R9 ;  /* 0x0000000900057202 */ /* 0x000fe20000000f00 */
[----:B------:R-:W-:Y:S02]  /*13390*/  IMAD.MOV.U32 R4, RZ, RZ, R8 ;  /* 0x000000ffff047224 */ /* 0x000fe400078e0008 */
[----:B------:R-:W-:Y:S05]  /*133a0*/  RET.REL.NODEC R6 `(_Z6gy_gpuPdiiiidS_S_S_S_S_S_S_S_S_S_yyyyyy) ;  /* 0xfffffecc06147950 */ /* 0x000fea0003c3ffff */
        .weak           $__internal_5_$__cuda_sm20_dsqrt_rn_f64_mediumpath_v1
        .type           $__internal_5_$__cuda_sm20_dsqrt_rn_f64_mediumpath_v1,@function
        .size           $__internal_5_$__cuda_sm20_dsqrt_rn_f64_mediumpath_v1,($_Z6gy_gpuPdiiiidS_S_S_S_S_S_S_S_S_S_yyyyyy$__internal_accurate_pow - $__internal_5_$__cuda_sm20_dsqrt_rn_f64_mediumpath_v1)
$__internal_5_$__cuda_sm20_dsqrt_rn_f64_mediumpath_v1:
[----:B------:R-:W-:Y:S01]  /*133b0*/  ISETP.GE.U32.AND P0, PT, R44, -0x3400000, PT ;  /* 0xfcc000002c00780c */ /* 0x000fe20003f06070 */
[----:B------:R-:W-:Y:S01]  /*133c0*/  BSSY.RECONVERGENT B1, `(.L_x_508) ;  /* 0x0000029000017945 */ /* 0x000fe20003800200 */
[----:B------:R-:W-:Y:S01]  /*133d0*/  IMAD.MOV.U32 R34, RZ, RZ, R28 ;  /* 0x000000ffff227224 */ /* 0x000fe200078e001c */
[----:B------:R-:W-:Y:S01]  /*133e0*/  MOV R35, R31 ;  /* 0x0000001f00237202 */ /* 0x000fe20000000f00 */
[----:B------:R-:W-:Y:S01]  /*133f0*/  IMAD.MOV.U32 R31, RZ, RZ, R41 ;  /* 0x000000ffff1f7224 */ /* 0x000fe200078e0029 */
[----:B------:R-:W-:Y:S01]  /*13400*/  MOV R28, R0 ;  /* 0x00000000001c7202 */ /* 0x000fe20000000f00 */
[----:B------:R-:W-:Y:S01]  /*13410*/  IMAD.MOV.U32 R32, RZ, RZ, R36 ;  /* 0x000000ffff207224 */ /* 0x000fe200078e0024 */
[----:B------:R-:W-:-:S06]  /*13420*/  MOV R33, R37 ;  /* 0x0000002500217202 */ /* 0x000fcc0000000f00 */
        /* <DEDUP_REMOVED lines=9> */
.L_x_509:
        /* <DEDUP_REMOVED lines=24> */
.L_x_511:
[----:B------:R-:W-:-:S11]  /*13640*/  DADD R28, R34, R34 ;  /* 0x00000000221c7229 */ /* 0x000fd60000000022 */
.L_x_510:
[----:B------:R-:W-:Y:S05]  /*13650*/  BSYNC.RECONVERGENT B1 ;  /* 0x0000000000017941 */ /* 0x000fea0003800200 */
.L_x_508:
[----:B------:R-:W-:Y:S01]  /*13660*/  MOV R31, R29 ;  /* 0x0000001d001f7202 */ /* 0x000fe20000000f00 */
[----:B------:R-:W-:Y:S02]  /*13670*/  HFMA2 R29, -RZ, RZ, 0, 0 ;  /* 0x00000000ff1d7431 */ /* 0x000fe400000001ff */
[----:B------:R-:W-:Y:S02]  /*13680*/  IMAD.MOV.U32 R30, RZ, RZ, R28 ;  /* 0x000000ffff1e7224 */ /* 0x000fe400078e001c */
[----:B------:R-:W-:-:S04]  /*13690*/  IMAD.MOV.U32 R28, RZ, RZ, R38 ;  /* 0x000000ffff1c7224 */ /* 0x000fc800078e0026 */
[----:B------:R-:W-:Y:S05]  /*136a0*/  RET.REL.NODEC R28 `(_Z6gy_gpuPdiiiidS_S_S_S_S_S_S_S_S_S_yyyyyy) ;  /* 0xfffffec81c547950 */ /* 0x000fea0003c3ffff */
        .type           $_Z6gy_gpuPdiiiidS_S_S_S_S_S_S_S_S_S_yyyyyy$__internal_accurate_pow,@function
        .size           $_Z6gy_gpuPdiiiidS_S_S_S_S_S_S_S_S_S_yyyyyy$__internal_accurate_pow,(.L_x_785 - $_Z6gy_gpuPdiiiidS_S_S_S_S_S_S_S_S_S_yyyyyy$__internal_accurate_pow)
$_Z6gy_gpuPdiiiidS_S_S_S_S_S_S_S_S_S_yyyyyy$__internal_accurate_pow:
[----:B------:R-:W-:Y:S01]  /*136b0*/  ISETP.GT.U32.AND P0, PT, R43, 0xfffff, PT ;  /* 0x000fffff2b00780c */ /* 0x000fe20003f04070 */
[----:B------:R-:W-:Y:S01]  /*136c0*/  IMAD.MOV.U32 R22, RZ, RZ, R26 ;  /* 0x000000ffff167224 */ /* 0x000fe200078e001a */
[----:B------:R-:W-:Y:S01]  /*136d0*/  MOV R23, R43 ;  /* 0x0000002b00177202 */ /* 0x000fe20000000f00 */
[----:B------:R-:W-:Y:S01]  /*136e0*/  IMAD.MOV.U32 R33, RZ, RZ, 0x3ed0f5d2 ;  /* 0x3ed0f5d2ff217424 */ /* 0x000fe200078e00ff */
[----:B------:R-:W-:Y:S01]  /*136f0*/  MOV R32, 0x41ad3b5a ;  /* 0x41ad3b5a00207802 */ /* 0x000fe20000000f00 */
[----:B------:R-:W-:Y:S01]  /*13700*/  UMOV UR6, 0x7d2cafe2 ;  /* 0x7d2cafe200067882 */ /* 0x000fe20000000000 */
[----:B------:R-:W-:Y:S01]  /*13710*/  UMOV UR7, 0x3eb0f5ff ;  /* 0x3eb0f5ff00077882 */ /* 0x000fe20000000000 */
[----:B------:R-:W-:Y:S01]  /*13720*/  UMOV UR8, 0x3b39803f ;  /* 0x3b39803f00087882 */ /* 0x000fe20000000000 */
[----:B------:R-:W-:-:S05]  /*13730*/  UMOV UR9, 0x3c7abc9e ;  /* 0x3c7abc9e00097882 */ /* 0x000fca0000000000 */
[----:B------:R-:W-:Y:S01]  /*13740*/  @!P0 DMUL R44, R22, 1.80143985094819840000e+16 ;  /* 0x43500000162c8828 */ /* 0x000fe20000000000 */
[----:B------:R-:W-:-:S09]  /*13750*/  IMAD.MOV.U32 R22, RZ, RZ, R43 ;  /* 0x000000ffff167224 */ /* 0x000fd200078e002b */
[----:B------:R-:W-:-:S04]  /*13760*/  @!P0 MOV R22, R45 ;  /* 0x0000002d00168202 */ /* 0x000fc80000000f00 */
[----:B------:R-:W-:-:S04]  /*13770*/  LOP3.LUT R22, R22, 0x800fffff, RZ, 0xc0, !PT ;  /* 0x800fffff16167812 */ /* 0x000fc800078ec0ff */
[----:B------:R-:W-:Y:S01]  /*13780*/  LOP3.LUT R23, R22, 0x3ff00000, RZ, 0xfc, !PT ;  /* 0x3ff0000016177812 */ /* 0x000fe200078efcff */
[----:B------:R-:W-:Y:S01]  /*13790*/  IMAD.MOV.U32 R22, RZ, RZ, R26 ;  /* 0x000000ffff167224 */ /* 0x000fe200078e001a */
[----:B------:R-:W-:Y:S01]  /*137a0*/  @!P0 MOV R22, R44 ;  /* 0x0000002c00168202 */ /* 0x000fe20000000f00 */
[----:B------:R-:W-:Y:S01]  /*137b0*/  IMAD.MOV.U32 R26, RZ, RZ, RZ ;  /* 0x000000ffff1a7224 */ /* 0x000fe200078e00ff */
        /* <DEDUP_REMOVED lines=148> */
.L_x_512:
[----:B------:R-:W-:Y:S02]  /*14100*/  DFMA R24, R28, R22, R22 ;  /* 0x000000161c18722b */ /* 0x000fe40000000016 */
[----:B------:R-:W-:-:S08]  /*14110*/  DSETP.NEU.AND P0, PT, |R22|, +INF , PT ;  /* 0x7ff000001600742a */ /* 0x000fd00003f0d200 */
[----:B------:R-:W-:Y:S01]  /*14120*/  FSEL R28, R22, R24, !P0 ;  /* 0x00000018161c7208 */ /* 0x000fe20004000000 */
[----:B------:R-:W-:Y:S01]  /*14130*/  IMAD.MOV.U32 R22, RZ, RZ, R0 ;  /* 0x000000ffff167224 */ /* 0x000fe200078e0000 */
[----:B------:R-:W-:Y:S02]  /*14140*/  FSEL R29, R23, R25, !P0 ;  /* 0x00000019171d7208 */ /* 0x000fe40004000000 */
[----:B------:R-:W-:-:S04]  /*14150*/  MOV R23, 0x0 ;  /* 0x0000000000177802 */ /* 0x000fc80000000f00 */
[----:B------:R-:W-:Y:S05]  /*14160*/  RET.REL.NODEC R22 `(_Z6gy_gpuPdiiiidS_S_S_S_S_S_S_S_S_S_yyyyyy) ;  /* 0xfffffebc16a47950 */ /* 0x000fea0003c3ffff */
.L_x_513:
        /* <DEDUP_REMOVED lines=9> */
.L_x_785:


//--------------------- .text._Z6fx_gpuiiiidPdS_S_S_S_S_S_S_S_S_yyyyyy --------------------------
	.section	.text._Z6fx_gpuiiiidPdS_S_S_S_S_S_S_S_S_yyyyyy,"ax",@progbits
	.align	128
        .global         _Z6fx_gpuiiiidPdS_S_S_S_S_S_S_S_S_yyyyyy
        .type           _Z6fx_gpuiiiidPdS_S_S_S_S_S_S_S_S_yyyyyy,@function
        .size           _Z6fx_gpuiiiidPdS_S_S_S_S_S_S_S_S_yyyyyy,(.L_x_789 - _Z6fx_gpuiiiidPdS_S_S_S_S_S_S_S_S_yyyyyy)
        .other          _Z6fx_gpuiiiidPdS_S_S_S_S_S_S_S_S_yyyyyy,@"STO_CUDA_ENTRY STV_DEFAULT"
_Z6fx_gpuiiiidPdS_S_S_S_S_S_S_S_S_yyyyyy:
.text._Z6fx_gpuiiiidPdS_S_S_S_S_S_S_S_S_yyyyyy:
[----:B------:R-:W-:Y:S01]  /*0000*/  LDC R1, c[0x0][0x37c] ;  /* 0x0000df00ff017b82 */ /* 0x000fe20000000800 */
[----:B------:R-:W0:Y:S01]  /*0010*/  S2R R0, SR_TID.X ;  /* 0x0000000000007919 */ /* 0x000e220000002100 */
[----:B------:R-:W1:Y:S06]  /*0020*/  LDCU.64 UR6, c[0x0][0x380] ;  /* 0x00007000ff0677ac */ /* 0x000e6c0008000a00 */
[----:B------:R-:W2:Y:S01]  /*0030*/  LDC.64 R150, c[0x0][0x398] ;  /* 0x0000e600ff967b82 */ /* 0x000ea20000000a00 */
[----:B------:R-:W-:Y:S01]  /*0040*/  IMAD.MOV.U32 R43, RZ, RZ, RZ ;  /* 0x000000ffff2b7224 */ /* 0x000fe200078e00ff */
[----:B------:R-:W0:Y:S01]  /*0050*/  S2R R3, SR_CTAID.X ;  /* 0x0000000000037919 */ /* 0x000e220000002500 */
[----:B------:R-:W3:Y:S01]  /*0060*/  LDCU UR4, c[0x0][0x388] ;  /* 0x00007100ff0477ac */ /* 0x000ee20008000800 */
[----:B------:R-:W4:Y:S01]  /*0070*/  S2R R4, SR_TID.Y ;  /* 0x0000000000047919 */ /* 0x000f220000002200 */
[----:B------:R-:W0:Y:S03]  /*0080*/  LDCU.64 UR18, c[0x0][0x358] ;  /* 0x00006b00ff1277ac */ /* 0x000e260008000a00 */
[----:B------:R-:W2:Y:S01]  /*0090*/  LDC.64 R148, c[0x0][0x3a0] ;  /* 0x0000e800ff947b82 */ /* 0x000ea20000000a00 */
[----:B------:R-:W4:Y:S01]  /*00a0*/  S2R R5, SR_CTAID.Y ;  /* 0x0000000000057919 */ /* 0x000f220000002600 */
[----:B------:R-:W0:Y:S06]  /*00b0*/  LDCU.64 UR24, c[0x0][0x390] ;  /* 0x00007200ff1877ac */ /* 0x000e2c0008000a00 */
[----:B------:R-:W2:Y:S01]  /*00c0*/  LDC.64 R146, c[0x0][0x3a8] ;  /* 0x0000ea00ff927b82 */ /* 0x000ea20000000a00 */
[----:B-1----:R-:W-:-:S02]  /*00d0*/  UIADD3 UR23, UPT, UPT, UR6, 0xa, URZ ;  /* 0x0000000a06177890 */ /* 0x002fc4000fffe0ff */
[----:B------:R-:W-:Y:S02]  /*00e0*/  UIADD3 UR6, UPT, UPT, UR7, 0xa, URZ ;  /* 0x0000000a07067890 */ /* 0x000fe4000fffe0ff */
[----:B------:R-:W-:Y:S02]  /*00f0*/  UIMAD UR5, UR23, UR7, URZ ;  /* 0x00000007170572a4 */ /* 0x000fe4000f8e02ff */
[----:B------:R-:W-:Y:S01]  /*0100*/  USHF.L.U32 UR21, UR7, 0x2, URZ ;  /* 0x0000000207157899 */ /* 0x000fe200080006ff */
[----:B------:R-:W1:Y:S01]  /*0110*/  LDC.64 R144, c[0x0][0x3b0] ;  /* 0x0000ec00ff907b82 */ /* 0x000e620000000a00 */
[----:B------:R-:W-:Y:S02]  /*0120*/  UIMAD UR20, UR7, -0x5, UR5 ;  /* 0xfffffffb071478a4 */ /* 0x000fe4000f8e0205 */
[----:B---3--:R-:W-:Y:S02]  /*0130*/  UIMAD UR5, UR5, UR4, URZ ;  /* 0x00000004050572a4 */ /* 0x008fe4000f8e02ff */
[----:B------:R-:W-:-:S02]  /*0140*/  UIMAD UR20, UR20, UR4, URZ ;  /* 0x00000004141472a4 */ /* 0x000fc4000f8e02ff */
[----:B------:R-:W-:Y:S01]  /*0150*/  USHF.L.U32 UR22, UR7, 0x1, URZ ;  /* 0x0000000107167899 */ /* 0x000fe200080006ff */
[----:B------:R-:W3:Y:S01]  /*0160*/  LDC.64 R142, c[0x0][0x3b8] ;  /* 0x0000ee00ff8e7b82 */ /* 0x000ee20000000a00 */
[----:B------:R-:W-:Y:S01]  /*0170*/  MOV R35, UR5 ;  /* 0x0000000500237c02 */ /* 0x000fe20008000f00 */
[----:B0-----:R-:W-:Y:S01]  /*0180*/  IMAD R0, R3, 0x10, R0 ;  /* 0x0000001003007824 */ /* 0x001fe200078e0200 */
[----:B------:R-:W-:Y:S01]  /*0190*/  MOV R41, UR5 ;  /* 0x0000000500297c02 */ /* 0x000fe20008000f00 */
[----:B------:R-:W-:Y:S01]  /*01a0*/  IMAD.U32 R37, RZ, RZ, UR5 ;  /* 0x00000005ff257e24 */ /* 0x000fe2000f8e00ff */
[----:B------:R-:W-:Y:S01]  /*01b0*/  UMOV UR4, URZ ;  /* 0x000000ff00047c82 */ /* 0x000fe20008000000 */
[----:B------:R-:W-:Y:S02]  /*01c0*/  IMAD.U32 R39, RZ, RZ, UR5 ;  /* 0x00000005ff277e24 */ /* 0x000fe4000f8e00ff */
[----:B------:R-:W0:Y:S01]  /*01d0*/  LDC.64 R2, c[0x0][0x390] ;  /* 0x0000e400ff027b82 */ /* 0x000e220000000a00 */
[----:B------:R-:W-:-:S02]  /*01e0*/  IMAD.SHL.U32 R35, R35, 0x2, RZ ;  /* 0x0000000223237824 */ /* 0x000fc400078e00ff */
[----:B----4-:R-:W-:Y:S02]  /*01f0*/  IMAD R4, R5, 0x4, R4 ;  /* 0x0000000405047824 */ /* 0x010fe400078e0204 */
[----:B------:R-:W-:Y:S02]  /*0200*/  IMAD R37, R37, 0x3, RZ ;  /* 0x0000000325257824 */ /* 0x000fe400078e02ff */
[C---:B------:R-:W-:Y:S01]  /*0210*/  IMAD R5, R4.reuse, UR7, RZ ;  /* 0x0000000704057c24 */ /* 0x040fe2000f8e02ff */
[----:B------:R-:W4:Y:S01]  /*0220*/  LDC.64 R140, c[0x0][0x3c0] ;  /* 0x0000f000ff8c7b82 */ /* 0x000f220000000a00 */
[----:B------:R-:W-:Y:S01]  /*0230*/  IADD3 R11, PT, PT, R4, 0x5, RZ ;  /* 0x00000005040b7810 */ /* 0x000fe20007ffe0ff */
[----:B------:R-:W-:Y:S02]  /*0240*/  IMAD.SHL.U32 R39, R39, 0x4, RZ ;  /* 0x0000000427277824 */ /* 0x000fe400078e00ff */
[----:B------:R-:W-:Y:S02]  /*0250*/  IMAD R6, R5, UR23, RZ ;  /* 0x0000001705067c24 */ /* 0x000fe4000f8e02ff */
[----:B------:R-:W-:-:S02]  /*0260*/  IMAD R11, R11, UR6, R0 ;  /* 0x000000060b0b7c24 */ /* 0x000fc4000f8e0200 */
[----:B------:R-:W4:Y:S01]  /*0270*/  LDC.64 R138, c[0x0][0x3c8] ;  /* 0x0000f200ff8a7b82 */ /* 0x000f220000000a00 */
[--C-:B------:R-:W-:Y:S02]  /*0280*/  IMAD R7, R5, -0x5, R6.reuse ;  /* 0xfffffffb05077824 */ /* 0x100fe400078e0206 */
[----:B------:R-:W-:Y:S02]  /*0290*/  VIADD R11, R11, 0x5 ;  /* 0x000000050b0b7836 */ /* 0x000fe40000000000 */
[--C-:B------:R-:W-:Y:S02]  /*02a0*/  IMAD R9, R5, -0x4, R7.reuse ;  /* 0xfffffffc05097824 */ /* 0x100fe400078e0207 */
[C---:B------:R-:W-:Y:S01]  /*02b0*/  IMAD.IADD R5, R0.reuse, 0x1, R6 ;  /* 0x0000000100057824 */ /* 0x040fe200078e0206 */
[----:B------:R-:W4:Y:S01]  /*02c0*/  LDC.64 R136, c[0x0][0x3d0] ;  /* 0x0000f400ff887b82 */ /* 0x000f220000000a00 */
[----:B------:R-:W-:Y:S01]  /*02d0*/  I2FP.F32.U32 R11, R11 ;  /* 0x0000000b000b7245 */ /* 0x000fe20000201000 */
[C---:B------:R-:W-:Y:S01]  /*02e0*/  IMAD.IADD R7, R0.reuse, 0x1, R7 ;  /* 0x0000000100077824 */ /* 0x040fe200078e0207 */
[----:B0-----:R-:W-:Y:S01]  /*02f0*/  DADD R2, R2, -1 ;  /* 0xbff0000002027429 */ /* 0x001fe20000000000 */
[----:B------:R-:W-:Y:S01]  /*0300*/  IADD3 R0, PT, PT, R0, R9, RZ ;  /* 0x0000000900007210 */ /* 0x000fe20007ffe0ff */
[----:B--2---:R-:W-:-:S04]  /*0310*/  IMAD.WIDE.U32 R150, R5, 0x8, R150 ;  /* 0x0000000805967825 */ /* 0x004fc800078e0096 */
[----:B------:R-:W-:Y:S01]  /*0320*/  FADD R133, R11, 0.5 ;  /* 0x3f0000000b857421 */ /* 0x000fe20000000000 */
[----:B------:R-:W0:Y:S01]  /*0330*/  LDC.64 R134, c[0x0][0x3d8] ;  /* 0x0000f600ff867b82 */ /* 0x000e220000000a00 */
[----:B------:R-:W-:-:S04]  /*0340*/  IMAD.WIDE.U32 R148, R5, 0x8, R148 ;  /* 0x0000000805947825 */ /* 0x000fc800078e0094 */
[----:B------:R-:W-:-:S04]  /*0350*/  IMAD.WIDE.U32 R146, R5, 0x8, R146 ;  /* 0x0000000805927825 */ /* 0x000fc800078e0092 */
[----:B-1----:R-:W-:-:S04]  /*0360*/  IMAD.WIDE.U32 R144, R5, 0x8, R144 ;  /* 0x0000000805907825 */ /* 0x002fc800078e0090 */
[----:B---3--:R-:W-:-:S04]  /*0370*/  IMAD.WIDE.U32 R142, R5, 0x8, R142 ;  /* 0x00000008058e7825 */ /* 0x008fc800078e008e */
[----:B----4-:R-:W-:-:S04]  /*0380*/  IMAD.WIDE.U32 R140, R5, 0x8, R140 ;  /* 0x00000008058c7825 */ /* 0x010fc800078e008c */
[----:B------:R-:W-:-:S04]  /*0390*/  IMAD.WIDE.U32 R138, R5, 0x8, R138 ;  /* 0x00000008058a7825 */ /* 0x000fc800078e008a */
[----:B------:R-:W-:-:S04]  /*03a0*/  IMAD.WIDE.U32 R136, R7, 0x8, R136 ;  /* 0x0000000807887825 */ /* 0x000fc800078e0088 */
[----:B0-----:R-:W-:-:S04]  /*03b0*/  IMAD.WIDE.U32 R134, R7, 0x8, R134 ;  /* 0x0000000807867825 */ /* 0x001fc800078e0086 */
[----:B------:R-:W-:-:S07]  /*03c0*/  IMAD R41, R41, 0x5, RZ ;  /* 0x0000000529297824 */ /* 0x000fce00078e02ff */
.L_x_531:
[----:B0-----:R-:W0:Y:S01]  /*03d0*/  LDCU UR6, c[0x0][0x3e8] ;  /* 0x00007d00ff0677ac */ /* 0x001e220008000800 */
[----:B------:R-:W-:Y:S02]  /*03e0*/  MOV R12, 0xc2000000 ;  /* 0xc2000000000c7802 */ /* 0x000fe40000000f00 */
[----:B------:R-:W-:Y:S01]  /*03f0*/  I2FP.F32.U32 R132, UR4 ;  /* 0x0000000400847c45 */ /* 0x000fe20008201000 */
[----:B------:R-:W-:Y:S01]  /*0400*/  UMOV UR7, URZ ;  /* 0x000000ff00077c82 */ /* 0x000fe20008000000 */
[----:B------:R-:W1:Y:S01]  /*0410*/  LDCU UR8, c[0x0][0x3f0] ;  /* 0x00007e00ff0877ac */ /* 0x000e620008000800 */
[----:B------:R-:W-:Y:S01]  /*0420*/  UMOV UR9, URZ ;  /* 0x000000ff00097c82 */ /* 0x000fe20008000000 */
[----:B------:R-:W2:Y:S01]  /*0430*/  LDCU UR10, c[0x0][0x3f8] ;  /* 0x00007f00ff0a77ac */ /* 0x000ea20008000800 */
[----:B------:R-:W3:Y:S01]  /*0440*/  LDCU UR12, c[0x0][0x400] ;  /* 0x00008000ff0c77ac */ /* 0x000ee20008000800 */
[----:B0-----:R-:W5:Y:S01]  /*0450*/  TEX.LL RZ, R22, R132, R12, UR6, 2D, 0x3 ;  /* 0x28ff060c84167f60 */ /* 0x001f6200089e03ff */
[----:B------:R-:W0:Y:S01]  /*0460*/  LDCU UR14, c[0x0][0x408] ;  /* 0x00008100ff0e77ac */ /* 0x000e220008000800 */
[----:B-1----:R-:W5:Y:S01]  /*0470*/  TEX.LL RZ, R10, R132, R12, UR8, 2D, 0x3 ;  /* 0x28ff080c840a7f60 */ /* 0x002f6200089e03ff */
[----:B------:R-:W1:Y:S01]  /*0480*/  LDCU UR16, c[0x0][0x410] ;  /* 0x00008200ff1077ac */ /* 0x000e620008000800 */
[----:B------:R-:W-:Y:S01]  /*0490*/  UMOV UR11, URZ ;  /* 0x000000ff000b7c82 */ /* 0x000fe20008000000 */
[----:B------:R-:W-:Y:S01]  /*04a0*/  UMOV UR13, URZ ;  /* 0x000000ff000d7c82 */ /* 0x000fe20008000000 */
[----:B------:R-:W-:Y:S01]  /*04b0*/  UMOV UR15, URZ ;  /* 0x000000ff000f7c82 */ /* 0x000fe20008000000 */
[----:B--2---:R2:W5:Y:S01]  /*04c0*/  TEX.LL RZ, R18, R132, R12, UR10, 2D, 0x3 ;  /* 0x28ff0a0c84127f60 */ /* 0x00456200089e03ff */
[----:B---3--:R2:W5:Y:S01]  /*04d0*/  TEX.LL RZ, R20, R132, R12, UR12, 2D, 0x3 ;  /* 0x28ff0c0c84147f60 */ /* 0x00856200089e03ff */
[----:B------:R-:W-:Y:S01]  /*04e0*/  UMOV UR17, URZ ;  /* 0x000000ff00117c82 */ /* 0x000fe20008000000 */
[----:B0-----:R2:W5:Y:S01]  /*04f0*/  TEX.LL RZ, R46, R132, R12, UR14, 2D, 0x3 ;  /* 0x28ff0e0c842e7f60 */ /* 0x00156200089e03ff */
[----:B-1----:R2:W5:Y:S01]  /*0500*/  TEX.LL RZ, R48, R132, R12, UR16, 2D, 0x3 ;  /* 0x28ff100c84307f60 */ /* 0x00256200089e03ff */
[----:B------:R-:W-:Y:S01]  /*0510*/  BSSY.RECONVERGENT B0, `(.L_x_514) ;  /* 0x0000016000007945 */ /* 0x000fe20003800200 */
[----:B------:R-:W-:-:S04]  /*0520*/  DEPBAR.LE SB5, 0x5 ;  /* 0x0000d1400000791a */ /* 0x000fc80000000000 */
[----:B------:R-:W0:Y:S01]  /*0530*/  MUFU.RCP64H R5, R23 ;  /* 0x0000001700057308 */ /* 0x000e220000001800 */
[----:B------:R-:W-:-:S05]  /*0540*/  VIADD R4, R23, 0x300402 ;  /* 0x0030040217047836 */ /* 0x000fca0000000000 */
[----:B------:R-:W-:Y:S01]  /*0550*/  FSETP.GEU.AND P0, PT, |R4|, 5.8789094863358348022e-39, PT ;  /* 0x004004020400780b */ /* 0x000fe20003f0e200 */
[----:B0-----:R-:W-:-:S08]  /*0560*/  DFMA R6, -R22, R4, 1 ;  /* 0x3ff000001606742b */ /* 0x001fd00000000104 */
[----:B------:R-:W-:-:S08]  /*0570*/  DFMA R6, R6, R6, R6 ;  /* 0x000000060606722b */ /* 0x000fd00000000006 */
[----:B------:R-:W-:-:S08]  /*0580*/  DFMA R6, R4, R6, R4 ;  /* 0x000000060406722b */ /* 0x000fd00000000004 */
[----:B------:R-:W-:Y:S01]  /*0590*/  DFMA R8, -R22, R6, 1 ;  /* 0x3ff000001608742b */ /* 0x000fe20000000106 */
[----:B------:R-:W-:-:S04]  /*05a0*/  DEPBAR.LE SB5, 0x4 ;  /* 0x0000d1000000791a */ /* 0x000fc80000000000 */
[----:B------:R-:W-:Y:S01]  /*05b0*/  IMAD.MOV.U32 R4, RZ, RZ, R10 ;  /* 0x000000ffff047224 */ /* 0x000fe200078e000a */
[----:B------:R-:W-:Y:S02]  /*05c0*/  MOV R5, R11 ;  /* 0x0000000b00057202 */ /* 0x000fe40000000f00 */
[----:B------:R-:W-:Y:S01]  /*05d0*/  DFMA R6, R6, R8, R6 ;  /* 0x000000080606722b */ /* 0x000fe20000000006 */
[----:B--2---:R-:W-:Y:S10]  /*05e0*/  @P0 BRA `(.L_x_515) ;  /* 0x0000000000200947 */ /* 0x004ff40003800000 */
[----:B------:R-:W-:Y:S01]  /*05f0*/  LOP3.LUT R6, R23, 0x7fffffff, RZ, 0xc0, !PT ;  /* 0x7fffffff17067812 */ /* 0x000fe200078ec0ff */
[----:B------:R-:W-:Y:S01]  /*0600*/  IMAD.MOV.U32 R50, RZ, RZ, R22 ;  /* 0x000000ffff327224 */ /* 0x000fe200078e0016 */
[----:B------:R-:W-:Y:S01]  /*0610*/  MOV R26, 0x650 ;  /* 0x00000650001a7802 */ /* 0x000fe20000000f00 */
[----:B------:R-:W-:Y:S01]  /*0620*/  IMAD.MOV.U32 R51, RZ, RZ, R23 ;  /* 0x000000ffff337224 */ /* 0x000fe200078e0017 */
[----:B------:R-:W-:-:S07]  /*0630*/  IADD3 R45, PT, PT, R6, -0x100000, RZ ;  /* 0xfff00000062d7810 */ /* 0x000fce0007ffe0ff */
[----:B-----5:R-:W-:Y:S05]  /*0640*/  CALL.REL.NOINC `($__internal_6_$__cuda_sm20_dblrcp_rn_slowpath_v3) ;  /* 0x0000011c00d07944 */ /* 0x020fea0003c00000 */
[----:B------:R-:W-:Y:S02]  /*0650*/  IMAD.MOV.U32 R6, RZ, RZ, R44 ;  /* 0x000000ffff067224 */ /* 0x000fe400078e002c */
[----:B------:R-:W-:-:S07]  /*0660*/  IMAD.MOV.U32 R7, RZ, RZ, R45 ;  /* 0x000000ffff077224 */ /* 0x000fce00078e002d */
.L_x_515:
[----:B------:R-:W-:Y:S05]  /*0670*/  BSYNC.RECONVERGENT B0 ;  /* 0x0000000000007941 */ /* 0x000fea0003800200 */
.L_x_514:
[----:B------:R-:W-:-:S04]  /*0680*/  DEPBAR.LE SB5, 0x3 ;  /* 0x0000d0c00000791a */ /* 0x000fc80000000000 */
[-C--:B------:R-:W-:Y:S01]  /*0690*/  DMUL R24, R18, R6.reuse ;  /* 0x0000000612187228 */ /* 0x080fe20000000000 */
[----:B------:R-:W-:Y:S01]  /*06a0*/  IMAD.MOV.U32 R12, RZ, RZ, 0x0 ;  /* 0x00000000ff0c7424 */ /* 0x000fe200078e00ff */
[----:B------:R-:W-:Y:S01]  /*06b0*/  DMUL R26, R4, R6 ;  /* 0x00000006041a7228 */ /* 0x000fe20000000000 */
[----:B------:R-:W-:Y:S01]  /*06c0*/  IMAD.MOV.U32 R13, RZ, RZ, 0x3fd80000 ;  /* 0x3fd80000ff0d7424 */ /* 0x000fe200078e00ff */
[----:B------:R-:W-:-:S04]  /*06d0*/  DEPBAR.LE SB5, 0x2 ;  /* 0x0000d0800000791a */ /* 0x000fc80000000000 */
[----:B------:R-:W-:Y:S01]  /*06e0*/  DMUL R28, R20, R6 ;  /* 0x00000006141c7228 */ /* 0x000fe20000000000 */
[----:B------:R-:W-:Y:S01]  /*06f0*/  IMAD.WIDE R10, R43, 0x8, R150 ;  /* 0x000000082b0a7825 */ /* 0x000fe200078e0296 */
[----:B------:R-:W-:Y:S01]  /*0700*/  MOV R33, UR5 ;  /* 0x0000000500217c02 */ /* 0x000fe20008000f00 */
[----:B------:R-:W-:Y:S01]  /*0710*/  BSSY.RECONVERGENT B0, `(.L_x_516) ;  /* 0x0000034000007945 */ /* 0x000fe20003800200 */
[----:B------:R-:W-:Y:S02]  /*0720*/  DMUL R8, R24, R24 ;  /* 0x0000001818087228 */ /* 0x000fe40000000000 */
[-C--:B------:R-:W-:Y:S01]  /*0730*/  DMUL R20, R20, R26.reuse ;  /* 0x0000001a14147228 */ /* 0x080fe20000000000 */
[----:B------:R-:W-:Y:S01]  /*0740*/  IMAD.WIDE R44, R39, 0x8, R10 ;  /* 0x00000008272c7825 */ /* 0x000fe200078e020a */
[----:B------:R-:W-:Y:S04]  /*0750*/  STG.E.64 desc[UR18][R10.64], R4 ;  /* 0x000000040a007986 */ /* 0x000fe8000c101b12 */
[----:B------:R-:W-:-:S08]  /*0760*/  DFMA R8, R26, R26, R8 ;  /* 0x0000001a1a08722b */ /* 0x000fd00000000008 */
[----:B------:R-:W-:-:S08]  /*0770*/  DFMA R8, R28, R28, R8 ;  /* 0x0000001c1c08722b */ /* 0x000fd00000000008 */
[----:B------:R-:W-:Y:S01]  /*0780*/  DMUL R14, R8, 0.5 ;  /* 0x3fe00000080e7828 */ /* 0x000fe20000000000 */
[----:B------:R-:W-:-:S07]  /*0790*/  DEPBAR.LE SB5, 0x1 ;  /* 0x0000d0400000791a */ /* 0x000fce0000000000 */
[----:B------:R-:W-:-:S08]  /*07a0*/  DFMA R8, -R22, R14, R46 ;  /* 0x0000000e1608722b */ /* 0x000fd0000000012e */
[----:B------:R-:W-:-:S08]  /*07b0*/  DMUL R8, R2, R8 ;  /* 0x0000000802087228 */ /* 0x000fd00000000000 */
[----:B------:R-:W-:Y:S02]  /*07c0*/  DMUL R16, R8, UR24 ;  /* 0x0000001808107c28 */ /* 0x000fe40008000000 */
[--C-:B------:R-:W-:Y:S02]  /*07d0*/  DADD R30, R46, R8.reuse ;  /* 0x000000002e1e7229 */ /* 0x100fe40000000008 */
[-C--:B------:R-:W-:Y:S02]  /*07e0*/  DFMA R8, R4, R26.reuse, R8 ;  /* 0x0000001a0408722b */ /* 0x080fe40000000008 */
[----:B-----5:R-:W-:Y:S02]  /*07f0*/  DMUL R46, R48, R26 ;  /* 0x0000001a302e7228 */ /* 0x020fe40000000000 */
[----:B------:R-:W-:Y:S01]  /*0800*/  DMUL R16, R16, R6 ;  /* 0x0000000610107228 */ /* 0x000fe20000000000 */
[----:B------:R-:W-:-:S07]  /*0810*/  IMAD.WIDE R48, R41, 0x8, R10 ;  /* 0x0000000829307825 */ /* 0x000fce00078e020a */
[----:B------:R-:W-:-:S06]  /*0820*/  DADD R54, -RZ, |R16| ;  /* 0x00000000ff367229 */ /* 0x000fcc0000000510 */
[----:B------:R-:W0:Y:S04]  /*0830*/  MUFU.RSQ64H R51, R55 ;  /* 0x0000003700337308 */ /* 0x000e280000001c00 */
[----:B------:R-:W-:-:S04]  /*0840*/  IADD3 R50, PT, PT, R55, -0x3500000, RZ ;  /* 0xfcb0000037327810 */ /* 0x000fc80007ffe0ff */
[----:B------:R-:W-:Y:S02]  /*0850*/  ISETP.GE.U32.AND P0, PT, R50, 0x7ca00000, PT ;  /* 0x7ca000003200780c */ /* 0x000fe40003f06070 */
[----:B0-----:R-:W-:-:S08]  /*0860*/  DMUL R6, R50, R50 ;  /* 0x0000003232067228 */ /* 0x001fd00000000000 */
[----:B------:R-:W-:-:S08]  /*0870*/  DFMA R6, |R16|, -R6, 1 ;  /* 0x3ff000001006742b */ /* 0x000fd00000000a06 */
[----:B------:R-:W-:Y:S02]  /*0880*/  DFMA R12, R6, R12, 0.5 ;  /* 0x3fe00000060c742b */ /* 0x000fe4000000000c */
[----:B------:R-:W-:-:S08]  /*0890*/  DMUL R6, R50, R6 ;  /* 0x0000000632067228 */ /* 0x000fd00000000000 */
[----:B------:R-:W-:Y:S02]  /*08a0*/  DFMA R56, R12, R6, R50 ;  /* 0x000000060c38722b */ /* 0x000fe40000000032 */
[----:B------:R-:W-:Y:S01]  /*08b0*/  DMUL R12, R18, R26 ;  /* 0x0000001a120c7228 */ /* 0x000fe20000000000 */
[----:B------:R-:W-:Y:S01]  /*08c0*/  IMAD.WIDE R6, R33, 0x8, R10 ;  /* 0x0000000821067825 */ /* 0x000fe200078e020a */
[----:B------:R-:W-:-:S03]  /*08d0*/  DMUL R32, R26, R30 ;  /* 0x0000001e1a207228 */ /* 0x000fc60000000000 */
[--C-:B------:R-:W-:Y:S01]  /*08e0*/  IMAD.WIDE R18, R35, 0x8, R10.reuse ;  /* 0x0000000823127825 */ /* 0x100fe200078e020a */
[----:B------:R0:W-:Y:S01]  /*08f0*/  STG.E.64 desc[UR18][R6.64], R8 ;  /* 0x0000000806007986 */ /* 0x0001e2000c101b12 */
[----:B------:R-:W-:Y:S02]  /*0900*/  DMUL R58, |R16|, R56 ;  /* 0x00000038103a7228 */ /* 0x000fe40000000200 */
[----:B------:R-:W-:Y:S01]  /*0910*/  IMAD.WIDE R30, R37, 0x8, R10 ;  /* 0x00000008251e7825 */ /* 0x000fe200078e020a */
[----:B------:R1:W-:Y:S03]  /*0920*/  STG.E.64 desc[UR18][R18.64], R12 ;  /* 0x0000000c12007986 */ /* 0x0003e6000c101b12 */
[----:B------:R-:W-:Y:S01]  /*0930*/  VIADD R53, R57, 0xfff00000 ;  /* 0xfff0000039357836 */ /* 0x000fe20000000000 */
[----:B------:R1:W-:Y:S01]  /*0940*/  STG.E.64 desc[UR18][R30.64], R20 ;  /* 0x000000141e007986 */ /* 0x0003e2000c101b12 */
[----:B------:R-:W-:-:S03]  /*0950*/  IMAD.MOV.U32 R52, RZ, RZ, R56 ;  /* 0x000000ffff347224 */ /* 0x000fc600078e0038 */
[----:B------:R1:W-:Y:S01]  /*0960*/  STG.E.64 desc[UR18][R44.64], R32 ;  /* 0x000000202c007986 */ /* 0x0003e2000c101b12 */
[----:B0-----:R-:W-:-:S03]  /*0970*/  DFMA R6, R58, -R58, |R16| ;  /* 0x8000003a3a06722b */ /* 0x001fc60000000410 */
[----:B------:R1:W-:Y:S05]  /*0980*/  STG.E.64 desc[UR18][R48.64], R46 ;  /* 0x0000002e30007986 */ /* 0x0003ea000c101b12 */
[----:B------:R-:W-:Y:S01]  /*0990*/  DFMA R4, R6, R52, R58 ;  /* 0x000000340604722b */ /* 0x000fe2000000003a */
[----:B------:R-:W-:Y:S10]  /*09a0*/  @!P0 BRA `(.L_x_517) ;  /* 0x0000000000288947 */ /* 0x000ff40003800000 */
[----:B------:R-:W-:Y:S01]  /*09b0*/  MOV R8, R56 ;  /* 0x0000003800087202 */ /* 0x000fe20000000f00 */
[----:B------:R-:W-:Y:S01]  /*09c0*/  IMAD.MOV.U32 R34, RZ, RZ, R54 ;  /* 0x000000ffff227224 */ /* 0x000fe200078e0036 */
[----:B------:R-:W-:Y:S01]  /*09d0*/  MOV R4, R58 ;  /* 0x0000003a00047202 */ /* 0x000fe20000000f00 */
[----:B------:R-:W-:Y:S01]  /*09e0*/  IMAD.MOV.U32 R9, RZ, RZ, R55 ;  /* 0x000000ffff097224 */ /* 0x000fe200078e0037 */
[----:B------:R-:W-:Y:S01]  /*09f0*/  MOV R36, 0xa30 ;  /* 0x00000a3000247802 */ /* 0x000fe20000000f00 */
[----:B------:R-:W-:Y:S02]  /*0a00*/  IMAD.MOV.U32 R5, RZ, RZ, R59 ;  /* 0x000000ffff057224 */ /* 0x000fe400078e003b */
[----:B------:R-:W-:-:S07]  /*0a10*/  IMAD.MOV.U32 R40, RZ, RZ, R50 ;  /* 0x000000ffff287224 */ /* 0x000fce00078e0032 */
[----:B-1----:R-:W-:Y:S05]  /*0a20*/  CALL.REL.NOINC `($__internal_8_$__cuda_sm20_dsqrt_rn_f64_mediumpath_v1) ;  /* 0x00000124000c7944 */ /* 0x002fea0003c00000 */
[----:B------:R-:W-:Y:S01]  /*0a30*/  MOV R4, R42 ;  /* 0x0000002a00047202 */ /* 0x000fe20000000f00 */
[----:B------:R-:W-:-:S07]  /*0a40*/  IMAD.MOV.U32 R5, RZ, RZ, R47 ;  /* 0x000000ffff057224 */ /* 0x000fce00078e002f */
.L_x_517:
[----:B------:R-:W-:Y:S05]  /*0a50*/  BSYNC.RECONVERGENT B0 ;  /* 0x0000000000007941 */ /* 0x000fea0003800200 */
.L_x_516:
[----:B------:R-:W0:Y:S01]  /*0a60*/  MUFU.RCP64H R7, R3 ;  /* 0x0000000300077308 */ /* 0x000e220000001800 */
[----:B------:R-:W-:Y:S01]  /*0a70*/  IMAD.MOV.U32 R6, RZ, RZ, 0x1 ;  /* 0x00000001ff067424 */ /* 0x000fe200078e00ff */
[----:B------:R-:W-:Y:S01]  /*0a80*/  DADD R152, -RZ, |R16| ;  /* 0x00000000ff987229 */ /* 0x000fe20000000510 */
[----:B-1----:R-:W-:Y:S01]  /*0a90*/  IMAD.WIDE R12, R43, 0x8, R148 ;  /* 0x000000082b0c7825 */ /* 0x002fe200078e0294 */
[----:B------:R-:W-:Y:S04]  /*0aa0*/  BSSY.RECONVERGENT B1, `(.L_x_518) ;  /* 0x0000013000017945 */ /* 0x000fe80003800200 */
[----:B------:R1:W-:Y:S04]  /*0ab0*/  STG.E.64 desc[UR18][R12.64], R4 ;  /* 0x000000040c007986 */ /* 0x0003e8000c101b12 */
[----:B------:R-:W-:Y:S01]  /*0ac0*/  FSETP.GEU.AND P1, PT, |R153|, 6.5827683646048100446e-37, PT ;  /* 0x036000009900780b */ /* 0x000fe20003f2e200 */
[----:B0-----:R-:W-:-:S08]  /*0ad0*/  DFMA R8, -R2, R6, 1 ;  /* 0x3ff000000208742b */ /* 0x001fd00000000106 */
[----:B------:R-:W-:-:S08]  /*0ae0*/  DFMA R8, R8, R8, R8 ;  /* 0x000000080808722b */ /* 0x000fd00000000008 */
[----:B------:R-:W-:-:S08]  /*0af0*/  DFMA R8, R6, R8, R6 ;  /* 0x000000080608722b */ /* 0x000fd00000000006 */
[----:B------:R-:W-:-:S08]  /*0b00*/  DFMA R6, -R2, R8, 1 ;  /* 0x3ff000000206742b */ /* 0x000fd00000000108 */
[----:B------:R-:W-:-:S08]  /*0b10*/  DFMA R6, R8, R6, R8 ;  /* 0x000000060806722b */ /* 0x000fd00000000008 */
[----:B------:R-:W-:-:S08]  /*0b20*/  DMUL R8, |R16|, R6 ;  /* 0x0000000610087228 */ /* 0x000fd00000000200 */
[----:B------:R-:W-:-:S08]  /*0b30*/  DFMA R18, -R2, R8, |R16| ;  /* 0x000000080212722b */ /* 0x000fd00000000510 */
[----:B------:R-:W-:-:S10]  /*0b40*/  DFMA R6, R6, R18, R8 ;  /* 0x000000120606722b */ /* 0x000fd40000000008 */
[----:B------:R-:W-:-:S05]  /*0b50*/  FFMA R8, RZ, R3, R7 ;  /* 0x00000003ff087223 */ /* 0x000fca0000000007 */
[----:B------:R-:W-:-:S13]  /*0b60*/  FSETP.GT.AND P0, PT, |R8|, 1.469367938527859385e-39, PT ;  /* 0x001000000800780b */ /* 0x000fda0003f04200 */
[----:B-1----:R-:W-:Y:S05]  /*0b70*/  @P0 BRA P1, `(.L_x_519) ;  /* 0x0000000000140947 */ /* 0x002fea0000800000 */
[----:B------:R-:W-:Y:S01]  /*0b80*/  MOV R154, R2 ;  /* 0x00000002009a7202 */ /* 0x000fe20000000f00 */
[----:B------:R-:W-:Y:S01]  /*0b90*/  IMAD.MOV.U32 R157, RZ, RZ, R3 ;  /* 0x000000ffff9d7224 */ /* 0x000fe200078e0003 */
[----:B------:R-:W-:-:S07]  /*0ba0*/  MOV R4, 0xbc0 ;  /* 0x00000bc000047802 */ /* 0x000fce0000000f00 */
[----:B------:R-:W-:Y:S05]  /*0bb0*/  CALL.REL.NOINC `($__internal_7_$__cuda_sm20_div_rn_f64_full) ;  /* 0x0000011c00207944 */ /* 0x000fea0003c00000 */
[----:B------:R-:W-:-:S07]  /*0bc0*/  IMAD.MOV.U32 R7, RZ, RZ, R5 ;  /* 0x000000ffff077224 */ /* 0x000fce00078e0005 */
.L_x_519:
[----:B------:R-:W-:Y:S05]  /*0bd0*/  BSYNC.RECONVERGENT B1 ;  /* 0x0000000000017941 */ /* 0x000fea0003800200 */
.L_x_518:
[----:B------:R-:W-:Y:S01]  /*0be0*/  DADD R32, -RZ, |R22| ;  /* 0x00000000ff207229 */ /* 0x000fe20000000516 */
[----:B------:R-:W-:Y:S01]  /*0bf0*/  IMAD.MOV.U32 R8, RZ, RZ, 0x0 ;  /* 0x00000000ff087424 */ /* 0x000fe200078e00ff */
[----:B------:R-:W-:Y:S01]  /*0c00*/  DADD R6, R14, R6 ;  /* 0x000000000e067229 */ /* 0x000fe20000000006 */
[----:B------:R-:W-:Y:S01]  /*0c10*/  IMAD.MOV.U32 R9, RZ, RZ, 0x3fd80000 ;  /* 0x3fd80000ff097424 */ /* 0x000fe200078e00ff */
[----:B------:R-:W-:Y:S01]  /*0c20*/  BSSY.RECONVERGENT B0, `(.L_x_520) ;  /* 0x0000021000007945 */ /* 0x000fe20003800200 */
[C---:B------:R-:W-:Y:S01]  /*0c30*/  IMAD.WIDE R14, R43.reuse, 0x8, R138 ;  /* 0x000000082b0e7825 */ /* 0x040fe200078e028a */
[----:B------:R-:W0:Y:S03]  /*0c40*/  MUFU.RSQ64H R31, R33 ;  /* 0x00000021001f7308 */ /* 0x000e260000001c00 */
[----:B------:R-:W-:Y:S01]  /*0c50*/  IMAD.WIDE R16, R43, 0x8, R146 ;  /* 0x000000082b107825 */ /* 0x000fe200078e0292 */
[----:B------:R-:W-:Y:S01]  /*0c60*/  IADD3 R30, PT, PT, R33, -0x3500000, RZ ;  /* 0xfcb00000211e7810 */ /* 0x000fe20007ffe0ff */
[----:B------:R1:W-:Y:S02]  /*0c70*/  STG.E.64 desc[UR18][R14.64], R6 ;  /* 0x000000060e007986 */ /* 0x0003e4000c101b12 */
[C---:B------:R-:W-:Y:S01]  /*0c80*/  IMAD.WIDE R18, R43.reuse, 0x8, R144 ;  /* 0x000000082b127825 */ /* 0x040fe200078e0290 */
[----:B------:R-:W-:Y:S01]  /*0c90*/  ISETP.GE.U32.AND P0, PT, R30, 0x7ca00000, PT ;  /* 0x7ca000001e00780c */ /* 0x000fe20003f06070 */
[----:B------:R2:W-:Y:S02]  /*0ca0*/  STG.E.64 desc[UR18][R16.64], R26 ;  /* 0x0000001a10007986 */ /* 0x0005e4000c101b12 */
[----:B------:R-:W-:-:S02]  /*0cb0*/  IMAD.WIDE R20, R43, 0x8, R142 ;  /* 0x000000082b147825 */ /* 0x000fc400078e028e */
[----:B------:R2:W-:Y:S01]  /*0cc0*/  STG.E.64 desc[UR18][R18.64], R24 ;  /* 0x0000001812007986 */ /* 0x0005e2000c101b12 */
[----:B0-----:R-:W-:-:S03]  /*0cd0*/  DMUL R4, R30, R30 ;  /* 0x0000001e1e047228 */ /* 0x001fc60000000000 */
[----:B------:R2:W-:Y:S05]  /*0ce0*/  STG.E.64 desc[UR18][R20.64], R28 ;  /* 0x0000001c14007986 */ /* 0x0005ea000c101b12 */
[----:B------:R-:W-:-:S08]  /*0cf0*/  DFMA R4, |R22|, -R4, 1 ;  /* 0x3ff000001604742b */ /* 0x000fd00000000a04 */
[----:B------:R-:W-:Y:S02]  /*0d00*/  DFMA R8, R4, R8, 0.5 ;  /* 0x3fe000000408742b */ /* 0x000fe40000000008 */
[----:B------:R-:W-:-:S08]  /*0d10*/  DMUL R4, R30, R4 ;  /* 0x000000041e047228 */ /* 0x000fd00000000000 */
[----:B------:R-:W-:-:S08]  /*0d20*/  DFMA R8, R8, R4, R30 ;  /* 0x000000040808722b */ /* 0x000fd0000000001e */
[----:B------:R-:W-:-:S08]  /*0d30*/  DMUL R44, |R22|, R8 ;  /* 0x00000008162c7228 */ /* 0x000fd00000000200 */
[----:B-1----:R-:W-:Y:S01]  /*0d40*/  DFMA R6, R44, -R44, |R22| ;  /* 0x8000002c2c06722b */ /* 0x002fe20000000416 */
[----:B------:R-:W-:Y:S01]  /*0d50*/  IADD3 R23, PT, PT, R9, -0x100000, RZ ;  /* 0xfff0000009177810 */ /* 0x000fe20007ffe0ff */
[----:B------:R-:W-:-:S06]  /*0d60*/  IMAD.MOV.U32 R22, RZ, RZ, R8 ;  /* 0x000000ffff167224 */ /* 0x000fcc00078e0008 */
        /* <DEDUP_REMOVED lines=8> */
[----:B------:R-:W-:-:S07]  /*0df0*/  IMAD.MOV.U32 R53, RZ, RZ, R23 ;  /* 0x000000ffff357224 */ /* 0x000fce00078e0017 */
[----:B------:R-:W-:Y:S05]  /*0e00*/  CALL.REL.NOINC `($__internal_8_$__cuda_sm20_dsqrt_rn_f64_mediumpath_v1) ;  /* 0x0000012000147944 */ /* 0x000fea0003c00000 */
[----:B------:R-:W-:Y:S01]  /*0e10*/  IMAD.MOV.U32 R4, RZ, RZ, R42 ;  /* 0x000000ffff047224 */ /* 0x000fe200078e002a */
[----:B------:R-:W-:-:S07]  /*0e20*/  MOV R5, R47 ;  /* 0x0000002f00057202 */ /* 0x000fce0000000f00 */
.L_x_521:
[----:B------:R-:W-:Y:S05]  /*0e30*/  BSYNC.RECONVERGENT B0 ;  /* 0x0000000000007941 */ /* 0x000fea0003800200 */
.L_x_520:
[----:B------:R-:W-:Y:S01]  /*0e40*/  IMAD.WIDE R22, R43, 0x8, R140 ;  /* 0x000000082b167825 */ /* 0x000fe200078e028c */
[----:B------:R-:W-:-:S04]  /*0e50*/  UIADD3 UR7, UPT, UPT, UR4, 0x1, URZ ;  /* 0x0000000104077890 */ /* 0x000fc8000fffe0ff */
[----:B------:R0:W-:Y:S01]  /*0e60*/  STG.E.64 desc[UR18][R22.64], R4 ;  /* 0x0000000416007986 */ /* 0x0001e2000c101b12 */
[----:B------:R-:W-:-:S09]  /*0e70*/  UISETP.NE.AND UP0, UPT, UR7, 0x5, UPT ;  /* 0x000000050700788c */ /* 0x000fd2000bf05270 */
[----:B------:R-:W-:Y:S05]  /*0e80*/  BRA.U !UP0, `(.L_x_522) ;  /* 0x0000000908f07547 */ /* 0x000fea000b800000 */
[----:B------:R-:W1:Y:S01]  /*0e90*/  LDCU UR6, c[0x0][0x3e8] ;  /* 0x00007d00ff0677ac */ /* 0x000e620008000800 */
[----:B------:R-:W-:Y:S01]  /*0ea0*/  IMAD.MOV.U32 R32, RZ, RZ, -0x3e000000 ;  /* 0xc2000000ff207424 */ /* 0x000fe200078e00ff */
[----:B------:R-:W-:Y:S01]  /*0eb0*/  I2FP.F32.U32 R132, UR7 ;  /* 0x0000000700847c45 */ /* 0x000fe20008201000 */
[--C-:B------:R-:W-:Y:S01]  /*0ec0*/  IMAD.MOV.U32 R27, RZ, RZ, R133.reuse ;  /* 0x000000ffff1b7224 */ /* 0x100fe200078e0085 */
[----:B------:R-:W-:Y:S01]  /*0ed0*/  UMOV UR7, URZ ;  /* 0x000000ff00077c82 */ /* 0x000fe20008000000 */
[----:B------:R-:W2:Y:S01]  /*0ee0*/  LDCU UR8, c[0x0][0x3f0] ;  /* 0x00007e00ff0877ac */ /* 0x000ea20008000800 */
[-C--:B------:R-:W-:Y:S01]  /*0ef0*/  MOV R29, R133.reuse ;  /* 0x00000085001d7202 */ /* 0x080fe20000000f00 */
[--C-:B------:R-:W-:Y:S01]  /*0f00*/  IMAD.MOV.U32 R26, RZ, RZ, R132.reuse ;  /* 0x000000ffff1a7224 */ /* 0x100fe200078e0084 */
[----:B------:R-:W-:Y:S01]  /*0f10*/  MOV R30, R132 ;  /* 0x00000084001e7202 */ /* 0x000fe20000000f00 */
[----:B------:R-:W3:Y:S01]  /*0f20*/  LDCU UR10, c[0x0][0x3f8] ;  /* 0x00007f00ff0a77ac */ /* 0x000ee20008000800 */
[----:B------:R-:W-:Y:S01]  /*0f30*/  IMAD.MOV.U32 R28, RZ, RZ, R132 ;  /* 0x000000ffff1c7224 */ /* 0x000fe200078e0084 */
[----:B------:R-:W-:Y:S01]  /*0f40*/  MOV R47, R133 ;  /* 0x00000085002f7202 */ /* 0x000fe20000000f00 */
[--C-:B------:R-:W-:Y:S01]  /*0f50*/  IMAD.MOV.U32 R31, RZ, RZ, R133.reuse ;  /* 0x000000ffff1f7224 */ /* 0x100fe200078e0085 */
[----:B------:R-:W4:Y:S01]  /*0f60*/  LDCU UR12, c[0x0][0x400] ;  /* 0x00008000ff0c77ac */ /* 0x000f220008000800 */
[----:B------:R-:W-:-:S02]  /*0f70*/  IMAD.MOV.U32 R49, RZ, RZ, R133 ;  /* 0x000000ffff317224 */ /* 0x000fc400078e0085 */
[--C-:B------:R-:W-:Y:S01]  /*0f80*/  IMAD.MOV.U32 R48, RZ, RZ, R132.reuse ;  /* 0x000000ffff307224 */ /* 0x100fe200078e0084 */
[----:B------:R-:W-:Y:S01]  /*0f90*/  UMOV UR9, URZ ;  /* 0x000000ff00097c82 */ /* 0x000fe20008000000 */
[----:B-1----:R-:W5:Y:S01]  /*0fa0*/  TEX.LL RZ, R24, R132, R32, UR6, 2D, 0x3 ;  /* 0x28ff062084187f60 */ /* 0x002f6200089e03ff */
[----:B------:R-:W-:Y:S01]  /*0fb0*/  UMOV UR11, URZ ;  /* 0x000000ff000b7c82 */ /* 0x000fe20008000000 */
[----:B------:R-:W-:Y:S01]  /*0fc0*/  UMOV UR13, URZ ;  /* 0x000000ff000d7c82 */ /* 0x000fe20008000000 */
[----:B------:R-:W1:Y:S01]  /*0fd0*/  LDCU UR14, c[0x0][0x408] ;  /* 0x00008100ff0e77ac */ /* 0x000e620008000800 */
[----:B------:R-:W-:Y:S01]  /*0fe0*/  IMAD.MOV.U32 R46, RZ, RZ, R132 ;  /* 0x000000ffff2e7224 */ /* 0x000fe200078e0084 */
[----:B--2---:R-:W5:Y:S01]  /*0ff0*/  TEX.LL RZ, R26, R26, R32, UR8, 2D, 0x3 ;  /* 0x28ff08201a1a7f60 */ /* 0x004f6200089e03ff */
[----:B------:R-:W2:Y:S01]  /*1000*/  LDCU UR16, c[0x0][0x410] ;  /* 0x00008200ff1077ac */ /* 0x000ea20008000800 */
[----:B---3--:R-:W5:Y:S01]  /*1010*/  TEX.LL RZ, R28, R28, R32, UR10, 2D, 0x3 ;  /* 0x28ff0a201c1c7f60 */ /* 0x008f6200089e03ff */
[----:B------:R-:W-:Y:S01]  /*1020*/  UMOV UR15, URZ ;  /* 0x000000ff000f7c82 */ /* 0x000fe20008000000 */
[----:B------:R-:W-:Y:S01]  /*1030*/  UMOV UR17, URZ ;  /* 0x000000ff00117c82 */ /* 0x000fe20008000000 */
[----:B----4-:R-:W5:Y:S01]  /*1040*/  TEX.LL RZ, R30, R30, R32, UR12, 2D, 0x3 ;  /* 0x28ff0c201e1e7f60 */ /* 0x010f6200089e03ff */
[----:B-1----:R1:W5:Y:S01]  /*1050*/  TEX.LL RZ, R48, R48, R32, UR14, 2D, 0x3 ;  /* 0x28ff0e2030307f60 */ /* 0x00236200089e03ff */
[----:B--2---:R1:W5:Y:S01]  /*1060*/  TEX.LL RZ, R46, R46, R32, UR16, 2D, 0x3 ;  /* 0x28ff10202e2e7f60 */ /* 0x00436200089e03ff */
[----:B------:R-:W-:Y:S01]  /*1070*/  BSSY.RECONVERGENT B0, `(.L_x_523) ;  /* 0x0000019000007945 */ /* 0x000fe20003800200 */
[----:B------:R-:W-:-:S04]  /*1080*/  DEPBAR.LE SB5, 0x5 ;  /* 0x0000d1400000791a */ /* 0x000fc80000000000 */
[----:B0-----:R-:W0:Y:S01]  /*1090*/  MUFU.RCP64H R5, R25 ;  /* 0x0000001900057308 */ /* 0x001e220000001800 */
[----:B------:R-:W-:-:S04]  /*10a0*/  IADD3 R4, PT, PT, R25, 0x300402, RZ ;  /* 0x0030040219047810 */ /* 0x000fc80007ffe0ff */
[----:B------:R-:W-:Y:S02]  /*10b0*/  FSETP.GEU.AND P0, PT, |R4|, 5.8789094863358348022e-39, PT ;  /* 0x004004020400780b */ /* 0x000fe40003f0e200 */
[----:B0-----:R-:W-:-:S08]  /*10c0*/  DFMA R6, -R24, R4, 1 ;  /* 0x3ff000001806742b */ /* 0x001fd00000000104 */
[----:B------:R-:W-:-:S08]  /*10d0*/  DFMA R6, R6, R6, R6 ;  /* 0x000000060606722b */ /* 0x000fd00000000006 */
[----:B------:R-:W-:-:S08]  /*10e0*/  DFMA R6, R4, R6, R4 ;  /* 0x000000060406722b */ /* 0x000fd00000000004 */
[----:B------:R-:W-:Y:S01]  /*10f0*/  DFMA R8, -R24, R6, 1 ;  /* 0x3ff000001808742b */ /* 0x000fe20000000106 */
[----:B------:R-:W-:-:S04]  /*1100*/  DEPBAR.LE SB5, 0x4 ;  /* 0x0000d1000000791a */ /* 0x000fc80000000000 */
[----:B------:R-:W-:Y:S02]  /*1110*/  IMAD.MOV.U32 R4, RZ, RZ, R26 ;  /* 0x000000ffff047224 */ /* 0x000fe400078e001a */
[----:B------:R-:W-:Y:S01]  /*1120*/  IMAD.MOV.U32 R5, RZ, RZ, R27 ;  /* 0x000000ffff057224 */ /* 0x000fe200078e001b */
[----:B------:R-:W-:Y:S01]  /*1130*/  DFMA R44, R6, R8, R6 ;  /* 0x00000008062c722b */ /* 0x000fe20000000006 */
[----:B------:R-:W-:-:S04]  /*1140*/  DEPBAR.LE SB5, 0x2 ;  /* 0x0000d0800000791a */ /* 0x000fc80000000000 */
[----:B------:R-:W-:Y:S01]  /*1150*/  MOV R6, R28 ;  /* 0x0000001c00067202 */ /* 0x000fe20000000f00 */
[----:B------:R-:W-:Y:S01]  /*1160*/  IMAD.MOV.U32 R7, RZ, RZ, R29 ;  /* 0x000000ffff077224 */ /* 0x000fe200078e001d */
[----:B------:R-:W-:Y:S01]  /*1170*/  MOV R9, R31 ;  /* 0x0000001f00097202 */ /* 0x000fe20000000f00 */
[----:B------:R-:W-:Y:S01]  /*1180*/  IMAD.MOV.U32 R8, RZ, RZ, R30 ;  /* 0x000000ffff087224 */ /* 0x000fe200078e001e */
[----:B-1----:R-:W-:Y:S06]  /*1190*/  @P0 BRA `(.L_x_524) ;  /* 0x0000000000180947 */ /* 0x002fec0003800000 */
[----:B------:R-:W-:Y:S01]  /*11a0*/  LOP3.LUT R26, R25, 0x7fffffff, RZ, 0xc0, !PT ;  /* 0x7fffffff191a7812 */ /* 0x000fe200078ec0ff */
[----:B------:R-:W-:Y:S02]  /*11b0*/  IMAD.MOV.U32 R50, RZ, RZ, R24 ;  /* 0x000000ffff327224 */ /* 0x000fe400078e0018 */
[----:B------:R-:W-:Y:S01]  /*11c0*/  IMAD.MOV.U32 R51, RZ, RZ, R25 ;  /* 0x000000ffff337224 */ /* 0x000fe200078e0019 */
[----:B------:R-:W-:Y:S02]  /*11d0*/  IADD3 R45, PT, PT, R26, -0x100000, RZ ;  /* 0xfff000001a2d7810 */ /* 0x000fe40007ffe0ff */
[----:B------:R-:W-:-:S07]  /*11e0*/  MOV R26, 0x1200 ;  /* 0x00001200001a7802 */ /* 0x000fce0000000f00 */
[----:B-----5:R-:W-:Y:S05]  /*11f0*/  CALL.REL.NOINC `($__internal_6_$__cuda_sm20_dblrcp_rn_slowpath_v3) ;  /* 0x0000011000e47944 */ /* 0x020fea0003c00000 */
.L_x_524:
[----:B------:R-:W-:Y:S05]  /*1200*/  BSYNC.RECONVERGENT B0 ;  /* 0x0000000000007941 */ /* 0x000fea0003800200 */
.L_x_523:
[-C--:B------:R-:W-:Y:S01]  /*1210*/  DMUL R26, R6, R44.reuse ;  /* 0x0000002c061a7228 */ /* 0x080fe20000000000 */
[----:B------:R-:W0:Y:S01]  /*1220*/  LDC R55, c[0x0][0x384] ;  /* 0x0000e100ff377b82 */ /* 0x000e220000000800 */
[-C--:B------:R-:W-:Y:S01]  /*1230*/  DMUL R28, R4, R44.reuse ;  /* 0x0000002c041c7228 */ /* 0x080fe20000000000 */
[----:B------:R-:W-:Y:S01]  /*1240*/  IMAD.MOV.U32 R56, RZ, RZ, 0x0 ;  /* 0x00000000ff387424 */ /* 0x000fe200078e00ff */
[----:B------:R-:W-:Y:S01]  /*1250*/  DMUL R30, R8, R44 ;  /* 0x0000002c081e7228 */ /* 0x000fe20000000000 */
[----:B------:R-:W-:Y:S01]  /*1260*/  MOV R57, 0x3fd80000 ;  /* 0x3fd8000000397802 */ /* 0x000fe20000000f00 */
[----:B------:R-:W-:Y:S01]  /*1270*/  IMAD.U32 R59, RZ, RZ, UR5 ;  /* 0x00000005ff3b7e24 */ /* 0x000fe2000f8e00ff */
[----:B------:R-:W-:Y:S01]  /*1280*/  BSSY.RECONVERGENT B0, `(.L_x_525) ;  /* 0x0000036000007945 */ /* 0x000fe20003800200 */
[----:B------:R-:W-:Y:S02]  /*1290*/  DMUL R32, R26, R26 ;  /* 0x0000001a1a207228 */ /* 0x000fe40000000000 */
[----:B------:R-:W-:-:S06]  /*12a0*/  DMUL R6, R6, R28 ;  /* 0x0000001c06067228 */ /* 0x000fcc0000000000 */
[----:B------:R-:W-:-:S08]  /*12b0*/  DFMA R32, R28, R28, R32 ;  /* 0x0000001c1c20722b */ /* 0x000fd00000000020 */
[----:B------:R-:W-:Y:S01]  /*12c0*/  DFMA R32, R30, R30, R32 ;  /* 0x0000001e1e20722b */ /* 0x000fe20000000020 */
[----:B0-----:R-:W-:-:S05]  /*12d0*/  IMAD.WIDE R10, R55, 0x8, R10 ;  /* 0x00000008370a7825 */ /* 0x001fca00078e020a */
[----:B------:R0:W-:Y:S01]  /*12e0*/  STG.E.64 desc[UR18][R10.64], R4 ;  /* 0x000000040a007986 */ /* 0x0001e2000c101b12 */
[----:B------:R-:W-:Y:S01]  /*12f0*/  IMAD.WIDE R60, R41, 0x8, R10 ;  /* 0x00000008293c7825 */ /* 0x000fe200078e020a */
[----:B------:R-:W-:Y:S01]  /*1300*/  DMUL R32, R32, 0.5 ;  /* 0x3fe0000020207828 */ /* 0x000fe20000000000 */
[----:B------:R-:W-:-:S07]  /*1310*/  DEPBAR.LE SB5, 0x1 ;  /* 0x0000d0400000791a */ /* 0x000fce0000000000 */
[----:B------:R-:W-:-:S08]  /*1320*/  DFMA R50, -R24, R32, R48 ;  /* 0x000000201832722b */ /* 0x000fd00000000130 */
[----:B------:R-:W-:-:S08]  /*1330*/  DMUL R50, R2, R50 ;  /* 0x0000003202327228 */ /* 0x000fd00000000000 */
[----:B------:R-:W-:Y:S02]  /*1340*/  DMUL R52, R50, UR24 ;  /* 0x0000001832347c28 */ /* 0x000fe40008000000 */
[--C-:B------:R-:W-:Y:S02]  /*1350*/  DADD R54, R48, R50.reuse ;  /* 0x0000000030367229 */ /* 0x100fe40000000032 */
[-C--:B------:R-:W-:Y:S01]  /*1360*/  DFMA R50, R4, R28.reuse, R50 ;  /* 0x0000001c0432722b */ /* 0x080fe20000000032 */
[--C-:B------:R-:W-:Y:S01]  /*1370*/  IMAD.WIDE R48, R59, 0x8, R10.reuse ;  /* 0x000000083b307825 */ /* 0x100fe200078e020a */
[----:B-----5:R-:W-:Y:S02]  /*1380*/  DMUL R58, R46, R28 ;  /* 0x0000001c2e3a7228 */ /* 0x020fe40000000000 */
[----:B------:R-:W-:Y:S01]  /*1390*/  DMUL R44, R52, R44 ;  /* 0x0000002c342c7228 */ /* 0x000fe20000000000 */
[----:B------:R-:W-:Y:S01]  /*13a0*/  IMAD.WIDE R46, R37, 0x8, R10 ;  /* 0x00000008252e7825 */ /* 0x000fe200078e020a */
[----:B------:R-:W-:Y:S01]  /*13b0*/  DMUL R54, R28, R54 ;  /* 0x000000361c367228 */ /* 0x000fe20000000000 */
[----:B------:R-:W-:Y:S05]  /*13c0*/  STG.E.64 desc[UR18][R48.64], R50 ;  /* 0x0000003230007986 */ /* 0x000fea000c101b12 */
[----:B------:R-:W-:-:S06]  /*13d0*/  DADD R64, -RZ, |R44| ;  /* 0x00000000ff407229 */ /* 0x000fcc000000052c */
[----:B------:R-:W1:Y:S04]  /*13e0*/  MUFU.RSQ64H R63, R65 ;  /* 0x00000041003f7308 */ /* 0x000e680000001c00 */
[----:B------:R-:W-:-:S05]  /*13f0*/  VIADD R62, R65, 0xfcb00000 ;  /* 0xfcb00000413e7836 */ /* 0x000fca0000000000 */
[----:B------:R-:W-:Y:S01]  /*1400*/  ISETP.GE.U32.AND P0, PT, R62, 0x7ca00000, PT ;  /* 0x7ca000003e00780c */ /* 0x000fe20003f06070 */
[----:B-1----:R-:W-:-:S08]  /*1410*/  DMUL R52, R62, R62 ;  /* 0x0000003e3e347228 */ /* 0x002fd00000000000 */
[----:B------:R-:W-:-:S08]  /*1420*/  DFMA R52, |R44|, -R52, 1 ;  /* 0x3ff000002c34742b */ /* 0x000fd00000000a34 */
[----:B------:R-:W-:Y:S02]  /*1430*/  DFMA R56, R52, R56, 0.5 ;  /* 0x3fe000003438742b */ /* 0x000fe40000000038 */
[----:B------:R-:W-:-:S08]  /*1440*/  DMUL R52, R62, R52 ;  /* 0x000000343e347228 */ /* 0x000fd00000000000 */
[----:B------:R-:W-:Y:S02]  /*1450*/  DFMA R66, R56, R52, R62 ;  /* 0x000000343842722b */ /* 0x000fe4000000003e */
[----:B------:R-:W-:Y:S01]  /*1460*/  DMUL R52, R8, R28 ;  /* 0x0000001c08347228 */ /* 0x000fe20000000000 */
[----:B------:R-:W-:-:S04]  /*1470*/  IMAD.WIDE R56, R39, 0x8, R10 ;  /* 0x0000000827387825 */ /* 0x000fc800078e020a */
[----:B------:R-:W-:Y:S01]  /*1480*/  IMAD.WIDE R8, R35, 0x8, R10 ;  /* 0x0000000823087825 */ /* 0x000fe200078e020a */
[----:B------:R-:W-:Y:S02]  /*1490*/  DMUL R68, |R44|, R66 ;  /* 0x000000422c447228 */ /* 0x000fe40000000200 */
[----:B0-----:R-:W-:Y:S01]  /*14a0*/  MOV R10, R66 ;  /* 0x00000042000a7202 */ /* 0x001fe20000000f00 */
[----:B------:R-:W-:Y:S01]  /*14b0*/  VIADD R11, R67, 0xfff00000 ;  /* 0xfff00000430b7836 */ /* 0x000fe20000000000 */
[----:B------:R0:W-:Y:S04]  /*14c0*/  STG.E.64 desc[UR18][R8.64], R6 ;  /* 0x0000000608007986 */ /* 0x0001e8000c101b12 */
[----:B------:R1:W-:Y:S04]  /*14d0*/  STG.E.64 desc[UR18][R46.64], R52 ;  /* 0x000000342e007986 */ /* 0x0003e8000c101b12 */
[----:B------:R1:W-:Y:S04]  /*14e0*/  STG.E.64 desc[UR18][R56.64], R54 ;  /* 0x0000003638007986 */ /* 0x0003e8000c101b12 */
[----:B------:R1:W-:Y:S01]  /*14f0*/  STG.E.64 desc[UR18][R60.64], R58 ;  /* 0x0000003a3c007986 */ /* 0x0003e2000c101b12 */
[----:B0-----:R-:W-:-:S08]  /*1500*/  DFMA R6, R68, -R68, |R44| ;  /* 0x800000444406722b */ /* 0x001fd0000000042c */
        /* <DEDUP_REMOVED lines=8> */
[----:B------:R-:W-:Y:S02]  /*1590*/  IMAD.MOV.U32 R5, RZ, RZ, R69 ;  /* 0x000000ffff057224 */ /* 0x000fe400078e0045 */
[----:B-1----:R-:W-:-:S07]  /*15a0*/  IMAD.MOV.U32 R53, RZ, RZ, R11 ;  /* 0x000000ffff357224 */ /* 0x002fce00078e000b */
[----:B------:R-:W-:Y:S05]  /*15b0*/  CALL.REL.NOINC `($__internal_8_$__cuda_sm20_dsqrt_rn_f64_mediumpath_v1) ;  /* 0x0000011800287944 */ /* 0x000fea0003c00000 */
[----:B------:R-:W-:Y:S01]  /*15c0*/  IMAD.MOV.U32 R4, RZ, RZ, R42 ;  /* 0x000000ffff047224 */ /* 0x000fe200078e002a */
[----:B------:R-:W-:-:S07]  /*15d0*/  MOV R5, R47 ;  /* 0x0000002f00057202 */ /* 0x000fce0000000f00 */
.L_x_526:
[----:B------:R-:W-:Y:S05]  /*15e0*/  BSYNC.RECONVERGENT B0 ;  /* 0x0000000000007941 */ /* 0x000fea0003800200 */
.L_x_525:
[----:B------:R-:W0:Y:S01]  /*15f0*/  MUFU.RCP64H R7, R3 ;  /* 0x0000000300077308 */ /* 0x000e220000001800 */
[----:B------:R-:W-:Y:S01]  /*1600*/  IMAD.MOV.U32 R6, RZ, RZ, 0x1 ;  /* 0x00000001ff067424 */ /* 0x000fe200078e00ff */
[----:B-1----:R-:W1:Y:S01]  /*1610*/  LDC R47, c[0x0][0x384] ;  /* 0x0000e100ff2f7b82 */ /* 0x002e620000000800 */
[----:B------:R-:W-:Y:S01]  /*1620*/  DADD R152, -RZ, |R44| ;  /* 0x00000000ff987229 */ /* 0x000fe2000000052c */
[----:B------:R-:W-:Y:S09]  /*1630*/  BSSY.RECONVERGENT B1, `(.L_x_527) ;  /* 0x0000014000017945 */ /* 0x000ff20003800200 */
[----:B------:R-:W-:Y:S01]  /*1640*/  FSETP.GEU.AND P1, PT, |R153|, 6.5827683646048100446e-37, PT ;  /* 0x036000009900780b */ /* 0x000fe20003f2e200 */
[----:B0-----:R-:W-:-:S08]  /*1650*/  DFMA R8, -R2, R6, 1 ;  /* 0x3ff000000208742b */ /* 0x001fd00000000106 */
[----:B------:R-:W-:Y:S01]  /*1660*/  DFMA R8, R8, R8, R8 ;  /* 0x000000080808722b */ /* 0x000fe20000000008 */
[----:B-1----:R-:W-:-:S05]  /*1670*/  IMAD.WIDE R12, R47, 0x8, R12 ;  /* 0x000000082f0c7825 */ /* 0x002fca00078e020c */
[----:B------:R0:W-:Y:S02]  /*1680*/  STG.E.64 desc[UR18][R12.64], R4 ;  /* 0x000000040c007986 */ /* 0x0001e4000c101b12 */
[----:B------:R-:W-:-:S08]  /*1690*/  DFMA R8, R6, R8, R6 ;  /* 0x000000080608722b */ /* 0x000fd00000000006 */
[----:B------:R-:W-:-:S08]  /*16a0*/  DFMA R6, -R2, R8, 1 ;  /* 0x3ff000000206742b */ /* 0x000fd00000000108 */
[----:B------:R-:W-:-:S08]  /*16b0*/  DFMA R10, R8, R6, R8 ;  /* 0x00000006080a722b */ /* 0x000fd00000000008 */
[----:B------:R-:W-:-:S08]  /*16c0*/  DMUL R6, R10, |R44| ;  /* 0x4000002c0a067228 */ /* 0x000fd00000000000 */
[----:B------:R-:W-:-:S08]  /*16d0*/  DFMA R8, -R2, R6, |R44| ;  /* 0x000000060208722b */ /* 0x000fd0000000052c */
[----:B------:R-:W-:-:S10]  /*16e0*/  DFMA R6, R10, R8, R6 ;  /* 0x000000080a06722b */ /* 0x000fd40000000006 */
[----:B------:R-:W-:-:S05]  /*16f0*/  FFMA R8, RZ, R3, R7 ;  /* 0x00000003ff087223 */ /* 0x000fca0000000007 */
[----:B------:R-:W-:-:S13]  /*1700*/  FSETP.GT.AND P0, PT, |R8|, 1.469367938527859385e-39, PT ;  /* 0x001000000800780b */ /* 0x000fda0003f04200 */
[----:B0-----:R-:W-:Y:S05]  /*1710*/  @P0 BRA P1, `(.L_x_528) ;  /* 0x0000000000140947 */ /* 0x001fea0000800000 */
[----:B------:R-:W-:Y:S01]  /*1720*/  IMAD.MOV.U32 R154, RZ, RZ, R2 ;  /* 0x000000ffff9a7224 */ /* 0x000fe200078e0002 */
[----:B------:R-:W-:Y:S02]  /*1730*/  MOV R157, R3 ;  /* 0x00000003009d7202 */ /* 0x000fe40000000f00 */
[----:B------:R-:W-:-:S07]  /*1740*/  MOV R4, 0x1760 ;  /* 0x0000176000047802 */ /* 0x000fce0000000f00 */
[----:B------:R-:W-:Y:S05]  /*1750*/  CALL.REL.NOINC `($__internal_7_$__cuda_sm20_div_rn_f64_full) ;  /* 0x0000011000387944 */ /* 0x000fea0003c00000 */
[----:B------:R-:W-:-:S07]  /*1760*/  IMAD.MOV.U32 R7, RZ, RZ, R5 ;  /* 0x000000ffff077224 */ /* 0x000fce00078e0005 */
.L_x_528:
[----:B------:R-:W-:Y:S05]  /*1770*/  BSYNC.RECONVERGENT B1 ;  /* 0x0000000000017941 */ /* 0x000fea0003800200 */
.L_x_527:
[----:B------:R-:W-:Y:S01]  /*1780*/  DADD R44, -RZ, |R24| ;  /* 0x00000000ff2c7229 */ /* 0x000fe20000000518 */
[----:B------:R-:W0:Y:S01]  /*1790*/  LDC R13, c[0x0][0x384] ;  /* 0x0000e100ff0d7b82 */ /* 0x000e220000000800 */
[----:B------:R-:W-:Y:S01]  /*17a0*/  MOV R8, 0x0 ;  /* 0x0000000000087802 */ /* 0x000fe20000000f00 */
[----:B------:R-:W-:Y:S01]  /*17b0*/  IMAD.MOV.U32 R9, RZ, RZ, 0x3fd80000 ;  /* 0x3fd80000ff097424 */ /* 0x000fe200078e00ff */
[----:B------:R-:W-:Y:S01]  /*17c0*/  DADD R6, R32, R6 ;  /* 0x0000000020067229 */ /* 0x000fe20000000006 */
[----:B------:R-:W-:Y:S01]  /*17d0*/  BSSY.RECONVERGENT B0, `(.L_x_529) ;  /* 0x0000021000007945 */ /* 0x000fe20003800200 */
[----:B------:R-:W1:Y:S04]  /*17e0*/  MUFU.RSQ64H R11, R45 ;  /* 0x0000002d000b7308 */ /* 0x000e680000001c00 */
[----:B------:R-:W-:-:S05]  /*17f0*/  VIADD R10, R45, 0xfcb00000 ;  /* 0xfcb000002d0a7836 */ /* 0x000fca0000000000 */
[----:B------:R-:W-:Y:S01]  /*1800*/  ISETP.GE.U32.AND P0, PT, R10, 0x7ca00000, PT ;  /* 0x7ca000000a00780c */ /* 0x000fe20003f06070 */
[----:B-1----:R-:W-:Y:S01]  /*1810*/  DMUL R4, R10, R10 ;  /* 0x0000000a0a047228 */ /* 0x002fe20000000000 */
[----:B0-----:R-:W-:-:S04]  /*1820*/  IMAD.WIDE R14, R13, 0x8, R14 ;  /* 0x000000080d0e7825 */ /* 0x001fc800078e020e */
[C---:B------:R-:W-:Y:S01]  /*1830*/  IMAD.WIDE R16, R13.reuse, 0x8, R16 ;  /* 0x000000080d107825 */ /* 0x040fe200078e0210 */
[----:B------:R0:W-:Y:S02]  /*1840*/  STG.E.64 desc[UR18][R14.64], R6 ;  /* 0x000000060e007986 */ /* 0x0001e4000c101b12 */
[----:B------:R-:W-:Y:S01]  /*1850*/  DFMA R4, |R24|, -R4, 1 ;  /* 0x3ff000001804742b */ /* 0x000fe20000000a04 */
[C---:B------:R-:W-:Y:S01]  /*1860*/  IMAD.WIDE R18, R13.reuse, 0x8, R18 ;  /* 0x000000080d127825 */ /* 0x040fe200078e0212 */
[----:B------:R1:W-:Y:S03]  /*1870*/  STG.E.64 desc[UR18][R16.64], R28 ;  /* 0x0000001c10007986 */ /* 0x0003e6000c101b12 */
[----:B------:R-:W-:Y:S01]  /*1880*/  IMAD.WIDE R20, R13, 0x8, R20 ;  /* 0x000000080d147825 */ /* 0x000fe200078e0214 */
[----:B------:R1:W-:Y:S02]  /*1890*/  STG.E.64 desc[UR18][R18.64], R26 ;  /* 0x0000001a12007986 */ /* 0x0003e4000c101b12 */
[----:B------:R-:W-:-:S02]  /*18a0*/  DFMA R8, R4, R8, 0.5 ;  /* 0x3fe000000408742b */ /* 0x000fc40000000008 */
[----:B------:R-:W-:Y:S01]  /*18b0*/  DMUL R4, R10, R4 ;  /* 0x000000040a047228 */ /* 0x000fe20000000000 */
[----:B------:R1:W-:Y:S07]  /*18c0*/  STG.E.64 desc[UR18][R20.64], R30 ;  /* 0x0000001e14007986 */ /* 0x0003ee000c101b12 */
[----:B------:R-:W-:-:S08]  /*18d0*/  DFMA R8, R8, R4, R10 ;  /* 0x000000040808722b */ /* 0x000fd0000000000a */
[----:B------:R-:W-:Y:S02]  /*18e0*/  DMUL R32, |R24|, R8 ;  /* 0x0000000818207228 */ /* 0x000fe40000000200 */
[----:B------:R-:W-:Y:S01]  /*18f0*/  VIADD R13, R9, 0xfff00000 ;  /* 0xfff00000090d7836 */ /* 0x000fe20000000000 */
[----:B------:R-:W-:-:S05]  /*1900*/  MOV R12, R8 ;  /* 0x00000008000c7202 */ /* 0x000fca0000000f00 */
[----:B0-----:R-:W-:-:S08]  /*1910*/  DFMA R6, R32, -R32, |R24| ;  /* 0x800000202006722b */ /* 0x001fd00000000418 */
[----:B------:R-:W-:Y:S01]  /*1920*/  DFMA R4, R6, R12, R32 ;  /* 0x0000000c0604722b */ /* 0x000fe20000000020 */
[----:B-1----:R-:W-:Y:S10]  /*1930*/  @!P0 BRA `(.L_x_530) ;  /* 0x0000000000288947 */ /* 0x002ff40003800000 */
        /* <DEDUP_REMOVED lines=8> */
[----:B------:R-:W-:Y:S02]  /*19c0*/  IMAD.MOV.U32 R4, RZ, RZ, R42 ;  /* 0x000000ffff047224 */ /* 0x000fe400078e002a */
[----:B------:R-:W-:-:S07]  /*19d0*/  IMAD.MOV.U32 R5, RZ, RZ, R47 ;  /* 0x000000ffff057224 */ /* 0x000fce00078e002f */
.L_x_530:
[----:B------:R-:W-:Y:S05]  /*19e0*/  BSYNC.RECONVERGENT B0 ;  /* 0x0000000000007941 */ /* 0x000fea0003800200 */
.L_x_529:
[----:B------:R-:W0:Y:S01]  /*19f0*/  LDC R7, c[0x0][0x384] ;  /* 0x0000e100ff077b82 */ /* 0x000e220000000800 */
[----:B------:R-:W-:Y:S01]  /*1a00*/  IADD3 R43, PT, PT, R43, UR22, RZ ;  /* 0x000000162b2b7c10 */ /* 0x000fe2000fffe0ff */
[----:B------:R-:W-:Y:S01]  /*1a10*/  UIADD3 UR4, UPT, UPT, UR4, 0x2, URZ ;  /* 0x0000000204047890 */ /* 0x000fe2000fffe0ff */
[----:B0-----:R-:W-:-:S05]  /*1a20*/  IMAD.WIDE R22, R7, 0x8, R22 ;  /* 0x0000000807167825 */ /* 0x001fca00078e0216 */
[----:B------:R0:W-:Y:S01]  /*1a30*/  STG.E.64 desc[UR18][R22.64], R4 ;  /* 0x0000000416007986 */ /* 0x0001e2000c101b12 */
[----:B------:R-:W-:Y:S05]  /*1a40*/  BRA `(.L_x_531) ;  /* 0xffffffe800607947 */ /* 0x000fea000383ffff */
.L_x_522:
[----:B------:R-:W1:Y:S01]  /*1a50*/  LDCU UR4, c[0x0][0x384] ;  /* 0x00007080ff0477ac */ /* 0x000e620008000800 */
[----:B------:R-:W-:Y:S02]  /*1a60*/  IMAD.MOV.U32 R25, RZ, RZ, RZ ;  /* 0x000000ffff197224 */ /* 0x000fe400078e00ff */
[----:B------:R-:W-:Y:S01]  /*1a70*/  IMAD.U32 R27, RZ, RZ, UR22 ;  /* 0x00000016ff1b7e24 */ /* 0x000fe2000f8e00ff */
[----:B------:R-:W-:Y:S02]  /*1a80*/  USHF.L.U32 UR28, UR20, 0x1, URZ ;  /* 0x00000001141c7899 */ /* 0x000fe400080006ff */
[----:B------:R-:W-:Y:S01]  /*1a90*/  UIMAD UR27, UR20, 0x3, URZ ;  /* 0x00000003141b78a4 */ /* 0x000fe2000f8e02ff */
[----:B------:R-:W2:Y:S01]  /*1aa0*/  LDCU UR40, c[0x0][0x384] ;  /* 0x00007080ff2877ac */ /* 0x000ea20008000800 */
[----:B------:R-:W3:Y:S01]  /*1ab0*/  LDCU.64 UR30, c[0x0][0x390] ;  /* 0x00007200ff1e77ac */ /* 0x000ee20008000a00 */
[----:B------:R-:W-:Y:S02]  /*1ac0*/  USHF.L.U32 UR26, UR20, 0x2, URZ ;  /* 0x00000002141a7899 */ /* 0x000fe400080006ff */
[----:B-1----:R-:W-:-:S02]  /*1ad0*/  UIMAD UR25, UR4, 0x3, URZ ;  /* 0x00000003041978a4 */ /* 0x002fc4000f8e02ff */
[----:B------:R-:W-:Y:S02]  /*1ae0*/  UIMAD UR4, UR4, 0x5, URZ ;  /* 0x00000005040478a4 */ /* 0x000fe4000f8e02ff */
[----:B------:R-:W-:Y:S02]  /*1af0*/  UIMAD UR29, UR20, 0x5, URZ ;  /* 0x00000005141d78a4 */ /* 0x000fe4000f8e02ff */
[----:B------:R-:W-:Y:S02]  /*1b00*/  IMAD.U32 R29, RZ, RZ, UR25 ;  /* 0x00000019ff1d7e24 */ /* 0x000fe4000f8e00ff */
[----:B0-----:R-:W-:Y:S01]  /*1b10*/  MOV R23, UR4 ;  /* 0x0000000400177c02 */ /* 0x001fe20008000f00 */
[----:B--23--:R-:W-:-:S07]  /*1b20*/  UMOV UR4, URZ ;  /* 0x000000ff00047c82 */ /* 0x00cfce0008000000 */
.L_x_540:
[----:B0-----:R-:W0:Y:S01]  /*1b30*/  LDCU UR6, c[0x0][0x3e8] ;  /* 0x00007d00ff0677ac */ /* 0x001e220008000800 */
[----:B------:R-:W-:Y:S01]  /*1b40*/  IMAD.MOV.U32 R18, RZ, RZ, -0x3e000000 ;  /* 0xc2000000ff127424 */ /* 0x000fe200078e00ff */
[-C--:B------:R-:W-:Y:S01]  /*1b50*/  MOV R13, R133.reuse ;  /* 0x00000085000d7202 */ /* 0x080fe20000000f00 */
[--C-:B------:R-:W-:Y:S01]  /*1b60*/  IMAD.MOV.U32 R15, RZ, RZ, R133.reuse ;  /* 0x000000ffff0f7224 */ /* 0x100fe200078e0085 */
[----:B------:R-:W-:Y:S01]  /*1b70*/  UIADD3 UR13, UPT, UPT, UR4, 0x5, URZ ;  /* 0x00000005040d7890 */ /* 0x000fe2000fffe0ff */
[--C-:B------:R-:W-:Y:S01]  /*1b80*/  IMAD.MOV.U32 R17, RZ, RZ, R133.reuse ;  /* 0x000000ffff117224 */ /* 0x100fe200078e0085 */
[----:B------:R-:W-:Y:S01]  /*1b90*/  UMOV UR7, URZ ;  /* 0x000000ff00077c82 */ /* 0x000fe20008000000 */
[----:B------:R-:W1:Y:S01]  /*1ba0*/  LDCU UR8, c[0x0][0x3f0] ;  /* 0x00007e00ff0877ac */ /* 0x000e620008000800 */
[----:B------:R-:W-:Y:S01]  /*1bb0*/  MOV R49, R133 ;  /* 0x0000008500317202 */ /* 0x000fe20000000f00 */
[----:B------:R-:W-:Y:S01]  /*1bc0*/  IMAD.MOV.U32 R21, RZ, RZ, R133 ;  /* 0x000000ffff157224 */ /* 0x000fe200078e0085 */
[----:B------:R-:W-:Y:S01]  /*1bd0*/  I2FP.F32.U32 R132, UR13 ;  /* 0x0000000d00847c45 */ /* 0x000fe20008201000 */
[----:B------:R-:W2:Y:S03]  /*1be0*/  LDCU UR10, c[0x0][0x3f8] ;  /* 0x00007f00ff0a77ac */ /* 0x000ea60008000800 */
[-C--:B------:R-:W-:Y:S01]  /*1bf0*/  MOV R14, R132.reuse ;  /* 0x00000084000e7202 */ /* 0x080fe20000000f00 */
[----:B------:R-:W3:Y:S01]  /*1c00*/  LDCU UR12, c[0x0][0x400] ;  /* 0x00008000ff0c77ac */ /* 0x000ee20008000800 */
[--C-:B------:R-:W-:Y:S01]  /*1c10*/  IMAD.MOV.U32 R12, RZ, RZ, R132.reuse ;  /* 0x000000ffff0c7224 */ /* 0x100fe200078e0084 */
[----:B------:R-:W-:Y:S01]  /*1c20*/  MOV R20, R132 ;  /* 0x0000008400147202 */ /* 0x000fe20000000f00 */
[----:B0-----:R-:W5:Y:S01]  /*1c30*/  TEX.LL RZ, R10, R132, R18, UR6, 2D, 0x3 ;  /* 0x28ff0612840a7f60 */ /* 0x001f6200089e03ff */
[--C-:B------:R-:W-:Y:S01]  /*1c40*/  IMAD.MOV.U32 R16, RZ, RZ, R132.reuse ;  /* 0x000000ffff107224 */ /* 0x100fe200078e0084 */
[----:B------:R-:W-:Y:S01]  /*1c50*/  UMOV UR9, URZ ;  /* 0x000000ff00097c82 */ /* 0x000fe20008000000 */
[----:B------:R-:W-:Y:S01]  /*1c60*/  UMOV UR11, URZ ;  /* 0x000000ff000b7c82 */ /* 0x000fe20008000000 */
[----:B------:R-:W-:Y:S01]  /*1c70*/  UMOV UR13, URZ ;  /* 0x000000ff000d7c82 */ /* 0x000fe20008000000 */
[----:B------:R-:W0:Y:S01]  /*1c80*/  LDCU UR14, c[0x0][0x408] ;  /* 0x00008100ff0e77ac */ /* 0x000e220008000800 */
[----:B------:R-:W-:Y:S01]  /*1c90*/  IMAD.MOV.U32 R48, RZ, RZ, R132 ;  /* 0x000000ffff307224 */ /* 0x000fe200078e0084 */
[----:B-1----:R-:W5:Y:S01]  /*1ca0*/  TEX.LL RZ, R12, R12, R18, UR8, 2D, 0x3 ;  /* 0x28ff08120c0c7f60 */ /* 0x002f6200089e03ff */
[----:B------:R-:W1:Y:S01]  /*1cb0*/  LDCU UR16, c[0x0][0x410] ;  /* 0x00008200ff1077ac */ /* 0x000e620008000800 */
[----:B--2---:R-:W5:Y:S01]  /*1cc0*/  TEX.LL RZ, R14, R14, R18, UR10, 2D, 0x3 ;  /* 0x28ff0a120e0e7f60 */ /* 0x004f6200089e03ff */
[----:B------:R-:W-:Y:S01]  /*1cd0*/  UMOV UR15, URZ ;  /* 0x000000ff000f7c82 */ /* 0x000fe20008000000 */
[----:B------:R-:W-:Y:S01]  /*1ce0*/  UMOV UR17, URZ ;  /* 0x000000ff00117c82 */ /* 0x000fe20008000000 */
[----:B---3--:R-:W5:Y:S01]  /*1cf0*/  TEX.LL RZ, R16, R16, R18, UR12, 2D, 0x3 ;  /* 0x28ff0c1210107f60 */ /* 0x008f6200089e03ff */
[----:B0-----:R0:W5:Y:S01]  /*1d00*/  TEX.LL RZ, R48, R48, R18, UR14, 2D, 0x3 ;  /* 0x28ff0e1230307f60 */ /* 0x00116200089e03ff */
[----:B-1----:R0:W5:Y:S01]  /*1d10*/  TEX.LL RZ, R20, R20, R18, UR16, 2D, 0x3 ;  /* 0x28ff101214147f60 */ /* 0x00216200089e03ff */
        /* <DEDUP_REMOVED lines=10> */
[----:B------:R-:W-:Y:S01]  /*1dc0*/  IMAD.MOV.U32 R4, RZ, RZ, R12 ;  /* 0x000000ffff047224 */ /* 0x000fe200078e000c */
[----:B------:R-:W-:Y:S02]  /*1dd0*/  MOV R5, R13 ;  /* 0x0000000d00057202 */ /* 0x000fe40000000f00 */
[----:B------:R-:W-:Y:S01]  /*1de0*/  DFMA R30, R6, R8, R6 ;  /* 0x00000008061e722b */ /* 0x000fe20000000006 */
[----:B------:R-:W-:-:S04]  /*1df0*/  DEPBAR.LE SB5, 0x2 ;  /* 0x0000d0800000791a */ /* 0x000fc80000000000 */
[----:B------:R-:W-:Y:S01]  /*1e00*/  IMAD.MOV.U32 R6, RZ, RZ, R14 ;  /* 0x000000ffff067224 */ /* 0x000fe200078e000e */
[----:B------:R-:W-:Y:S01]  /*1e10*/  MOV R8, R16 ;  /* 0x0000001000087202 */ /* 0x000fe20000000f00 */
[----:B------:R-:W-:Y:S02]  /*1e20*/  IMAD.MOV.U32 R7, RZ, RZ, R15 ;  /* 0x000000ffff077224 */ /* 0x000fe400078e000f */
[----:B------:R-:W-:Y:S01]  /*1e30*/  IMAD.MOV.U32 R9, RZ, RZ, R17 ;  /* 0x000000ffff097224 */ /* 0x000fe200078e0011 */
[----:B0-----:R-:W-:Y:S06]  /*1e40*/  @P0 BRA `(.L_x_533) ;  /* 0x0000000000200947 */ /* 0x001fec0003800000 */
[----:B------:R-:W-:Y:S01]  /*1e50*/  LOP3.LUT R12, R11, 0x7fffffff, RZ, 0xc0, !PT ;  /* 0x7fffffff0b0c7812 */ /* 0x000fe200078ec0ff */
[----:B------:R-:W-:Y:S01]  /*1e60*/  IMAD.MOV.U32 R50, RZ, RZ, R10 ;  /* 0x000000ffff327224 */ /* 0x000fe200078e000a */
[----:B------:R-:W-:Y:S02]  /*1e70*/  MOV R51, R11 ;  /* 0x0000000b00337202 */ /* 0x000fe40000000f00 */
[----:B------:R-:W-:Y:S01]  /*1e80*/  MOV R26, 0x1eb0 ;  /* 0x00001eb0001a7802 */ /* 0x000fe20000000f00 */
[----:B------:R-:W-:-:S07]  /*1e90*/  VIADD R45, R12, 0xfff00000 ;  /* 0xfff000000c2d7836 */ /* 0x000fce0000000000 */
[----:B-----5:R-:W-:Y:S05]  /*1ea0*/  CALL.REL.NOINC `($__internal_6_$__cuda_sm20_dblrcp_rn_slowpath_v3) ;  /* 0x0000010400b87944 */ /* 0x020fea0003c00000 */
[----:B------:R-:W-:Y:S01]  /*1eb0*/  IMAD.MOV.U32 R30, RZ, RZ, R44 ;  /* 0x000000ffff1e7224 */ /* 0x000fe200078e002c */
[----:B------:R-:W-:-:S07]  /*1ec0*/  MOV R31, R45 ;  /* 0x0000002d001f7202 */ /* 0x000fce0000000f00 */
.L_x_533:
[----:B------:R-:W-:Y:S05]  /*1ed0*/  BSYNC.RECONVERGENT B0 ;  /* 0x0000000000007941 */ /* 0x000fea0003800200 */
.L_x_532:
[-C--:B------:R-:W-:Y:S01]  /*1ee0*/  DMUL R12, R6, R30.reuse ;  /* 0x0000001e060c7228 */ /* 0x080fe20000000000 */
[----:B------:R-:W-:Y:S01]  /*1ef0*/  IMAD.MOV.U32 R44, RZ, RZ, 0x0 ;  /* 0x00000000ff2c7424 */ /* 0x000fe200078e00ff */
[-C--:B------:R-:W-:Y:S01]  /*1f00*/  DMUL R14, R4, R30.reuse ;  /* 0x0000001e040e7228 */ /* 0x080fe20000000000 */
[----:B------:R-:W-:Y:S01]  /*1f10*/  MOV R45, 0x3fd80000 ;  /* 0x3fd80000002d7802 */ /* 0x000fe20000000f00 */
[----:B------:R-:W-:Y:S01]  /*1f20*/  DMUL R16, R8, R30 ;  /* 0x0000001e08107228 */ /* 0x000fe20000000000 */
[----:B------:R-:W-:Y:S01]  /*1f30*/  IMAD.U32 R51, RZ, RZ, UR5 ;  /* 0x00000005ff337e24 */ /* 0x000fe2000f8e00ff */
[----:B------:R-:W-:Y:S02]  /*1f40*/  BSSY.RECONVERGENT B0, `(.L_x_534) ;  /* 0x0000035000007945 */ /* 0x000fe40003800200 */
[----:B------:R-:W-:Y:S02]  /*1f50*/  DMUL R18, R12, R12 ;  /* 0x0000000c0c127228 */ /* 0x000fe40000000000 */
[----:B------:R-:W-:-:S02]  /*1f60*/  DMUL R6, R6, R14 ;  /* 0x0000000e06067228 */ /* 0x000fc40000000000 */
        /* <DEDUP_REMOVED lines=33> */
[----:B0-----:R-:W-:Y:S01]  /*2180*/  VIADD R33, R61, 0xfff00000 ;  /* 0xfff000003d217836 */ /* 0x001fe20000000000 */
[----:B------:R-:W-:-:S02]  /*2190*/  MOV R32, R60 ;  /* 0x0000003c00207202 */ /* 0x000fc40000000f00 */
[----:B------:R2:W-:Y:S01]  /*21a0*/  STG.E.64 desc[UR18][R54.64], R52 ;  /* 0x0000003436007986 */ /* 0x0005e2000c101b12 */
[----:B-1----:R-:W-:-:S08]  /*21b0*/  DFMA R6, R62, -R62, |R30| ;  /* 0x8000003e3e06722b */ /* 0x002fd0000000041e */
        /* <DEDUP_REMOVED lines=9> */
[----:B--2---:R-:W-:-:S07]  /*2250*/  IMAD.MOV.U32 R53, RZ, RZ, R33 ;  /* 0x000000ffff357224 */ /* 0x004fce00078e0021 */
[----:B------:R-:W-:Y:S05]  /*2260*/  CALL.REL.NOINC `($__internal_8_$__cuda_sm20_dsqrt_rn_f64_mediumpath_v1) ;  /* 0x0000010800fc7944 */ /* 0x000fea0003c00000 */
[----:B------:R-:W-:Y:S01]  /*2270*/  IMAD.MOV.U32 R4, RZ, RZ, R42 ;  /* 0x000000ffff047224 */ /* 0x000fe200078e002a */
[----:B------:R-:W-:-:S07]  /*2280*/  MOV R5, R47 ;  /* 0x0000002f00057202 */ /* 0x000fce0000000f00 */
.L_x_535:
[----:B------:R-:W-:Y:S05]  /*2290*/  BSYNC.RECONVERGENT B0 ;  /* 0x0000000000007941 */ /* 0x000fea0003800200 */
.L_x_534:
[----:B------:R-:W0:Y:S01]  /*22a0*/  MUFU.RCP64H R7, R3 ;  /* 0x0000000300077308 */ /* 0x000e220000001800 */
[----:B------:R-:W-:Y:S01]  /*22b0*/  IMAD.MOV.U32 R6, RZ, RZ, 0x1 ;  /* 0x00000001ff067424 */ /* 0x000fe200078e00ff */
[----:B------:R-:W-:Y:S01]  /*22c0*/  DADD R152, -RZ, |R30| ;  /* 0x00000000ff987229 */ /* 0x000fe2000000051e */
[----:B--2---:R-:W-:Y:S01]  /*22d0*/  IMAD.WIDE R20, R23, 0x8, R148 ;  /* 0x0000000817147825 */ /* 0x004fe200078e0294 */
        /* <DEDUP_REMOVED lines=13> */
[----:B-1----:R-:W-:Y:S05]  /*23b0*/  @P0 BRA P1, `(.L_x_537) ;  /* 0x0000000000140947 */ /* 0x002fea0000800000 */
[----:B------:R-:W-:Y:S01]  /*23c0*/  IMAD.MOV.U32 R154, RZ, RZ, R2 ;  /* 0x000000ffff9a7224 */ /* 0x000fe200078e0002 */
[----:B------:R-:W-:Y:S02]  /*23d0*/  MOV R157, R3 ;  /* 0x00000003009d7202 */ /* 0x000fe40000000f00 */
[----:B------:R-:W-:-:S07]  /*23e0*/  MOV R4, 0x2400 ;  /* 0x0000240000047802 */ /* 0x000fce0000000f00 */
[----:B------:R-:W-:Y:S05]  /*23f0*/  CALL.REL.NOINC `($__internal_7_$__cuda_sm20_div_rn_f64_full) ;  /* 0x0000010400107944 */ /* 0x000fea0003c00000 */
[----:B------:R-:W-:-:S07]  /*2400*/  IMAD.MOV.U32 R7, RZ, RZ, R5 ;  /* 0x000000ffff077224 */ /* 0x000fce00078e0005 */
.L_x_537:
[----:B------:R-:W-:Y:S05]  /*2410*/  BSYNC.RECONVERGENT B1 ;  /* 0x0000000000017941 */ /* 0x000fea0003800200 */
.L_x_536:
[----:B------:R-:W-:Y:S01]  /*2420*/  DADD R32, -RZ, |R10| ;  /* 0x00000000ff207229 */ /* 0x000fe2000000050a */
[----:B------:R-:W-:Y:S01]  /*2430*/  MOV R8, 0x0 ;  /* 0x0000000000087802 */ /* 0x000fe20000000f00 */
[----:B------:R-:W-:Y:S01]  /*2440*/  IMAD.MOV.U32 R9, RZ, RZ, 0x3fd80000 ;  /* 0x3fd80000ff097424 */ /* 0x000fe200078e00ff */
[----:B------:R-:W-:Y:S01]  /*2450*/  DADD R6, R18, R6 ;  /* 0x0000000012067229 */ /* 0x000fe20000000006 */
[C---:B------:R-:W-:Y:S01]  /*2460*/  IMAD.WIDE R78, R23.reuse, 0x8, R146 ;  /* 0x00000008174e7825 */ /* 0x040fe200078e0292 */
[----:B------:R-:W-:Y:S01]  /*2470*/  BSSY.RECONVERGENT B0, `(.L_x_538) ;  /* 0x000001e000007945 */ /* 0x000fe20003800200 */
        /* <DEDUP_REMOVED lines=11> */
[----:B------:R0:W-:Y:S04]  /*2530*/  STG.E.64 desc[UR18][R4.64], R6 ;  /* 0x0000000604007986 */ /* 0x0001e8000c101b12 */
[----:B------:R1:W-:Y:S04]  /*2540*/  STG.E.64 desc[UR18][R78.64], R14 ;  /* 0x0000000e4e007986 */ /* 0x0003e8000c101b12 */
[----:B------:R1:W-:Y:S04]  /*2550*/  STG.E.64 desc[UR18][R8.64], R12 ;  /* 0x0000000c08007986 */ /* 0x0003e8000c101b12 */
[----:B------:R1:W-:Y:S01]  /*2560*/  STG.E.64 desc[UR18][R18.64], R16 ;  /* 0x0000001012007986 */ /* 0x0003e2000c101b12 */
[----:B0-----:R-:W-:-:S08]  /*2570*/  DMUL R4, |R10|, R42 ;  /* 0x0000002a0a047228 */ /* 0x001fd00000000200 */
[----:B------:R-:W-:Y:S01]  /*2580*/  DFMA R6, R4, -R4, |R10| ;  /* 0x800000040406722b */ /* 0x000fe2000000040a */
[----:B------:R-:W-:Y:S01]  /*2590*/  VIADD R11, R43, 0xfff00000 ;  /* 0xfff000002b0b7836 */ /* 0x000fe20000000000 */
[----:B------:R-:W-:-:S06]  /*25a0*/  MOV R10, R42 ;  /* 0x0000002a000a7202 */ /* 0x000fcc0000000f00 */
[----:B------:R-:W-:Y:S01]  /*25b0*/  DFMA R46, R6, R10, R4 ;  /* 0x0000000a062e722b */ /* 0x000fe20000000004 */
[----:B-1----:R-:W-:Y:S10]  /*25c0*/  @!P0 BRA `(.L_x_539) ;  /* 0x0000000000208947 */ /* 0x002ff40003800000 */
[----:B------:R-:W-:Y:S01]  /*25d0*/  IMAD.MOV.U32 R8, RZ, RZ, R42 ;  /* 0x000000ffff087224 */ /* 0x000fe200078e002a */
[----:B------:R-:W-:Y:S01]  /*25e0*/  MOV R9, R33 ;  /* 0x0000002100097202 */ /* 0x000fe20000000f00 */
[----:B------:R-:W-:Y:S01]  /*25f0*/  IMAD.MOV.U32 R34, RZ, RZ, R32 ;  /* 0x000000ffff227224 */ /* 0x000fe200078e0020 */
[----:B------:R-:W-:Y:S01]  /*2600*/  MOV R36, 0x2640 ;  /* 0x0000264000247802 */ /* 0x000fe20000000f00 */
[----:B------:R-:W-:Y:S02]  /*2610*/  IMAD.MOV.U32 R40, RZ, RZ, R30 ;  /* 0x000000ffff287224 */ /* 0x000fe400078e001e */
[----:B------:R-:W-:-:S07]  /*2620*/  IMAD.MOV.U32 R53, RZ, RZ, R11 ;  /* 0x000000ffff357224 */ /* 0x000fce00078e000b */
[----:B------:R-:W-:Y:S05]  /*2630*/  CALL.REL.NOINC `($__internal_8_$__cuda_sm20_dsqrt_rn_f64_mediumpath_v1) ;  /* 0x0000010800087944 */ /* 0x000fea0003c00000 */
[----:B------:R-:W-:-:S07]  /*2640*/  MOV R46, R42 ;  /* 0x0000002a002e7202 */ /* 0x000fce0000000f00 */
.L_x_539:
[----:B------:R-:W-:Y:S05]  /*2650*/  BSYNC.RECONVERGENT B0 ;  /* 0x0000000000007941 */ /* 0x000fea0003800200 */
.L_x_538:
[----:B------:R-:W0:Y:S01]  /*2660*/  LDCU UR6, c[0x0][0x3e8] ;  /* 0x00007d00ff0677ac */ /* 0x000e220008000800 */
[--C-:B------:R-:W-:Y:S01]  /*2670*/  IMAD.MOV.U32 R43, RZ, RZ, R133.reuse ;  /* 0x000000ffff2b7224 */ /* 0x100fe200078e0085 */
[-C--:B------:R-:W-:Y:S01]  /*2680*/  MOV R33, R133.reuse ;  /* 0x0000008500217202 */ /* 0x080fe20000000f00 */
[----:B------:R-:W-:Y:S01]  /*2690*/  IMAD.MOV.U32 R22, RZ, RZ, -0x3e000000 ;  /* 0xc2000000ff167424 */ /* 0x000fe200078e00ff */
[----:B------:R-:W1:Y:S01]  /*26a0*/  LDCU UR14, c[0x0][0x408] ;  /* 0x00008100ff0e77ac */ /* 0x000e620008000800 */
[--C-:B------:R-:W-:Y:S01]  /*26b0*/  IMAD.MOV.U32 R31, RZ, RZ, R133.reuse ;  /* 0x000000ffff1f7224 */ /* 0x100fe200078e0085 */
[-C--:B------:R-:W-:Y:S01]  /*26c0*/  MOV R17, R133.reuse ;  /* 0x0000008500117202 */ /* 0x080fe20000000f00 */
[--C-:B------:R-:W-:Y:S01]  /*26d0*/  IMAD.MOV.U32 R19, RZ, RZ, R133.reuse ;  /* 0x000000ffff137224 */ /* 0x100fe200078e0085 */
[----:B------:R-:W-:Y:S01]  /*26e0*/  UIADD3 UR15, UPT, UPT, UR4, 0x3, URZ ;  /* 0x00000003040f7890 */ /* 0x000fe2000fffe0ff */
[--C-:B------:R-:W-:Y:S01]  /*26f0*/  IMAD.MOV.U32 R15, RZ, RZ, R133.reuse ;  /* 0x000000ffff0f7224 */ /* 0x100fe200078e0085 */
[----:B------:R-:W-:Y:S01]  /*2700*/  UIADD3 UR24, UPT, UPT, UR4, 0x2, URZ ;  /* 0x0000000204187890 */ /* 0x000fe2000fffe0ff */
[--C-:B------:R-:W-:Y:S01]  /*2710*/  IMAD.MOV.U32 R13, RZ, RZ, R133.reuse ;  /* 0x000000ffff0d7224 */ /* 0x100fe200078e0085 */
[----:B------:R-:W2:Y:S01]  /*2720*/  LDCU UR8, c[0x0][0x3f0] ;  /* 0x00007e00ff0877ac */ /* 0x000ea20008000800 */
[-C--:B------:R-:W-:Y:S01]  /*2730*/  MOV R5, R133.reuse ;  /* 0x0000008500057202 */ /* 0x080fe20000000f00 */
[--C-:B------:R-:W-:Y:S01]  /*2740*/  IMAD.MOV.U32 R11, RZ, RZ, R133.reuse ;  /* 0x000000ffff0b7224 */ /* 0x100fe200078e0085 */
[----:B------:R-:W-:Y:S01]  /*2750*/  I2FP.F32.S32 R132, UR15 ;  /* 0x0000000f00847c45 */ /* 0x000fe20008201400 */
[----:B------:R-:W3:Y:S01]  /*2760*/  LDCU UR10, c[0x0][0x3f8] ;  /* 0x00007f00ff0a77ac */ /* 0x000ee20008000800 */
[----:B------:R-:W-:Y:S01]  /*2770*/  I2FP.F32.S32 R42, UR24 ;  /* 0x00000018002a7c45 */ /* 0x000fe20008201400 */
[----:B------:R-:W-:Y:S01]  /*2780*/  IMAD.MOV.U32 R9, RZ, RZ, R133 ;  /* 0x000000ffff097224 */ /* 0x000fe200078e0085 */
[----:B------:R-:W-:Y:S01]  /*2790*/  MOV R18, R132 ;  /* 0x0000008400127202 */ /* 0x000fe20000000f00 */
[----:B------:R-:W4:Y:S01]  /*27a0*/  LDCU UR12, c[0x0][0x400] ;  /* 0x00008000ff0c77ac */ /* 0x000f220008000800 */
[----:B------:R-:W-:Y:S01]  /*27b0*/  IMAD.MOV.U32 R32, RZ, RZ, R132 ;  /* 0x000000ffff207224 */ /* 0x000fe200078e0084 */
[-C--:B------:R-:W-:Y:S01]  /*27c0*/  MOV R12, R42.reuse ;  /* 0x0000002a000c7202 */ /* 0x080fe20000000f00 */
[--C-:B------:R-:W-:Y:S01]  /*27d0*/  IMAD.MOV.U32 R30, RZ, RZ, R42.reuse ;  /* 0x000000ffff1e7224 */ /* 0x100fe200078e002a */
[----:B------:R-:W4:Y:S01]  /*27e0*/  LDCU UR16, c[0x0][0x410] ;  /* 0x00008200ff1077ac */ /* 0x000f220008000800 */
[----:B------:R-:W-:Y:S01]  /*27f0*/  IMAD.MOV.U32 R16, RZ, RZ, R42 ;  /* 0x000000ffff107224 */ /* 0x000fe200078e002a */
[----:B------:R-:W-:Y:S01]  /*2800*/  MOV R10, R42 ;  /* 0x0000002a000a7202 */ /* 0x000fe20000000f00 */
[----:B------:R-:W-:Y:S01]  /*2810*/  IMAD.MOV.U32 R14, RZ, RZ, R132 ;  /* 0x000000ffff0e7224 */ /* 0x000fe200078e0084 */
[----:B------:R-:W-:Y:S01]  /*2820*/  UMOV UR7, URZ ;  /* 0x000000ff00077c82 */ /* 0x000fe20008000000 */
[----:B------:R-:W-:Y:S01]  /*2830*/  UMOV UR15, URZ ;  /* 0x000000ff000f7c82 */ /* 0x000fe20008000000 */
[----:B------:R-:W-:Y:S01]  /*2840*/  IMAD.MOV.U32 R6, RZ, RZ, R42 ;  /* 0x000000ffff067224 */ /* 0x000fe200078e002a */
[----:B0-----:R-:W-:Y:S01]  /*2850*/  TEX.LL RZ, R44, R132, R22, UR6, 2D, 0x3 ;  /* 0x28ff0616842c7f60 */ /* 0x001fe200089e03ff */
[----:B------:R0:W5:Y:S01]  /*2860*/  TEX.LL RZ, R42, R42, R22, UR6, 2D, 0x3 ;  /* 0x28ff06162a2a7f60 */ /* 0x00016200089e03ff */
[----:B-1----:R-:W-:Y:S01]  /*2870*/  TEX.LL RZ, R32, R32, R22, UR14, 2D, 0x3 ;  /* 0x28ff0e1620207f60 */ /* 0x002fe200089e03ff */
[----:B------:R-:W-:Y:S01]  /*2880*/  TEX.LL RZ, R30, R30, R22, UR14, 2D, 0x3 ;  /* 0x28ff0e161e1e7f60 */ /* 0x000fe200089e03ff */
[----:B------:R-:W-:Y:S01]  /*2890*/  UMOV UR9, URZ ;  /* 0x000000ff00097c82 */ /* 0x000fe20008000000 */
[--C-:B------:R-:W-:Y:S01]  /*28a0*/  IMAD.MOV.U32 R4, RZ, RZ, R132.reuse ;  /* 0x000000ffff047224 */ /* 0x100fe200078e0084 */
[----:B------:R-:W-:Y:S01]  /*28b0*/  UMOV UR11, URZ ;  /* 0x000000ff000b7c82 */ /* 0x000fe20008000000 */
[----:B------:R-:W-:Y:S01]  /*28c0*/  IMAD.MOV.U32 R8, RZ, RZ, R132 ;  /* 0x000000ffff087224 */ /* 0x000fe200078e0084 */
[----:B--2---:R-:W-:Y:S01]  /*28d0*/  TEX.LL RZ, R18, R18, R22, UR8, 2D, 0x3 ;  /* 0x28ff081612127f60 */ /* 0x004fe200089e03ff */
[----:B------:R-:W5:Y:S01]  /*28e0*/  TEX.LL RZ, R16, R16, R22, UR8, 2D, 0x3 ;  /* 0x28ff081610107f60 */ /* 0x000f6200089e03ff */
[----:B---3--:R-:W-:Y:S01]  /*28f0*/  TEX.LL RZ, R14, R14, R22, UR10, 2D, 0x3 ;  /* 0x28ff0a160e0e7f60 */ /* 0x008fe200089e03ff */
[----:B------:R-:W5:Y:S01]  /*2900*/  TEX.LL RZ, R12, R12, R22, UR10, 2D, 0x3 ;  /* 0x28ff0a160c0c7f60 */ /* 0x000f6200089e03ff */
[----:B------:R-:W-:Y:S01]  /*2910*/  MOV R7, R133 ;  /* 0x0000008500077202 */ /* 0x000fe20000000f00 */
[----:B------:R-:W-:Y:S01]  /*2920*/  UMOV UR13, URZ ;  /* 0x000000ff000d7c82 */ /* 0x000fe20008000000 */
[----:B------:R-:W-:Y:S01]  /*2930*/  UMOV UR17, URZ ;  /* 0x000000ff00117c82 */ /* 0x000fe20008000000 */
[----:B----4-:R-:W-:Y:S01]  /*2940*/  TEX.LL RZ, R4, R4, R22, UR12, 2D, 0x3 ;  /* 0x28ff0c1604047f60 */ /* 0x010fe200089e03ff */
[----:B------:R-:W5:Y:S01]  /*2950*/  TEX.LL RZ, R10, R10, R22, UR12, 2D, 0x3 ;  /* 0x28ff0c160a0a7f60 */ /* 0x000f6200089e03ff */
[----:B------:R-:W-:Y:S01]  /*2960*/  TEX.LL RZ, R8, R8, R22, UR16, 2D, 0x3 ;  /* 0x28ff101608087f60 */ /* 0x000fe200089e03ff */
[----:B------:R1:W5:Y:S01]  /*2970*/  TEX.LL RZ, R6, R6, R22, UR16, 2D, 0x3 ;  /* 0x28ff101606067f60 */ /* 0x00036200089e03ff */
[----:B------:R-:W-:-:S04]  /*2980*/  IMAD.WIDE R88, R25, 0x8, R146 ;  /* 0x0000000819587825 */ /* 0x000fc800078e0292 */
[----:B------:R-:W-:Y:S02]  /*2990*/  IMAD.U32 R73, RZ, RZ, UR40 ;  /* 0x00000028ff497e24 */ /* 0x000fe4000f8e00ff */
[----:B------:R-:W-:-:S04]  /*29a0*/  IMAD.WIDE R48, R23, 0x8, R140 ;  /* 0x0000000817307825 */ /* 0x000fc800078e028c */
[----:B------:R-:W-:Y:S01]  /*29b0*/  IMAD.WIDE R50, R73, 0x8, R88 ;  /* 0x0000000849327825 */ /* 0x000fe200078e0258 */
[----:B------:R2:W-:Y:S03]  /*29c0*/  STG.E.64 desc[UR18][R48.64], R46 ;  /* 0x0000002e30007986 */ /* 0x0005e6000c101b12 */
[----:B------:R-:W-:Y:S01]  /*29d0*/  IMAD.WIDE R90, R25, 0x8, R148 ;  /* 0x00000008195a7825 */ /* 0x000fe200078e0294 */
[----:B------:R-:W3:Y:S04]  /*29e0*/  LDG.E.64 R88, desc[UR18][R88.64] ;  /* 0x0000001258587981 */ /* 0x000ee8000c1e1b00 */
[----:B------:R4:W3:Y:S01]  /*29f0*/  LDG.E.64 R82, desc[UR18][R50.64] ;  /* 0x0000001232527981 */ /* 0x0008e2000c1e1b00 */
[----:B------:R-:W-:-:S03]  /*2a00*/  IMAD.WIDE R52, R73, 0x8, R90 ;  /* 0x0000000849347825 */ /* 0x000fc600078e025a */
[----:B------:R-:W3:Y:S01]  /*2a10*/  LDG.E.64 R90, desc[UR18][R90.64] ;  /* 0x000000125a5a7981 */ /* 0x000ee2000c1e1b00 */
[----:B------:R-:W-:-:S03]  /*2a20*/  IMAD.WIDE R74, R73, 0x8, R50 ;  /* 0x00000008494a7825 */ /* 0x000fc600078e0232 */
[----:B------:R0:W3:Y:S01]  /*2a30*/  LDG.E.64 R86, desc[UR18][R52.64] ;  /* 0x0000001234567981 */ /* 0x0000e2000c1e1b00 */
[----:B------:R-:W-:-:S03]  /*2a40*/  IMAD.WIDE R54, R73, 0x8, R74 ;  /* 0x0000000849367825 */ /* 0x000fc600078e024a */
[----:B------:R-:W3:Y:S04]  /*2a50*/  LDG.E.64 R78, desc[UR18][R78.64] ;  /* 0x000000124e4e7981 */ /* 0x000ee8000c1e1b00 */
[----:B------:R-:W3:Y:S04]  /*2a60*/  LDG.E.64 R74, desc[UR18][R74.64] ;  /* 0x000000124a4a7981 */ /* 0x000ee8000c1e1b00 */
[----:B------:R-:W3:Y:S01]  /*2a70*/  LDG.E.64 R70, desc[UR18][R54.64] ;  /* 0x0000001236467981 */ /* 0x000ee2000c1e1b00 */
[----:B--2---:R-:W-:-:S03]  /*2a80*/  IMAD.WIDE R46, R73, 0x8, R54 ;  /* 0x00000008492e7825 */ /* 0x004fc600078e0236 */
[----:B------:R2:W3:Y:S01]  /*2a90*/  LDG.E.64 R84, desc[UR18][R20.64] ;  /* 0x0000001214547981 */ /* 0x0004e2000c1e1b00 */
[----:B------:R-:W-:-:S03]  /*2aa0*/  IMAD.WIDE R80, R73, 0x8, R52 ;  /* 0x0000000849507825 */ /* 0x000fc600078e0234 */
[----:B------:R-:W3:Y:S01]  /*2ab0*/  LDG.E.64 R46, desc[UR18][R46.64] ;  /* 0x000000122e2e7981 */ /* 0x000ee2000c1e1b00 */
[----:B------:R-:W-:-:S03]  /*2ac0*/  IMAD.WIDE R48, R73, 0x8, R80 ;  /* 0x0000000849307825 */ /* 0x000fc600078e0250 */
[----:B------:R-:W3:Y:S04]  /*2ad0*/  LDG.E.64 R80, desc[UR18][R80.64] ;  /* 0x0000001250507981 */ /* 0x000ee8000c1e1b00 */
[----:B------:R1:W3:Y:S01]  /*2ae0*/  LDG.E.64 R76, desc[UR18][R48.64] ;  /* 0x00000012304c7981 */ /* 0x0002e2000c1e1b00 */
[----:B------:R-:W-:-:S06]  /*2af0*/  IMAD.WIDE R72, R73, 0x8, R48 ;  /* 0x0000000849487825 */ /* 0x000fcc00078e0230 */
[----:B------:R-:W3:Y:S01]  /*2b00*/  LDG.E.64 R72, desc[UR18][R72.64] ;  /* 0x0000001248487981 */ /* 0x000ee2000c1e1b00 */
[----:B------:R-:W-:Y:S01]  /*2b10*/  IMAD.WIDE R56, R29, 0x8, R150 ;  /* 0x000000081d387825 */ /* 0x000fe200078e0296 */
[----:B------:R-:W-:-:S03]  /*2b20*/  MOV R67, UR5 ;  /* 0x0000000500437c02 */ /* 0x000fc60008000f00 */
[----:B----4-:R-:W-:-:S04]  /*2b30*/  IMAD.WIDE R50, R27, 0x8, R150 ;  /* 0x000000081b327825 */ /* 0x010fc800078e0296 */
[----:B------:R-:W-:Y:S02]  /*2b40*/  IMAD.U32 R69, RZ, RZ, UR5 ;  /* 0x00000005ff457e24 */ /* 0x000fe4000f8e00ff */
[----:B------:R-:W-:-:S04]  /*2b50*/  IMAD.WIDE R66, R67, 0x8, R56 ;  /* 0x0000000843427825 */ /* 0x000fc800078e0238 */
        /* <DEDUP_REMOVED lines=10> */
[--C-:B0-----:R-:W-:Y:S02]  /*2c00*/  IMAD.WIDE R52, R39, 0x8, R56.reuse ;  /* 0x0000000827347825 */ /* 0x101fe400078e0238 */
[----:B------:R-:W4:Y:S02]  /*2c10*/  LDG.E.64 R58, desc[UR18][R58.64] ;  /* 0x000000123a3a7981 */ /* 0x000f24000c1e1b00 */
[----:B--2---:R-:W-:-:S02]  /*2c20*/  IMAD.WIDE R20, R41, 0x8, R56 ;  /* 0x0000000829147825 */ /* 0x004fc400078e0238 */
[----:B------:R-:W2:Y:S02]  /*2c30*/  LDG.E.64 R56, desc[UR18][R56.64] ;  /* 0x0000001238387981 */ /* 0x000ea4000c1e1b00 */
[--C-:B------:R-:W-:Y:S02]  /*2c40*/  IMAD.WIDE R54, R39, 0x8, R50.reuse ;  /* 0x0000000827367825 */ /* 0x100fe400078e0232 */
[----:B------:R-:W4:Y:S02]  /*2c50*/  LDG.E.64 R52, desc[UR18][R52.64] ;  /* 0x0000001234347981 */ /* 0x000f24000c1e1b00 */
[----:B-1----:R-:W-:Y:S02]  /*2c60*/  IMAD.WIDE R48, R41, 0x8, R50 ;  /* 0x0000000829307825 */ /* 0x002fe400078e0232 */
[----:B------:R-:W2:Y:S04]  /*2c70*/  LDG.E.64 R50, desc[UR18][R50.64] ;  /* 0x0000001232327981 */ /* 0x000ea8000c1e1b00 */
[----:B------:R-:W4:Y:S04]  /*2c80*/  LDG.E.64 R54, desc[UR18][R54.64] ;  /* 0x0000001236367981 */ /* 0x000f28000c1e1b00 */
[----:B------:R-:W4:Y:S04]  /*2c90*/  LDG.E.64 R20, desc[UR18][R20.64] ;  /* 0x0000001214147981 */ /* 0x000f28000c1e1b00 */
[----:B------:R-:W4:Y:S01]  /*2ca0*/  LDG.E.64 R48, desc[UR18][R48.64] ;  /* 0x0000001230307981 */ /* 0x000f22000c1e1b00 */
[----:B------:R-:W-:Y:S01]  /*2cb0*/  UMOV UR6, 0x9999999a ;  /* 0x9999999a00067882 */ /* 0x000fe20000000000 */
[----:B------:R-:W-:Y:S01]  /*2cc0*/  UMOV UR7, 0x3ff19999 ;  /* 0x3ff1999900077882 */ /* 0x000fe20000000000 */
[----:B------:R-:W-:Y:S01]  /*2cd0*/  UISETP.NE.AND UP0, UPT, UR24, 0x5, UPT ;  /* 0x000000051800788c */ /* 0x000fe2000bf05270 */
[C---:B---3--:R-:W-:Y:S01]  /*2ce0*/  DSETP.MAX.AND P0, P1, |R88|.reuse, |R82|, PT ;  /* 0x400000525800722a */ /* 0x048fe2000390f200 */
[----:B------:R-:W-:Y:S01]  /*2cf0*/  MOV R24, R89 ;  /* 0x0000005900187202 */ /* 0x000fe20000000f00 */
[----:B------:R-:W-:Y:S01]  /*2d00*/  IMAD.MOV.U32 R97, RZ, RZ, R83 ;  /* 0x000000ffff617224 */ /* 0x000fe200078e0053 */
[----:B------:R-:W-:-:S02]  /*2d10*/  DADD R92, R88, R90 ;  /* 0x00000000585c7229 */ /* 0x000fc4000000005a */
[----:B------:R-:W-:Y:S02]  /*2d20*/  DADD R90, R88, -R90 ;  /* 0x00000000585a7229 */ /* 0x000fe4000000085a */
[C-C-:B------:R-:W-:Y:S02]  /*2d30*/  DADD R94, R82.reuse, R86.reuse ;  /* 0x00000000525e7229 */ /* 0x140fe40000000056 */
        /* <DEDUP_REMOVED lines=33> */
[----:B------:R-:W-:Y:S01]  /*2f50*/  MOV R79, R46 ;  /* 0x0000002e004f7202 */ /* 0x000fe20000000f00 */
[----:B------:R-:W-:Y:S01]  /*2f60*/  IMAD.MOV.U32 R97, RZ, RZ, R78 ;  /* 0x000000ffff617224 */ /* 0x000fe200078e004e */
[----:B------:R-:W-:-:S02]  /*2f70*/  MOV R92, R90 ;  /* 0x0000005a005c7202 */ /* 0x000fc40000000f00 */
[----:B------:R-:W-:Y:S01]  /*2f80*/  SEL R90, R22, R79, P5 ;  /* 0x0000004f165a7207 */ /* 0x000fe20002800000 */
[C-C-:B------:R-:W-:Y:S02]  /*2f90*/  DADD R78, R74.reuse, -R80.reuse ;  /* 0x000000004a4e7229 */ /* 0x140fe40000000850 */
[----:B------:R-:W-:Y:S01]  /*2fa0*/  DADD R80, R74, R80 ;  /* 0x000000004a507229 */ /* 0x000fe20000000050 */
[----:B------:R-:W-:Y:S01]  /*2fb0*/  IMAD.MOV.U32 R26, RZ, RZ, R91 ;  /* 0x000000ffff1a7224 */ /* 0x000fe200078e005b */
[C-C-:B------:R-:W-:Y:S01]  /*2fc0*/  DADD R74, R70.reuse, -R76.reuse ;  /* 0x00000000464a7229 */ /* 0x140fe2000000084c */
[----:B------:R-:W-:Y:S01]  /*2fd0*/  IMAD.MOV.U32 R91, RZ, RZ, R47 ;  /* 0x000000ffff5b7224 */ /* 0x000fe200078e002f */
[----:B------:R-:W-:Y:S01]  /*2fe0*/  DADD R76, R70, R76 ;  /* 0x00000000464c7229 */ /* 0x000fe2000000004c */
[----:B------:R-:W-:-:S03]  /*2ff0*/  SEL R92, R92, R97, P0 ;  /* 0x000000615c5c7207 */ /* 0x000fc60000000000 */
[----:B------:R-:W-:Y:S02]  /*3000*/  FSEL R93, R28, |R91|, P5 ;  /* 0x4000005b1c5d7208 */ /* 0x000fe40002800000 */
[----:B------:R-:W-:Y:S02]  /*3010*/  @P4 LOP3.LUT R93, R91, 0x80000, RZ, 0xfc, !PT ;  /* 0x000800005b5d4812 */ /* 0x000fe400078efcff */
[----:B------:R-:W-:Y:S01]  /*3020*/  DSETP.MAX.AND P4, P5, |R80|, |R76|, PT ;  /* 0x4000004c5000722a */ /* 0x000fe20003d8f200 */
[----:B------:R-:W-:Y:S02]  /*3030*/  FSEL R97, R26, |R99|, P0 ;  /* 0x400000631a617208 */ /* 0x000fe40000000000 */
[----:B------:R-:W-:Y:S01]  /*3040*/  @P6 LOP3.LUT R97, R99, 0x80000, RZ, 0xfc, !PT ;  /* 0x0008000063616812 */ /* 0x000fe200078efcff */
[----:B------:R-:W-:Y:S01]  /*3050*/  IMAD.MOV.U32 R91, RZ, RZ, R93 ;  /* 0x000000ffff5b7224 */ /* 0x000fe200078e005d */
[----:B------:R-:W-:Y:S02]  /*3060*/  @P1 LOP3.LUT R83, R95, 0x80000, RZ, 0xfc, !PT ;  /* 0x000800005f531812 */ /* 0x000fe400078efcff */
[----:B------:R-:W-:Y:S01]  /*3070*/  FSEL R95, |R24|, |R87|, P2 ;  /* 0x40000057185f7208 */ /* 0x000fe20001000200 */
[----:B------:R-:W-:Y:S01]  /*3080*/  IMAD.MOV.U32 R93, RZ, RZ, R97 ;  /* 0x000000ffff5d7224 */ /* 0x000fe200078e0061 */
[----:B------:R-:W-:Y:S01]  /*3090*/  @P3 LOP3.LUT R95, R87, 0x80000, RZ, 0xfc, !PT ;  /* 0x00080000575f3812 */ /* 0x000fe200078efcff */
[----:B------:R-:W-:Y:S01]  /*30a0*/  DSETP.MAX.AND P2, P3, |R78|, |R74|, PT ;  /* 0x4000004a4e00722a */ /* 0x000fe20003b4f200 */
[----:B------:R-:W-:Y:S01]  /*30b0*/  FSEL R81, |R81|, |R77|, P4 ;  /* 0x4000004d51517208 */ /* 0x000fe20002000200 */
[----:B------:R-:W-:-:S02]  /*30c0*/  IMAD.MOV.U32 R24, RZ, RZ, R80 ;  /* 0x000000ffff187224 */ /* 0x000fc400078e0050 */
[----:B------:R-:W-:Y:S01]  /*30d0*/  DSETP.MAX.AND P1, P0, R90, R92, PT ;  /* 0x0000005c5a00722a */ /* 0x000fe2000382f000 */
[----:B------:R-:W-:Y:S01]  /*30e0*/  IMAD.MOV.U32 R87, RZ, RZ, R76 ;  /* 0x000000ffff577224 */ /* 0x000fe200078e004c */
[----:B------:R-:W-:Y:S01]  /*30f0*/  @P5 LOP3.LUT R81, R77, 0x80000, RZ, 0xfc, !PT ;  /* 0x000800004d515812 */ /* 0x000fe200078efcff */
[----:B------:R-:W-:Y:S01]  /*3100*/  IMAD.MOV.U32 R70, RZ, RZ, R90 ;  /* 0x000000ffff467224 */ /* 0x000fe200078e005a */
[----:B------:R-:W-:Y:S02]  /*3110*/  MOV R71, R92 ;  /* 0x0000005c00477202 */ /* 0x000fe40000000f00 */
[----:B------:R-:W-:Y:S01]  /*3120*/  SEL R76, R24, R87, P4 ;  /* 0x00000057184c7207 */ /* 0x000fe20002000000 */
[----:B------:R-:W-:Y:S01]  /*3130*/  IMAD.MOV.U32 R77, RZ, RZ, R81 ;  /* 0x000000ffff4d7224 */ /* 0x000fe200078e0051 */
[----:B------:R-:W-:Y:S01]  /*3140*/  SEL R70, R70, R71, P1 ;  /* 0x0000004746467207 */ /* 0x000fe20000800000 */
[----:B------:R-:W-:Y:S01]  /*3150*/  IMAD.MOV.U32 R71, RZ, RZ, R74 ;  /* 0x000000ffff477224 */ /* 0x000fe200078e004a */
[----:B------:R-:W-:-:S02]  /*3160*/  MOV R22, R78 ;  /* 0x0000004e00167202 */ /* 0x000fc40000000f00 */
[----:B------:R-:W-:Y:S02]  /*3170*/  FSEL R79, |R79|, |R75|, P2 ;  /* 0x4000004b4f4f7208 */ /* 0x000fe40001000200 */
[----:B------:R-:W-:Y:S01]  /*3180*/  @P3 LOP3.LUT R79, R75, 0x80000, RZ, 0xfc, !PT ;  /* 0x000800004b4f3812 */ /* 0x000fe200078efcff */
[----:B------:R-:W-:Y:S01]  /*3190*/  DSETP.MAX.AND P4, P3, R76, |R84|, PT ;  /* 0x400000544c00722a */ /* 0x000fe20003b8f000 */
[----:B------:R-:W-:Y:S02]  /*31a0*/  SEL R74, R22, R71, P2 ;  /* 0x00000047164a7207 */ /* 0x000fe40001000000 */
[----:B------:R-:W-:Y:S02]  /*31b0*/  MOV R87, R84 ;  /* 0x0000005400577202 */ /* 0x000fe40000000f00 */
[----:B------:R-:W-:Y:S01]  /*31c0*/  MOV R22, R76 ;  /* 0x0000004c00167202 */ /* 0x000fe20000000f00 */
[----:B------:R-:W-:Y:S01]  /*31d0*/  IMAD.MOV.U32 R75, RZ, RZ, R79 ;  /* 0x000000ffff4b7224 */ /* 0x000fe200078e004f */
[----:B------:R-:W-:Y:S01]  /*31e0*/  DADD R78, R46, -R72 ;  /* 0x000000002e4e7229 */ /* 0x000fe20000000848 */
[----:B------:R-:W-:Y:S01]  /*31f0*/  IMAD.MOV.U32 R24, RZ, RZ, R85 ;  /* 0x000000ffff187224 */ /* 0x000fe200078e0055 */
[----:B------:R-:W-:Y:S01]  /*3200*/  SEL R76, R22, R87, P4 ;  /* 0x00000057164c7207 */ /* 0x000fe20002000000 */
[----:B------:R-:W-:Y:S01]  /*3210*/  IMAD.MOV.U32 R87, RZ, RZ, R95 ;  /* 0x000000ffff577224 */ /* 0x000fe200078e005f */
[----:B------:R-:W-:Y:S01]  /*3220*/  FSEL R71, R91, R93, P1 ;  /* 0x0000005d5b477208 */ /* 0x000fe20000800000 */
[----:B------:R-:W-:Y:S01]  /*3230*/  IMAD.MOV.U32 R85, RZ, RZ, R89 ;  /* 0x000000ffff557224 */ /* 0x000fe200078e0059 */
[----:B------:R-:W-:Y:S01]  /*3240*/  DSETP.MAX.AND P2, P1, R74, |R88|, PT ;  /* 0x400000584a00722a */ /* 0x000fe2000394f000 */
[----:B------:R-:W-:Y:S01]  /*3250*/  @P0 LOP3.LUT R71, R93, 0x80000, RZ, 0xfc, !PT ;  /* 0x000800005d470812 */ /* 0x000fe200078efcff */
[----:B------:R-:W-:Y:S01]  /*3260*/  DADD R72, R46, R72 ;  /* 0x000000002e487229 */ /* 0x000fe20000000048 */
[----:B------:R-:W-:Y:S01]  /*3270*/  FSEL R89, R77, |R24|, P4 ;  /* 0x400000184d597208 */ /* 0x000fe20002000000 */
[----:B------:R-:W-:Y:S01]  /*3280*/  DSETP.MAX.AND P0, P4, R86, |R78|, PT ;  /* 0x4000004e5600722a */ /* 0x000fe20003c0f000 */
[----:B------:R-:W-:Y:S01]  /*3290*/  @P3 LOP3.LUT R89, R24, 0x80000, RZ, 0xfc, !PT ;  /* 0x0008000018593812 */ /* 0x000fe200078efcff */
[----:B------:R-:W-:Y:S01]  /*32a0*/  IMAD.MOV.U32 R47, RZ, RZ, R79 ;  /* 0x000000ffff2f7224 */ /* 0x000fe200078e004f */
[----:B------:R-:W-:-:S03]  /*32b0*/  MOV R22, R87 ;  /* 0x0000005700167202 */ /* 0x000fc60000000f00 */
[----:B------:R-:W-:Y:S01]  /*32c0*/  DSETP.MAX.AND P3, P5, R82, |R72|, PT ;  /* 0x400000485200722a */ /* 0x000fe20003d6f000 */
[----:B------:R-:W-:Y:S01]  /*32d0*/  IMAD.MOV.U32 R34, RZ, RZ, R75 ;  /* 0x000000ffff227224 */ /* 0x000fe200078e004b */
[----:B------:R-:W-:Y:S01]  /*32e0*/  FSEL R75, R22, |R47|, P0 ;  /* 0x4000002f164b7208 */ /* 0x000fe20000000000 */
[----:B------:R-:W-:Y:S01]  /*32f0*/  IMAD.MOV.U32 R26, RZ, RZ, R83 ;  /* 0x000000ffff1a7224 */ /* 0x000fe200078e0053 */
[----:B------:R-:W-:Y:S01]  /*3300*/  MOV R81, R88 ;  /* 0x0000005800517202 */ /* 0x000fe20000000f00 */
[----:B------:R-:W-:Y:S01]  /*3310*/  IMAD.MOV.U32 R46, RZ, RZ, R86 ;  /* 0x000000ffff2e7224 */ /* 0x000fe200078e0056 */
[----:B------:R-:W-:Y:S02]  /*3320*/  FSEL R79, R34, |R85|, P2 ;  /* 0x40000055224f7208 */ /* 0x000fe40001000000 */
[----:B------:R-:W-:Y:S02]  /*3330*/  @P4 LOP3.LUT R75, R47, 0x80000, RZ, 0xfc, !PT ;  /* 0x000800002f4b4812 */ /* 0x000fe400078efcff */
[----:B------:R-:W-:-:S02]  /*3340*/  MOV R47, R73 ;  /* 0x00000049002f7202 */ /* 0x000fc40000000f00 */
[----:B------:R-:W-:Y:S02]  /*3350*/  @P1 LOP3.LUT R79, R85, 0x80000, RZ, 0xfc, !PT ;  /* 0x00080000554f1812 */ /* 0x000fe400078efcff */
[----:B------:R-:W-:Y:S02]  /*3360*/  MOV R28, R74 ;  /* 0x0000004a001c7202 */ /* 0x000fe40000000f00 */
[----:B------:R-:W-:Y:S02]  /*3370*/  FSEL R77, R26, |R47|, P3 ;  /* 0x4000002f1a4d7208 */ /* 0x000fe40001800000 */
[----:B------:R-:W-:Y:S01]  /*3380*/  @P5 LOP3.LUT R77, R47, 0x80000, RZ, 0xfc, !PT ;  /* 0x000800002f4d5812 */ /* 0x000fe200078efcff */
[----:B------:R-:W-:Y:S01]  /*3390*/  IMAD.MOV.U32 R47, RZ, RZ, R75 ;  /* 0x000000ffff2f7224 */ /* 0x000fe200078e004b */
[----:B------:R-:W-:Y:S01]  /*33a0*/  SEL R74, R28, R81, P2 ;  /* 0x000000511c4a7207 */ /* 0x000fe20001000000 */
[----:B------:R-:W-:Y:S01]  /*33b0*/  IMAD.MOV.U32 R75, RZ, RZ, R79 ;  /* 0x000000ffff4b7224 */ /* 0x000fe200078e004f */
[----:B------:R-:W-:Y:S01]  /*33c0*/  SEL R46, R46, R78, P0 ;  /* 0x0000004e2e2e7207 */ /* 0x000fe20000000000 */
[----:B------:R-:W-:-:S02]  /*33d0*/  IMAD.MOV.U32 R24, RZ, RZ, R82 ;  /* 0x000000ffff187224 */ /* 0x000fc400078e0052 */
[----:B------:R-:W-:-:S03]  /*33e0*/  IMAD.MOV.U32 R73, RZ, RZ, R77 ;  /* 0x000000ffff497224 */ /* 0x000fc600078e004d */
[----:B------:R-:W-:Y:S01]  /*33f0*/  DSETP.MAX.AND P0, P1, R46, R74, PT ;  /* 0x0000004a2e00722a */ /* 0x000fe2000390f000 */
[----:B------:R-:W-:Y:S02]  /*3400*/  SEL R72, R24, R72, P3 ;  /* 0x0000004818487207 */ /* 0x000fe40001800000 */
[----:B------:R-:W-:Y:S01]  /*3410*/  MOV R77, R89 ;  /* 0x00000059004d7202 */ /* 0x000fe20000000f00 */
[----:B------:R-:W-:Y:S01]  /*3420*/  IMAD.MOV.U32 R24, RZ, RZ, R75 ;  /* 0x000000ffff187224 */ /* 0x000fe200078e004b */
[----:B------:R-:W-:Y:S02]  /*3430*/  MOV R79, R74 ;  /* 0x0000004a004f7202 */ /* 0x000fe40000000f00 */
[----:B------:R-:W-:Y:S02]  /*3440*/  MOV R22, R46 ;  /* 0x0000002e00167202 */ /* 0x000fe40000000f00 */
[----:B------:R-:W-:Y:S01]  /*3450*/  DSETP.MAX.AND P2, P3, R72, R76, PT ;  /* 0x0000004c4800722a */ /* 0x000fe20003b4f000 */
[----:B------:R-:W-:-:S02]  /*3460*/  FSEL R47, R47, R24, P0 ;  /* 0x000000182f2f7208 */ /* 0x000fc40000000000 */
[----:B------:R-:W-:Y:S02]  /*3470*/  SEL R46, R22, R79, P0 ;  /* 0x0000004f162e7207 */ /* 0x000fe40000000000 */
[----:B------:R-:W-:Y:S01]  /*3480*/  @P1 LOP3.LUT R47, R24, 0x80000, RZ, 0xfc, !PT ;  /* 0x00080000182f1812 */ /* 0x000fe200078efcff */
[----:B------:R-:W-:Y:S02]  /*3490*/  IMAD.MOV.U32 R28, RZ, RZ, R77 ;  /* 0x000000ffff1c7224 */ /* 0x000fe400078e004d */
[----:B------:R-:W-:Y:S02]  /*34a0*/  IMAD.MOV.U32 R75, RZ, RZ, R76 ;  /* 0x000000ffff4b7224 */ /* 0x000fe400078e004c */
[----:B------:R-:W-:Y:S01]  /*34b0*/  IMAD.MOV.U32 R26, RZ, RZ, R72 ;  /* 0x000000ffff1a7224 */ /* 0x000fe200078e0048 */
[----:B--2---:R-:W-:Y:S01]  /*34c0*/  DADD R50, R56, -R50 ;  /* 0x0000000038327229 */ /* 0x004fe20000000832 */
[----:B------:R-:W-:-:S04]  /*34d0*/  DEPBAR.LE SB5, 0x4 ;  /* 0x0000d1000000791a */ /* 0x000fc80000000000 */
[----:B------:R-:W-:Y:S02]  /*34e0*/  DADD R42, R44, -R42 ;  /* 0x000000002c2a7229 */ /* 0x000fe4000000082a */
[----:B------:R-:W-:Y:S02]  /*34f0*/  DMUL R46, R46, UR6 ;  /* 0x000000062e2e7c28 */ /* 0x000fe40008000000 */
[----:B----4-:R-:W-:Y:S01]  /*3500*/  DADD R66, R66, -R68 ;  /* 0x0000000042427229 */ /* 0x010fe20000000844 */
[----:B------:R-:W-:-:S04]  /*3510*/  DEPBAR.LE SB5, 0x3 ;  /* 0x0000d0c00000791a */ /* 0x000fc80000000000 */
[----:B------:R-:W-:Y:S01]  /*3520*/  DADD R16, R18, -R16 ;  /* 0x0000000012107229 */ /* 0x000fe20000000810 */
[----:B------:R-:W-:Y:S01]  /*3530*/  FSEL R69, R73, R28, P2 ;  /* 0x0000001c49457208 */ /* 0x000fe20001000000 */
[----:B------:R-:W-:Y:S01]  /*3540*/  DMUL R70, R70, UR6 ;  /* 0x0000000646467c28 */ /* 0x000fe20008000000 */
[----:B------:R-:W-:Y:S02]  /*3550*/  SEL R68, R26, R75, P2 ;  /* 0x0000004b1a447207 */ /* 0x000fe40001000000 */
[----:B------:R-:W-:Y:S01]  /*3560*/  @P3 LOP3.LUT R69, R28, 0x80000, RZ, 0xfc, !PT ;  /* 0x000800001c453812 */ /* 0x000fe200078efcff */
[----:B------:R-:W-:Y:S01]  /*3570*/  DADD R62, R64, -R62 ;  /* 0x00000000403e7229 */ /* 0x000fe2000000083e */
[----:B------:R-:W-:-:S04]  /*3580*/  DEPBAR.LE SB5, 0x1 ;  /* 0x0000d0400000791a */ /* 0x000fc80000000000 */
[----:B------:R-:W-:Y:S02]  /*3590*/  DADD R12, R14, -R12 ;  /* 0x000000000e0c7229 */ /* 0x000fe4000000080c */
[----:B------:R-:W-:Y:S02]  /*35a0*/  DADD R58, R60, -R58 ;  /* 0x000000003c3a7229 */ /* 0x000fe4000000083a */
[----:B------:R-:W-:Y:S02]  /*35b0*/  DADD R4, R4, -R10 ;  /* 0x0000000004047229 */ /* 0x000fe4000000080a */
[----:B------:R-:W-:Y:S02]  /*35c0*/  DFMA R42, R46, R42, R50 ;  /* 0x0000002a2e2a722b */ /* 0x000fe40000000032 */
[----:B------:R-:W-:Y:S02]  /*35d0*/  DADD R52, R52, -R54 ;  /* 0x0000000034347229 */ /* 0x000fe40000000836 */
[----:B------:R-:W-:-:S02]  /*35e0*/  DADD R30, R32, -R30 ;  /* 0x00000000201e7229 */ /* 0x000fc4000000081e */
[----:B------:R-:W-:Y:S02]  /*35f0*/  DMUL R68, R68, UR6 ;  /* 0x0000000644447c28 */ /* 0x000fe40008000000 */
[----:B------:R-:W-:Y:S02]  /*3600*/  DFMA R16, R70, R16, R66 ;  /* 0x000000104610722b */ /* 0x000fe40000000042 */
[----:B------:R-:W-:Y:S02]  /*3610*/  DADD R20, R20, -R48 ;  /* 0x0000000014147229 */ /* 0x000fe40000000830 */
[----:B-----5:R-:W-:Y:S01]  /*3620*/  DADD R6, R8, -R6 ;  /* 0x0000000008067229 */ /* 0x020fe20000000806 */
[----:B------:R-:W-:Y:S01]  /*3630*/  IMAD.WIDE R14, R25, 0x8, R136 ;  /* 0x00000008190e7825 */ /* 0x000fe200078e0288 */
[C---:B------:R-:W-:Y:S02]  /*3640*/  DFMA R12, R70.reuse, R12, R62 ;  /* 0x0000000c460c722b */ /* 0x040fe4000000003e */
[----:B------:R-:W-:Y:S01]  /*3650*/  DFMA R4, R70, R4, R58 ;  /* 0x000000044604722b */ /* 0x000fe2000000003a */
[----:B------:R-:W-:Y:S01]  /*3660*/  IMAD.U32 R19, RZ, RZ, UR20 ;  /* 0x00000014ff137e24 */ /* 0x000fe2000f8e00ff */
[----:B------:R-:W-:-:S02]  /*3670*/  DMUL R42, R42, 0.5 ;  /* 0x3fe000002a2a7828 */ /* 0x000fc40000000000 */
[----:B------:R-:W-:Y:S02]  /*3680*/  DFMA R30, R68, R30, R52 ;  /* 0x0000001e441e722b */ /* 0x000fe40000000034 */
[----:B------:R-:W-:Y:S01]  /*3690*/  DMUL R16, R16, 0.5 ;  /* 0x3fe0000010107828 */ /* 0x000fe20000000000 */
[--C-:B------:R-:W-:Y:S01]  /*36a0*/  IMAD.WIDE R10, R19, 0x8, R14.reuse ;  /* 0x00000008130a7825 */ /* 0x100fe200078e020e */
[----:B------:R-:W-:Y:S01]  /*36b0*/  DFMA R6, R70, R6, R20 ;  /* 0x000000064606722b */ /* 0x000fe20000000014 */
[----:B------:R-:W-:Y:S01]  /*36c0*/  MOV R9, UR28 ;  /* 0x0000001c00097c02 */ /* 0x000fe20008000f00 */
[----:B------:R-:W-:Y:S01]  /*36d0*/  DMUL R12, R12, 0.5 ;  /* 0x3fe000000c0c7828 */ /* 0x000fe20000000000 */
[----:B------:R-:W-:Y:S01]  /*36e0*/  IMAD.U32 R19, RZ, RZ, UR27 ;  /* 0x0000001bff137e24 */ /* 0x000fe2000f8e00ff */
[----:B------:R0:W-:Y:S01]  /*36f0*/  STG.E.64 desc[UR18][R14.64], R42 ;  /* 0x0000002a0e007986 */ /* 0x0001e2000c101b12 */
[----:B------:R-:W-:Y:S01]  /*3700*/  IMAD.U32 R33, RZ, RZ, UR26 ;  /* 0x0000001aff217e24 */ /* 0x000fe2000f8e00ff */
[----:B------:R-:W-:Y:S01]  /*3710*/  MOV R45, UR29 ;  /* 0x0000001d002d7c02 */ /* 0x000fe20008000f00 */
[----:B------:R-:W-:Y:S01]  /*3720*/  DMUL R4, R4, 0.5 ;  /* 0x3fe0000004047828 */ /* 0x000fe20000000000 */
[----:B------:R1:W-:Y:S01]  /*3730*/  STG.E.64 desc[UR18][R10.64], R16 ;  /* 0x000000100a007986 */ /* 0x0003e2000c101b12 */
[----:B------:R-:W-:Y:S01]  /*3740*/  IMAD.WIDE R8, R9, 0x8, R14 ;  /* 0x0000000809087825 */ /* 0x000fe200078e020e */
[----:B------:R-:W-:-:S02]  /*3750*/  DMUL R30, R30, 0.5 ;  /* 0x3fe000001e1e7828 */ /* 0x000fc40000000000 */
[----:B------:R-:W-:Y:S02]  /*3760*/  DADD R66, -R66, R16 ;  /* 0x0000000042427229 */ /* 0x000fe40000000110 */
[----:B------:R-:W-:Y:S02]  /*3770*/  DMUL R6, R6, 0.5 ;  /* 0x3fe0000006067828 */ /* 0x000fe40000000000 */
[----:B------:R-:W-:Y:S01]  /*3780*/  DADD R50, -R50, R42 ;  /* 0x0000000032327229 */ /* 0x000fe2000000012a */
[----:B------:R2:W-:Y:S01]  /*3790*/  STG.E.64 desc[UR18][R8.64], R12 ;  /* 0x0000000c08007986 */ /* 0x0005e2000c101b12 */
[----:B0-----:R-:W-:Y:S02]  /*37a0*/  IMAD.U32 R43, RZ, RZ, UR28 ;  /* 0x0000001cff2b7e24 */ /* 0x001fe4000f8e00ff */
[----:B-1----:R-:W-:-:S04]  /*37b0*/  IMAD.WIDE R10, R19, 0x8, R14 ;  /* 0x00000008130a7825 */ /* 0x002fc800078e020e */
[----:B------:R-:W-:Y:S01]  /*37c0*/  IMAD.WIDE R18, R25, 0x8, R134 ;  /* 0x0000000819127825 */ /* 0x000fe200078e0286 */
[----:B------:R-:W-:-:S03]  /*37d0*/  DADD R62, -R62, R12 ;  /* 0x000000003e3e7229 */ /* 0x000fc6000000010c */
[----:B------:R-:W-:Y:S01]  /*37e0*/  IMAD.WIDE R16, R33, 0x8, R14 ;  /* 0x0000000821107825 */ /* 0x000fe200078e020e */
[----:B------:R-:W-:-:S03]  /*37f0*/  DADD R58, -R58, R4 ;  /* 0x000000003a3a7229 */ /* 0x000fc60000000104 */
[----:B------:R-:W-:Y:S01]  /*3800*/  IMAD.WIDE R14, R45, 0x8, R14 ;  /* 0x000000082d0e7825 */ /* 0x000fe200078e020e */
[----:B------:R-:W-:-:S03]  /*3810*/  MOV R45, UR27 ;  /* 0x0000001b002d7c02 */ /* 0x000fc60008000f00 */
[----:B------:R-:W-:Y:S01]  /*3820*/  IMAD.U32 R33, RZ, RZ, UR20 ;  /* 0x00000014ff217e24 */ /* 0x000fe2000f8e00ff */
[----:B------:R0:W-:Y:S01]  /*3830*/  STG.E.64 desc[UR18][R10.64], R4 ;  /* 0x000000040a007986 */ /* 0x0001e2000c101b12 */
[----:B--2---:R-:W-:Y:S01]  /*3840*/  IMAD.U32 R13, RZ, RZ, UR26 ;  /* 0x0000001aff0d7e24 */ /* 0x004fe2000f8e00ff */
[----:B------:R-:W-:Y:S01]  /*3850*/  DADD R52, -R52, R30 ;  /* 0x0000000034347229 */ /* 0x000fe2000000011e */
[----:B------:R-:W-:Y:S01]  /*3860*/  IMAD.U32 R47, RZ, RZ, UR29 ;  /* 0x0000001dff2f7e24 */ /* 0x000fe2000f8e00ff */
[----:B------:R-:W-:Y:S01]  /*3870*/  STG.E.64 desc[UR18][R16.64], R30 ;  /* 0x0000001e10007986 */ /* 0x000fe2000c101b12 */
[--C-:B------:R-:W-:Y:S01]  /*3880*/  IMAD.WIDE R8, R43, 0x8, R18.reuse ;  /* 0x000000082b087825 */ /* 0x100fe200078e0212 */
[----:B------:R-:W-:Y:S02]  /*3890*/  DADD R20, -R20, R6 ;  /* 0x0000000014147229 */ /* 0x000fe40000000106 */
[----:B------:R1:W-:Y:S01]  /*38a0*/  STG.E.64 desc[UR18][R14.64], R6 ;  /* 0x000000060e007986 */ /* 0x0003e2000c101b12 */
[----:B------:R-:W-:-:S04]  /*38b0*/  IMAD.WIDE R12, R13, 0x8, R18 ;  /* 0x000000080d0c7825 */ /* 0x000fc800078e0212 */
[--C-:B0-----:R-:W-:Y:S01]  /*38c0*/  IMAD.WIDE R4, R33, 0x8, R18.reuse ;  /* 0x0000000821047825 */ /* 0x101fe200078e0212 */
[----:B------:R0:W-:Y:S03]  /*38d0*/  STG.E.64 desc[UR18][R18.64], R50 ;  /* 0x0000003212007986 */ /* 0x0001e6000c101b12 */
[--C-:B------:R-:W-:Y:S01]  /*38e0*/  IMAD.WIDE R10, R45, 0x8, R18.reuse ;  /* 0x000000082d0a7825 */ /* 0x100fe200078e0212 */
[----:B------:R0:W-:Y:S03]  /*38f0*/  STG.E.64 desc[UR18][R4.64], R66 ;  /* 0x0000004204007986 */ /* 0x0001e6000c101b12 */
[----:B-1----:R-:W-:Y:S01]  /*3900*/  IMAD.WIDE R6, R47, 0x8, R18 ;  /* 0x000000082f067825 */ /* 0x002fe200078e0212 */
[----:B------:R0:W-:Y:S04]  /*3910*/  STG.E.64 desc[UR18][R8.64], R62 ;  /* 0x0000003e08007986 */ /* 0x0001e8000c101b12 */
[----:B------:R0:W-:Y:S04]  /*3920*/  STG.E.64 desc[UR18][R10.64], R58 ;  /* 0x0000003a0a007986 */ /* 0x0001e8000c101b12 */
[----:B------:R0:W-:Y:S04]  /*3930*/  STG.E.64 desc[UR18][R12.64], R52 ;  /* 0x000000340c007986 */ /* 0x0001e8000c101b12 */
[----:B------:R0:W-:Y:S01]  /*3940*/  STG.E.64 desc[UR18][R6.64], R20 ;  /* 0x0000001406007986 */ /* 0x0001e2000c101b12 */
[----:B------:R-:W-:Y:S01]  /*3950*/  IADD3 R29, PT, PT, R29, UR40, RZ ;  /* 0x000000281d1d7c10 */ /* 0x000fe2000fffe0ff */
[----:B------:R-:W-:Y:S01]  /*3960*/  VIADD R27, R27, UR40 ;  /* 0x000000281b1b7c36 */ /* 0x000fe20008000000 */
[----:B------:R-:W-:Y:S01]  /*3970*/  IADD3 R23, PT, PT, R23, UR40, RZ ;  /* 0x0000002817177c10 */ /* 0x000fe2000fffe0ff */
[----:B------:R-:W-:Y:S01]  /*3980*/  VIADD R25, R25, UR40 ;  /* 0x0000002819197c36 */ /* 0x000fe20008000000 */
[----:B------:R-:W-:Y:S01]  /*3990*/  UIADD3 UR4, UPT, UPT, UR4, 0x1, URZ ;  /* 0x0000000104047890 */ /* 0x000fe2000fffe0ff */
[----:B------:R-:W-:Y:S11]  /*39a0*/  BRA.U UP0, `(.L_x_540) ;  /* 0xffffffe100607547 */ /* 0x000ff6000b83ffff */
[----:B------:R-:W1:Y:S02]  /*39b0*/  LDCU UR6, c[0x0][0x380] ;  /* 0x00007000ff0677ac */ /* 0x000e640008000800 */
[----:B-1----:R-:W-:-:S13]  /*39c0*/  ISETP.LE.AND P0, PT, RZ, UR6, PT ;  /* 0x00000006ff007c0c */ /* 0x002fda000bf03270 */
[----:B------:R-:W-:Y:S05]  /*39d0*/  @!P0 EXIT ;  /* 0x000000000000894d */ /* 0x000fea0003800000 */
[----:B------:R-:W1:Y:S01]  /*39e0*/  LDCU UR4, c[0x0][0x388] ;  /* 0x00007100ff0477ac */ /* 0x000e620008000800 */
[----:B------:R-:W-:Y:S02]  /*39f0*/  UIADD3 UR6, UPT, UPT, UR6, 0xa, URZ ;  /* 0x0000000a06067890 */ /* 0x000fe4000fffe0ff */
[----:B------:R-:W-:Y:S02]  /*3a00*/  UIADD3 UR24, UPT, UPT, -UR40, URZ, URZ ;  /* 0x000000ff28187290 */ /* 0x000fe4000fffe1ff */
[----:B------:R-:W-:Y:S02]  /*3a10*/  UIMAD UR6, UR6, UR40, URZ ;  /* 0x00000028060672a4 */ /* 0x000fe4000f8e02ff */
[----:B------:R-:W-:Y:S02]  /*3a20*/  UISETP.LT.AND UP0, UPT, UR23, 0xa, UPT ;  /* 0x0000000a1700788c */ /* 0x000fe4000bf01270 */
[----:B------:R-:W-:Y:S02]  /*3a30*/  UIMAD UR6, UR40, -0x5, UR6 ;  /* 0xfffffffb280678a4 */ /* 0x000fe4000f8e0206 */
[----:B------:R-:W-:-:S02]  /*3a40*/  UIMAD UR34, UR40, 0x7, URZ ;  /* 0x00000007282278a4 */ /* 0x000fc4000f8e02ff */
[----:B------:R-:W-:Y:S02]  /*3a50*/  ULEA UR24, UR24, UR6, 0x2 ;  /* 0x0000000618187291 */ /* 0x000fe4000f8e10ff */
[----:B------:R-:W-:Y:S02]  /*3a60*/  UIMAD UR35, UR40, 0x6, URZ ;  /* 0x00000006282378a4 */ /* 0x000fe4000f8e02ff */
[----:B-1----:R-:W-:Y:S02]  /*3a70*/  UIMAD UR24, UR24, UR4, URZ ;  /* 0x00000004181872a4 */ /* 0x002fe4000f8e02ff */
[----:B------:R-:W-:Y:S01]  /*3a80*/  UIMAD UR36, UR40, 0x9, URZ ;  /* 0x00000009282478a4 */ /* 0x000fe2000f8e02ff */
[----:B------:R-:W1:Y:S01]  /*3a90*/  LDCU UR37, c[0x0][0x384] ;  /* 0x00007080ff2577ac */ /* 0x000e620008000800 */
[----:B------:R-:W2:Y:S01]  /*3aa0*/  LDCU UR38, c[0x0][0x384] ;  /* 0x00007080ff2677ac */ /* 0x000ea20008000800 */
[----:B------:R-:W3:Y:S01]  /*3ab0*/  LDCU.64 UR30, c[0x0][0x380] ;  /* 0x00007000ff1e77ac */ /* 0x000ee20008000a00 */
[----:B------:R-:W0:Y:S01]  /*3ac0*/  LDCU.64 UR32, c[0x0][0x3e0] ;  /* 0x00007c00ff2077ac */ /* 0x000e220008000a00 */
[----:B------:R-:W-:Y:S01]  /*3ad0*/  USEL UR39, UR23, 0xa, !UP0 ;  /* 0x0000000a17277887 */ /* 0x000fe2000c000000 */
[----:B------:R-:W-:Y:S01]  /*3ae0*/  UMOV UR5, URZ ;  /* 0x000000ff00057c82 */ /* 0x000fe20008000000 */
[----:B------:R-:W-:-:S10]  /*3af0*/  UMOV UR4, URZ ;  /* 0x000000ff00047c82 */ /* 0x000fd40008000000 */
.L_x_755:
[----:B------:R-:W4:Y:S01]  /*3b00*/  LDCU UR6, c[0x0][0x3e8] ;  /* 0x00007d00ff0677ac */ /* 0x000f220008000800 */
[----:B0-----:R-:W-:Y:S01]  /*3b10*/  IMAD.MOV.U32 R8, RZ, RZ, -0x3e000000 ;  /* 0xc2000000ff087424 */ /* 0x001fe200078e00ff */
[-C--:B------:R-:W-:Y:S01]  /*3b20*/  MOV R21, R133.reuse ;  /* 0x0000008500157202 */ /* 0x080fe20000000f00 */
[--C-:B------:R-:W-:Y:S01]  /*3b30*/  IMAD.MOV.U32 R37, RZ, RZ, R133.reuse ;  /* 0x000000ffff257224 */ /* 0x100fe200078e0085 */
[----:B------:R-:W-:Y:S01]  /*3b40*/  UIADD3 UR13, UPT, UPT, UR5, 0x9, URZ ;  /* 0x00000009050d7890 */ /* 0x000fe2000fffe0ff */
[--C-:B------:R-:W-:Y:S01]  /*3b50*/  IMAD.MOV.U32 R29, RZ, RZ, R133.reuse ;  /* 0x000000ffff1d7224 */ /* 0x100fe200078e0085 */
[----:B------:R-:W-:Y:S01]  /*3b60*/  UMOV UR7, URZ ;  /* 0x000000ff00077c82 */ /* 0x000fe20008000000 */
[----:B------:R-:W0:Y:S01]  /*3b70*/  LDCU UR8, c[0x0][0x3f0] ;  /* 0x00007e00ff0877ac */ /* 0x000e220008000800 */
[----:B------:R-:W-:Y:S01]  /*3b80*/  IMAD.MOV.U32 R35, RZ, RZ, R133 ;  /* 0x000000ffff237224 */ /* 0x000fe200078e0085 */
[----:B------:R-:W-:Y:S02]  /*3b90*/  MOV R39, R133 ;  /* 0x0000008500277202 */ /* 0x000fe40000000f00 */
[----:B------:R-:W-:Y:S01]  /*3ba0*/  I2FP.F32.U32 R132, UR13 ;  /* 0x0000000d00847c45 */ /* 0x000fe20008201000 */
[----:B------:R-:W1:Y:S03]  /*3bb0*/  LDCU UR10, c[0x0][0x3f8] ;  /* 0x00007f00ff0a77ac */ /* 0x000e660008000800 */
[----:B------:R-:W-:Y:S01]  /*3bc0*/  MOV R28, R132 ;  /* 0x00000084001c7202 */ /* 0x000fe20000000f00 */
[----:B------:R-:W2:Y:S01]  /*3bd0*/  LDCU UR12, c[0x0][0x400] ;  /* 0x00008000ff0c77ac */ /* 0x000ea20008000800 */
[--C-:B------:R-:W-:Y:S01]  /*3be0*/  IMAD.MOV.U32 R36, RZ, RZ, R132.reuse ;  /* 0x000000ffff247224 */ /* 0x100fe200078e0084 */
[----:B----4-:R-:W5:Y:S01]  /*3bf0*/  TEX.LL RZ, R10, R132, R8, UR6, 2D, 0x3 ;  /* 0x28ff0608840a7f60 */ /* 0x010f6200089e03ff */
[--C-:B------:R-:W-:Y:S01]  /*3c00*/  IMAD.MOV.U32 R20, RZ, RZ, R132.reuse ;  /* 0x000000ffff147224 */ /* 0x100fe200078e0084 */
[----:B------:R-:W4:Y:S01]  /*3c10*/  LDCU UR14, c[0x0][0x408] ;  /* 0x00008100ff0e77ac */ /* 0x000f220008000800 */
[----:B------:R-:W-:-:S02]  /*3c20*/  IMAD.MOV.U32 R34, RZ, RZ, R132 ;  /* 0x000000ffff227224 */ /* 0x000fc400078e0084 */
[----:B------:R-:W-:Y:S01]  /*3c30*/  IMAD.MOV.U32 R38, RZ, RZ, R132 ;  /* 0x000000ffff267224 */ /* 0x000fe200078e0084 */
[----:B------:R-:W3:Y:S01]  /*3c40*/  LDCU UR16, c[0x0][0x410] ;  /* 0x00008200ff1077ac */ /* 0x000ee20008000800 */
[----:B------:R-:W-:Y:S01]  /*3c50*/  UMOV UR9, URZ ;  /* 0x000000ff00097c82 */ /* 0x000fe20008000000 */
[----:B------:R-:W-:Y:S01]  /*3c60*/  UMOV UR11, URZ ;  /* 0x000000ff000b7c82 */ /* 0x000fe20008000000 */
[----:B------:R-:W-:Y:S01]  /*3c70*/  UMOV UR13, URZ ;  /* 0x000000ff000d7c82 */ /* 0x000fe20008000000 */
[----:B0-----:R0:W5:Y:S01]  /*3c80*/  TEX.LL RZ, R36, R36, R8, UR8, 2D, 0x3 ;  /* 0x28ff080824247f60 */ /* 0x00116200089e03ff */
[----:B-1----:R0:W5:Y:S01]  /*3c90*/  TEX.LL RZ, R20, R20, R8, UR10, 2D, 0x3 ;  /* 0x28ff0a0814147f60 */ /* 0x00216200089e03ff */
[----:B------:R-:W-:Y:S01]  /*3ca0*/  UMOV UR15, URZ ;  /* 0x000000ff000f7c82 */ /* 0x000fe20008000000 */
[----:B------:R-:W-:Y:S01]  /*3cb0*/  UMOV UR17, URZ ;  /* 0x000000ff00117c82 */ /* 0x000fe20008000000 */
[----:B--2---:R0:W5:Y:S01]  /*3cc0*/  TEX.LL RZ, R28, R28, R8, UR12, 2D, 0x3 ;  /* 0x28ff0c081c1c7f60 */ /* 0x00416200089e03ff */
[----:B----4-:R0:W5:Y:S01]  /*3cd0*/  TEX.LL RZ, R34, R34, R8, UR14, 2D, 0x3 ;  /* 0x28ff0e0822227f60 */ /* 0x01016200089e03ff */
        /* <DEDUP_REMOVED lines=20> */
.L_x_542:
[----:B------:R-:W-:Y:S05]  /*3e20*/  BSYNC.RECONVERGENT B0 ;  /* 0x0000000000007941 */ /* 0x000fea0003800200 */
.L_x_541:
        /* <DEDUP_REMOVED lines=8> */
[----:B------:R-:W-:Y:S01]  /*3eb0*/  UIADD3 UR6, UPT, UPT, UR30, 0xa, URZ ;  /* 0x0000000a1e067890 */ /* 0x000fe2000fffe0ff */
[----:B------:R-:W-:Y:S01]  /*3ec0*/  BSSY.RECONVERGENT B0, `(.L_x_543) ;  /* 0x000003c000007945 */ /* 0x000fe20003800200 */
[----:B------:R-:W-:Y:S01]  /*3ed0*/  DMUL R2, R12, R12 ;  /* 0x0000000c0c027228 */ /* 0x000fe20000000000 */
[----:B------:R-:W1:Y:S01]  /*3ee0*/  LDC R22, c[0x0][0x388] ;  /* 0x0000e200ff167b82 */ /* 0x000e620000000800 */
[----:B------:R-:W-:Y:S01]  /*3ef0*/  UIMAD UR6, UR6, UR31, URZ ;  /* 0x0000001f060672a4 */ /* 0x000fe2000f8e02ff */
[-C--:B------:R-:W-:Y:S02]  /*3f00*/  DMUL R30, R28, R14.reuse ;  /* 0x0000000e1c1e7228 */ /* 0x080fe40000000000 */
[----:B-----5:R-:W-:-:S03]  /*3f10*/  DMUL R38, R38, R14 ;  /* 0x0000000e26267228 */ /* 0x020fc60000000000 */
        /* <DEDUP_REMOVED lines=20> */
[----:B------:R-:W-:Y:S02]  /*4060*/  DMUL R18, R40, R6 ;  /* 0x0000000628127228 */ /* 0x000fe40000000000 */
[----:B------:R-:W-:Y:S01]  /*4070*/  DFMA R6, R36, R14, R2 ;  /* 0x0000000e2406722b */ /* 0x000fe20000000002 */
[----:B------:R-:W-:Y:S01]  /*4080*/  STG.E.64 desc[UR18][R4.64], R36 ;  /* 0x0000002404007986 */ /* 0x000fe2000c101b12 */
[----:B------:R-:W-:-:S04]  /*4090*/  IMAD.WIDE R2, R22, 0x8, R4 ;  /* 0x0000000816027825 */ /* 0x000fc800078e0204 */
[----:B------:R-:W-:Y:S01]  /*40a0*/  DFMA R46, R8, R18, R40 ;  /* 0x00000012082e722b */ /* 0x000fe20000000028 */
[----:B------:R0:W-:Y:S01]  /*40b0*/  STG.E.64 desc[UR18][R2.64], R6 ;  /* 0x0000000602007986 */ /* 0x0001e2000c101b12 */
[----:B------:R-:W-:Y:S01]  /*40c0*/  DMUL R8, R20, R14 ;  /* 0x0000000e14087228 */ /* 0x000fe20000000000 */
[C---:B------:R-:W-:Y:S02]  /*40d0*/  IMAD R19, R22.reuse, 0x3, RZ ;  /* 0x0000000316137824 */ /* 0x040fe400078e02ff */
[C---:B------:R-:W-:Y:S02]  /*40e0*/  IMAD.SHL.U32 R21, R22.reuse, 0x2, RZ ;  /* 0x0000000216157824 */ /* 0x040fe400078e00ff */
[C---:B------:R-:W-:Y:S01]  /*40f0*/  IMAD.SHL.U32 R18, R22.reuse, 0x4, RZ ;  /* 0x0000000416127824 */ /* 0x040fe200078e00ff */
[----:B------:R-:W-:Y:S01]  /*4100*/  DMUL R48, |R26|, R46 ;  /* 0x0000002e1a307228 */ /* 0x000fe20000000200 */
[----:B------:R-:W-:Y:S02]  /*4110*/  IMAD R20, R22, 0x5, RZ ;  /* 0x0000000516147824 */ /* 0x000fe400078e02ff */
[----:B------:R-:W-:-:S04]  /*4120*/  IMAD.WIDE R28, R21, 0x8, R4 ;  /* 0x00000008151c7825 */ /* 0x000fc800078e0204 */
[--C-:B------:R-:W-:Y:S01]  /*4130*/  IMAD.WIDE R32, R19, 0x8, R4.reuse ;  /* 0x0000000813207825 */ /* 0x100fe200078e0204 */
[----:B------:R1:W-:Y:S01]  /*4140*/  STG.E.64 desc[UR18][R28.64], R8 ;  /* 0x000000081c007986 */ /* 0x0003e2000c101b12 */
[----:B0-----:R-:W-:Y:S01]  /*4150*/  DFMA R6, R48, -R48, |R26| ;  /* 0x800000303006722b */ /* 0x001fe2000000041a */
[----:B------:R-:W-:Y:S01]  /*4160*/  IADD3 R3, PT, PT, R47, -0x100000, RZ ;  /* 0xfff000002f037810 */ /* 0x000fe20007ffe0ff */
        /* <DEDUP_REMOVED lines=14> */
[----:B------:R-:W-:-:S07]  /*4250*/  IMAD.MOV.U32 R53, RZ, RZ, R3 ;  /* 0x000000ffff357224 */ /* 0x000fce00078e0003 */
[----:B------:R-:W-:Y:S05]  /*4260*/  CALL.REL.NOINC `($__internal_8_$__cuda_sm20_dsqrt_rn_f64_mediumpath_v1) ;  /* 0x000000e800fc7944 */ /* 0x000fea0003c00000 */
[----:B------:R-:W-:-:S07]  /*4270*/  IMAD.MOV.U32 R43, RZ, RZ, R47 ;  /* 0x000000ffff2b7224 */ /* 0x000fce00078e002f */
.L_x_544:
[----:B------:R-:W-:Y:S05]  /*4280*/  BSYNC.RECONVERGENT B0 ;  /* 0x0000000000007941 */ /* 0x000fea0003800200 */
.L_x_543:
[----:B------:R-:W1:Y:S01]  /*4290*/  MUFU.RCP64H R3, R155 ;  /* 0x0000009b00037308 */ /* 0x000e620000001800 */
[----:B------:R-:W-:Y:S01]  /*42a0*/  MOV R2, 0x1 ;  /* 0x0000000100027802 */ /* 0x000fe20000000f00 */
[----:B------:R-:W-:Y:S01]  /*42b0*/  DADD R152, -RZ, |R26| ;  /* 0x00000000ff987229 */ /* 0x000fe2000000051a */
[----:B------:R-:W-:Y:S09]  /*42c0*/  BSSY.RECONVERGENT B1, `(.L_x_545) ;  /* 0x0000014000017945 */ /* 0x000ff20003800200 */
[----:B------:R-:W-:Y:S01]  /*42d0*/  FSETP.GEU.AND P1, PT, |R153|, 6.5827683646048100446e-37, PT ;  /* 0x036000009900780b */ /* 0x000fe20003f2e200 */
[----:B-1----:R-:W-:-:S08]  /*42e0*/  DFMA R4, -R154, R2, 1 ;  /* 0x3ff000009a04742b */ /* 0x002fd00000000102 */
[----:B------:R-:W-:-:S08]  /*42f0*/  DFMA R4, R4, R4, R4 ;  /* 0x000000040404722b */ /* 0x000fd00000000004 */
[----:B------:R-:W-:-:S08]  /*4300*/  DFMA R4, R2, R4, R2 ;  /* 0x000000040204722b */ /* 0x000fd00000000002 */
[----:B------:R-:W-:-:S08]  /*4310*/  DFMA R2, -R154, R4, 1 ;  /* 0x3ff000009a02742b */ /* 0x000fd00000000104 */
[----:B------:R-:W-:Y:S01]  /*4320*/  DFMA R8, R4, R2, R4 ;  /* 0x000000020408722b */ /* 0x000fe20000000004 */
[----:B------:R-:W-:-:S04]  /*4330*/  IMAD.U32 R3, RZ, RZ, UR36 ;  /* 0x00000024ff037e24 */ /* 0x000fc8000f8e00ff */
[----:B------:R-:W-:-:S03]  /*4340*/  IMAD.WIDE R2, R3, 0x8, R148 ;  /* 0x0000000803027825 */ /* 0x000fc600078e0294 */
[----:B------:R-:W-:Y:S02]  /*4350*/  DMUL R6, R8, |R26| ;  /* 0x4000001a08067228 */ /* 0x000fe40000000000 */
[----:B------:R0:W-:Y:S06]  /*4360*/  STG.E.64 desc[UR18][R2.64], R42 ;  /* 0x0000002a02007986 */ /* 0x0001ec000c101b12 */
[----:B------:R-:W-:-:S08]  /*4370*/  DFMA R4, -R154, R6, |R26| ;  /* 0x000000069a04722b */ /* 0x000fd0000000051a */
[----:B------:R-:W-:-:S10]  /*4380*/  DFMA R6, R8, R4, R6 ;  /* 0x000000040806722b */ /* 0x000fd40000000006 */
[----:B------:R-:W-:-:S05]  /*4390*/  FFMA R4, RZ, R155, R7 ;  /* 0x0000009bff047223 */ /* 0x000fca0000000007 */
[----:B------:R-:W-:-:S13]  /*43a0*/  FSETP.GT.AND P0, PT, |R4|, 1.469367938527859385e-39, PT ;  /* 0x001000000400780b */ /* 0x000fda0003f04200 */
[----:B0-----:R-:W-:Y:S05]  /*43b0*/  @P0 BRA P1, `(.L_x_546) ;  /* 0x0000000000100947 */ /* 0x001fea0000800000 */
[----:B------:R-:W-:Y:S01]  /*43c0*/  IMAD.MOV.U32 R157, RZ, RZ, R155 ;  /* 0x000000ffff9d7224 */ /* 0x000fe200078e009b */
[----:B------:R-:W-:-:S07]  /*43d0*/  MOV R4, 0x43f0 ;  /* 0x000043f000047802 */ /* 0x000fce0000000f00 */
[----:B------:R-:W-:Y:S05]  /*43e0*/  CALL.REL.NOINC `($__internal_7_$__cuda_sm20_div_rn_f64_full) ;  /* 0x000000e400147944 */ /* 0x000fea0003c00000 */
[----:B------:R-:W-:-:S07]  /*43f0*/  MOV R7, R5 ;  /* 0x0000000500077202 */ /* 0x000fce0000000f00 */
.L_x_546:
[----:B------:R-:W-:Y:S05]  /*4400*/  BSYNC.RECONVERGENT B1 ;  /* 0x0000000000017941 */ /* 0x000fea0003800200 */
.L_x_545:
[----:B------:R-:W-:Y:S01]  /*4410*/  DADD R34, -RZ, |R10| ;  /* 0x00000000ff227229 */ /* 0x000fe2000000050a */
[----:B------:R-:W-:Y:S01]  /*4420*/  IMAD.MOV.U32 R8, RZ, RZ, 0x0 ;  /* 0x00000000ff087424 */ /* 0x000fe200078e00ff */
[----:B------:R-:W-:Y:S01]  /*4430*/  MOV R9, 0x3fd80000 ;  /* 0x3fd8000000097802 */ /* 0x000fe20000000f00 */
[----:B------:R-:W-:Y:S01]  /*4440*/  IMAD.U32 R23, RZ, RZ, UR36 ;  /* 0x00000024ff177e24 */ /* 0x000fe2000f8e00ff */
[----:B------:R-:W-:Y:S01]  /*4450*/  DADD R6, R24, R6 ;  /* 0x0000000018067229 */ /* 0x000fe20000000006 */
[----:B------:R-:W-:Y:S01]  /*4460*/  IMAD.U32 R61, RZ, RZ, UR36 ;  /* 0x00000024ff3d7e24 */ /* 0x000fe2000f8e00ff */
[----:B------:R-:W0:Y:S01]  /*4470*/  MUFU.RSQ64H R27, R35 ;  /* 0x00000023001b7308 */ /* 0x000e220000001c00 */
[----:B------:R-:W-:Y:S01]  /*4480*/  IMAD.U32 R25, RZ, RZ, UR36 ;  /* 0x00000024ff197e24 */ /* 0x000fe2000f8e00ff */
[----:B------:R-:W-:Y:S01]  /*4490*/  BSSY.RECONVERGENT B0, `(.L_x_547) ;  /* 0x000001e000007945 */ /* 0x000fe20003800200 */
[----:B------:R-:W-:-:S04]  /*44a0*/  IMAD.WIDE R60, R61, 0x8, R146 ;  /* 0x000000083d3c7825 */ /* 0x000fc800078e0292 */
[----:B------:R-:W-:Y:S02]  /*44b0*/  VIADD R26, R35, 0xfcb00000 ;  /* 0xfcb00000231a7836 */ /* 0x000fe40000000000 */
[----:B------:R-:W-:-:S03]  /*44c0*/  IMAD.WIDE R24, R25, 0x8, R142 ;  /* 0x0000000819187825 */ /* 0x000fc600078e028e */
[----:B------:R-:W-:Y:S01]  /*44d0*/  ISETP.GE.U32.AND P0, PT, R26, 0x7ca00000, PT ;  /* 0x7ca000001a00780c */ /* 0x000fe20003f06070 */
[----:B0-----:R-:W-:-:S08]  /*44e0*/  DMUL R4, R26, R26 ;  /* 0x0000001a1a047228 */ /* 0x001fd00000000000 */
[----:B------:R-:W-:-:S08]  /*44f0*/  DFMA R4, |R10|, -R4, 1 ;  /* 0x3ff000000a04742b */ /* 0x000fd00000000a04 */
[----:B------:R-:W-:Y:S02]  /*4500*/  DFMA R8, R4, R8, 0.5 ;  /* 0x3fe000000408742b */ /* 0x000fe40000000008 */
[----:B------:R-:W-:-:S08]  /*4510*/  DMUL R4, R26, R4 ;  /* 0x000000041a047228 */ /* 0x000fd00000000000 */
[----:B------:R-:W-:Y:S01]  /*4520*/  DFMA R28, R8, R4, R26 ;  /* 0x00000004081c722b */ /* 0x000fe2000000001a */
[----:B------:R-:W-:Y:S01]  /*4530*/  MOV R9, UR36 ;  /* 0x0000002400097c02 */ /* 0x000fe20008000f00 */
        /* <DEDUP_REMOVED lines=16> */
[----:B------:R-:W-:-:S07]  /*4640*/  IMAD.MOV.U32 R53, RZ, RZ, R11 ;  /* 0x000000ffff357224 */ /* 0x000fce00078e000b */
[----:B------:R-:W-:Y:S05]  /*4650*/  CALL.REL.NOINC `($__internal_8_$__cuda_sm20_dsqrt_rn_f64_mediumpath_v1) ;  /* 0x000000e800007944 */ /* 0x000fea0003c00000 */
[----:B------:R-:W-:-:S07]  /*4660*/  IMAD.MOV.U32 R43, RZ, RZ, R47 ;  /* 0x000000ffff2b7224 */ /* 0x000fce00078e002f */
.L_x_548:
[----:B------:R-:W-:Y:S05]  /*4670*/  BSYNC.RECONVERGENT B0 ;  /* 0x0000000000007941 */ /* 0x000fea0003800200 */
.L_x_547:
[----:B------:R-:W0:Y:S01]  /*4680*/  LDCU UR6, c[0x0][0x3e8] ;  /* 0x00007d00ff0677ac */ /* 0x000e220008000800 */
[----:B------:R-:W-:Y:S02]  /*4690*/  HFMA2 R46, -RZ, RZ, -3, 0 ;  /* 0xc2000000ff2e7431 */ /* 0x000fe400000001ff */
[--C-:B------:R-:W-:Y:S01]  /*46a0*/  IMAD.MOV.U32 R37, RZ, RZ, R133.reuse ;  /* 0x000000ffff257224 */ /* 0x100fe200078e0085 */
[-C--:B------:R-:W-:Y:S01]  /*46b0*/  MOV R35, R133.reuse ;  /* 0x0000008500237202 */ /* 0x080fe20000000f00 */
        /* <DEDUP_REMOVED lines=9> */
[--C-:B------:R-:W-:Y:S01]  /*4750*/  IMAD.MOV.U32 R27, RZ, RZ, R133.reuse ;  /* 0x000000ffff1b7224 */ /* 0x100fe200078e0085 */
[----:B------:R-:W-:Y:S01]  /*4760*/  I2FP.F32.S32 R132, UR15 ;  /* 0x0000000f00847c45 */ /* 0x000fe20008201400 */
[--C-:B------:R-:W-:Y:S01]  /*4770*/  IMAD.MOV.U32 R5, RZ, RZ, R133.reuse ;  /* 0x000000ffff057224 */ /* 0x100fe200078e0085 */
[----:B------:R-:W3:Y:S01]  /*4780*/  LDCU UR12, c[0x0][0x400] ;  /* 0x00008000ff0c77ac */ /* 0x000ee20008000800 */
[----:B------:R-:W-:Y:S01]  /*4790*/  I2FP.F32.S32 R10, UR17 ;  /* 0x00000011000a7c45 */ /* 0x000fe20008201400 */
[----:B------:R-:W-:Y:S01]  /*47a0*/  IMAD.MOV.U32 R7, RZ, RZ, R133 ;  /* 0x000000ffff077224 */ /* 0x000fe200078e0085 */
[----:B------:R-:W-:Y:S01]  /*47b0*/  MOV R36, R132 ;  /* 0x0000008400247202 */ /* 0x000fe20000000f00 */
[----:B------:R-:W4:Y:S01]  /*47c0*/  LDCU UR14, c[0x0][0x408] ;  /* 0x00008100ff0e77ac */ /* 0x000f220008000800 */
[----:B------:R-:W-:Y:S01]  /*47d0*/  IMAD.MOV.U32 R8, RZ, RZ, R132 ;  /* 0x000000ffff087224 */ /* 0x000fe200078e0084 */
[----:B------:R-:W-:Y:S01]  /*47e0*/  MOV R32, R10 ;  /* 0x0000000a00207202 */ /* 0x000fe20000000f00 */
[----:B------:R-:W-:Y:S01]  /*47f0*/  IMAD.MOV.U32 R34, RZ, RZ, R10 ;  /* 0x000000ffff227224 */ /* 0x000fe200078e000a */
[----:B------:R-:W4:Y:S01]  /*4800*/  LDCU UR16, c[0x0][0x410] ;  /* 0x00008200ff1077ac */ /* 0x000f220008000800 */
[----:B------:R-:W-:Y:S01]  /*4810*/  IMAD.MOV.U32 R30, RZ, RZ, R132 ;  /* 0x000000ffff1e7224 */ /* 0x000fe200078e0084 */
[----:B------:R-:W-:Y:S01]  /*4820*/  MOV R26, R132 ;  /* 0x00000084001a7202 */ /* 0x000fe20000000f00 */
[--C-:B------:R-:W-:Y:S01]  /*4830*/  IMAD.MOV.U32 R28, RZ, RZ, R10.reuse ;  /* 0x000000ffff1c7224 */ /* 0x100fe200078e000a */
[----:B------:R-:W-:Y:S01]  /*4840*/  UMOV UR7, URZ ;  /* 0x000000ff00077c82 */ /* 0x000fe20008000000 */
[----:B------:R-:W-:Y:S01]  /*4850*/  UMOV UR9, URZ ;  /* 0x000000ff00097c82 */ /* 0x000fe20008000000 */
[----:B0-----:R-:W-:Y:S01]  /*4860*/  TEX.LL RZ, R40, R132, R46, UR6, 2D, 0x3 ;  /* 0x28ff062e84287f60 */ /* 0x001fe200089e03ff */
[----:B------:R0:W5:Y:S01]  /*4870*/  TEX.LL RZ, R38, R10, R46, UR6, 2D, 0x3 ;  /* 0x28ff062e0a267f60 */ /* 0x00016200089e03ff */
[----:B-1----:R-:W-:Y:S01]  /*4880*/  TEX.LL RZ, R36, R36, R46, UR8, 2D, 0x3 ;  /* 0x28ff082e24247f60 */ /* 0x002fe200089e03ff */
[----:B------:R-:W5:Y:S01]  /*4890*/  TEX.LL RZ, R34, R34, R46, UR8, 2D, 0x3 ;  /* 0x28ff082e22227f60 */ /* 0x000f6200089e03ff */
[----:B------:R-:W-:Y:S01]  /*48a0*/  UMOV UR11, URZ ;  /* 0x000000ff000b7c82 */ /* 0x000fe20008000000 */
[----:B------:R-:W-:Y:S01]  /*48b0*/  MOV R25, R133 ;  /* 0x0000008500197202 */ /* 0x000fe20000000f00 */
[----:B------:R-:W-:Y:S01]  /*48c0*/  IMAD.MOV.U32 R24, RZ, RZ, R10 ;  /* 0x000000ffff187224 */ /* 0x000fe200078e000a */
        /* <DEDUP_REMOVED lines=13> */
[----:B------:R-:W2:Y:S01]  /*49a0*/  LDC R23, c[0x0][0x384] ;  /* 0x0000e100ff177b82 */ /* 0x000ea20000000800 */
[----:B------:R-:W-:Y:S01]  /*49b0*/  IMAD.U32 R17, RZ, RZ, UR21 ;  /* 0x00000015ff117e24 */ /* 0x000fe2000f8e00ff */
[----:B------:R-:W-:Y:S01]  /*49c0*/  MOV R13, UR21 ;  /* 0x00000015000d7c02 */ /* 0x000fe20008000f00 */
[----:B------:R-:W-:-:S02]  /*49d0*/  IMAD.U32 R45, RZ, RZ, UR36 ;  /* 0x00000024ff2d7e24 */ /* 0x000fc4000f8e00ff */
[----:B------:R-:W-:-:S04]  /*49e0*/  IMAD.WIDE R16, R17, 0x8, R146 ;  /* 0x0000000811107825 */ /* 0x000fc800078e0292 */
[----:B------:R-:W-:-:S04]  /*49f0*/  IMAD.WIDE R44, R45, 0x8, R140 ;  /* 0x000000082d2c7825 */ /* 0x000fc800078e028c */
[----:B------:R-:W-:Y:S01]  /*4a00*/  IMAD.WIDE R12, R13, 0x8, R148 ;  /* 0x000000080d0c7825 */ /* 0x000fe200078e0294 */
[----:B------:R3:W-:Y:S04]  /*4a10*/  STG.E.64 desc[UR18][R44.64], R42 ;  /* 0x0000002a2c007986 */ /* 0x0007e8000c101b12 */
[----:B------:R-:W4:Y:S04]  /*4a20*/  LDG.E.64 R78, desc[UR18][R16.64] ;  /* 0x00000012104e7981 */ /* 0x000f28000c1e1b00 */
[----:B------:R-:W4:Y:S01]  /*4a30*/  LDG.E.64 R82, desc[UR18][R12.64] ;  /* 0x000000120c527981 */ /* 0x000f22000c1e1b00 */
[----:B--2---:R-:W-:-:S03]  /*4a40*/  IMAD.WIDE R14, R23, 0x8, R16 ;  /* 0x00000008170e7825 */ /* 0x004fc600078e0210 */
[----:B------:R-:W2:Y:S01]  /*4a50*/  LDG.E.64 R60, desc[UR18][R60.64] ;  /* 0x000000123c3c7981 */ /* 0x000ea2000c1e1b00 */
[----:B0-----:R-:W-:-:S03]  /*4a60*/  IMAD.WIDE R10, R23, 0x8, R12 ;  /* 0x00000008170a7825 */ /* 0x001fc600078e020c */
[----:B------:R-:W2:Y:S04]  /*4a70*/  LDG.E.64 R76, desc[UR18][R14.64] ;  /* 0x000000120e4c7981 */ /* 0x000ea8000c1e1b00 */
[----:B------:R-:W2:Y:S01]  /*4a80*/  LDG.E.64 R80, desc[UR18][R10.64] ;  /* 0x000000120a507981 */ /* 0x000ea2000c1e1b00 */
[----:B------:R-:W-:-:S03]  /*4a90*/  IMAD.WIDE R72, R23, 0x8, R14 ;  /* 0x0000000817487825 */ /* 0x000fc600078e020e */
[----:B------:R-:W2:Y:S01]  /*4aa0*/  LDG.E.64 R62, desc[UR18][R2.64] ;  /* 0x00000012023e7981 */ /* 0x000ea2000c1e1b00 */
[----:B------:R-:W-:-:S04]  /*4ab0*/  IMAD.WIDE R74, R23, 0x8, R10 ;  /* 0x00000008174a7825 */ /* 0x000fc800078e020a */
[C---:B-1----:R-:W-:Y:S02]  /*4ac0*/  IMAD.WIDE R46, R23.reuse, 0x8, R72 ;  /* 0x00000008172e7825 */ /* 0x042fe400078e0248 */
[----:B------:R-:W2:Y:S02]  /*4ad0*/  LDG.E.64 R72, desc[UR18][R72.64] ;  /* 0x0000001248487981 */ /* 0x000ea4000c1e1b00 */
[C---:B---3--:R-:W-:Y:S02]  /*4ae0*/  IMAD.WIDE R42, R23.reuse, 0x8, R74 ;  /* 0x00000008172a7825 */ /* 0x048fe400078e024a */
[----:B------:R-:W3:Y:S04]  /*4af0*/  LDG.E.64 R68, desc[UR18][R46.64] ;  /* 0x000000122e447981 */ /* 0x000ee8000c1e1b00 */
[----:B------:R-:W3:Y:S04]  /*4b00*/  LDG.E.64 R74, desc[UR18][R74.64] ;  /* 0x000000124a4a7981 */ /* 0x000ee8000c1e1b00 */
[----:B------:R0:W3:Y:S01]  /*4b10*/  LDG.E.64 R70, desc[UR18][R42.64] ;  /* 0x000000122a467981 */ /* 0x0000e2000c1e1b00 */
[----:B------:R-:W-:-:S04]  /*4b20*/  IMAD.WIDE R64, R23, 0x8, R46 ;  /* 0x0000000817407825 */ /* 0x000fc800078e022e */
[----:B------:R-:W-:Y:S02]  /*4b30*/  IMAD.WIDE R66, R23, 0x8, R42 ;  /* 0x0000000817427825 */ /* 0x000fe400078e022a */
[----:B------:R-:W3:Y:S04]  /*4b40*/  LDG.E.64 R64, desc[UR18][R64.64] ;  /* 0x0000001240407981 */ /* 0x000ee8000c1e1b00 */
[----:B------:R-:W3:Y:S01]  /*4b50*/  LDG.E.64 R66, desc[UR18][R66.64] ;  /* 0x0000001242427981 */ /* 0x000ee2000c1e1b00 */
[----:B------:R-:W-:Y:S02]  /*4b60*/  IMAD.U32 R49, RZ, RZ, UR34 ;  /* 0x00000022ff317e24 */ /* 0x000fe4000f8e00ff */
[----:B------:R-:W-:Y:S02]  /*4b70*/  IMAD.U32 R51, RZ, RZ, UR35 ;  /* 0x00000023ff337e24 */ /* 0x000fe4000f8e00ff */
[----:B------:R-:W-:-:S04]  /*4b80*/  IMAD.WIDE R48, R49, 0x8, R150 ;  /* 0x0000000831307825 */ /* 0x000fc800078e0296 */
[----:B------:R-:W-:Y:S01]  /*4b90*/  IMAD.WIDE R50, R51, 0x8, R150 ;  /* 0x0000000833327825 */ /* 0x000fe200078e0296 */
[----:B------:R-:W3:Y:S03]  /*4ba0*/  LDG.E.64 R44, desc[UR18][R48.64] ;  /* 0x00000012302c7981 */ /* 0x000ee6000c1e1b00 */
[C---:B0-----:R-:W-:Y:S01]  /*4bb0*/  IMAD.WIDE R42, R21.reuse, 0x8, R48 ;  /* 0x00000008152a7825 */ /* 0x041fe200078e0230 */
[----:B------:R0:W3:Y:S03]  /*4bc0*/  LDG.E.64 R46, desc[UR18][R50.64] ;  /* 0x00000012322e7981 */ /* 0x0000e6000c1e1b00 */
[----:B------:R-:W-:Y:S02]  /*4bd0*/  IMAD.WIDE R2, R21, 0x8, R50 ;  /* 0x0000000815027825 */ /* 0x000fe400078e0232 */
[----:B------:R-:W3:Y:S02]  /*4be0*/  LDG.E.64 R42, desc[UR18][R42.64] ;  /* 0x000000122a2a7981 */ /* 0x000ee4000c1e1b00 */
[----:B------:R-:W-:-:S02]  /*4bf0*/  IMAD.WIDE R56, R22, 0x8, R48 ;  /* 0x0000000816387825 */ /* 0x000fc400078e0230 */
[----:B------:R-:W3:Y:S02]  /*4c00*/  LDG.E.64 R2, desc[UR18][R2.64] ;  /* 0x0000001202027981 */ /* 0x000ee4000c1e1b00 */
[----:B------:R-:W-:Y:S02]  /*4c10*/  IMAD.WIDE R58, R22, 0x8, R50 ;  /* 0x00000008163a7825 */ /* 0x000fe400078e0232 */
[----:B------:R-:W3:Y:S02]  /*4c20*/  LDG.E.64 R56, desc[UR18][R56.64] ;  /* 0x0000001238387981 */ /* 0x000ee4000c1e1b00 */
[C---:B------:R-:W-:Y:S02]  /*4c30*/  IMAD.WIDE R54, R19.reuse, 0x8, R48 ;  /* 0x0000000813367825 */ /* 0x040fe400078e0230 */
[----:B------:R-:W3:Y:S02]  /*4c40*/  LDG.E.64 R58, desc[UR18][R58.64] ;  /* 0x000000123a3a7981 */ /* 0x000ee4000c1e1b00 */
[----:B------:R-:W-:-:S02]  /*4c50*/  IMAD.WIDE R88, R19, 0x8, R50 ;  /* 0x0000000813587825 */ /* 0x000fc400078e0232 */
[----:B------:R-:W3:Y:S02]  /*4c60*/  LDG.E.64 R54, desc[UR18][R54.64] ;  /* 0x0000001236367981 */ /* 0x000ee4000c1e1b00 */
[----:B------:R-:W-:-:S04]  /*4c70*/  IMAD.WIDE R52, R18, 0x8, R48 ;  /* 0x0000000812347825 */ /* 0x000fc800078e0230 */
[--C-:B------:R-:W-:Y:S02]  /*4c80*/  IMAD.WIDE R90, R18, 0x8, R50.reuse ;  /* 0x00000008125a7825 */ /* 0x100fe400078e0232 */
[----:B------:R1:W3:Y:S02]  /*4c90*/  LDG.E.64 R18, desc[UR18][R88.64] ;  /* 0x0000001258127981 */ /* 0x0002e4000c1e1b00 */
[C---:B0-----:R-:W-:Y:S02]  /*4ca0*/  IMAD.WIDE R50, R20.reuse, 0x8, R50 ;  /* 0x0000000814327825 */ /* 0x041fe400078e0232 */
[----:B------:R-:W3:Y:S02]  /*4cb0*/  LDG.E.64 R52, desc[UR18][R52.64] ;  /* 0x0000001234347981 */ /* 0x000ee4000c1e1b00 */
[----:B------:R-:W-:Y:S02]  /*4cc0*/  IMAD.WIDE R92, R20, 0x8, R48 ;  /* 0x00000008145c7825 */ /* 0x000fe400078e0230 */
[----:B------:R-:W3:Y:S04]  /*4cd0*/  LDG.E.64 R20, desc[UR18][R90.64] ;  /* 0x000000125a147981 */ /* 0x000ee8000c1e1b00 */
[----:B------:R-:W3:Y:S04]  /*4ce0*/  LDG.E.64 R48, desc[UR18][R92.64] ;  /* 0x000000125c307981 */ /* 0x000ee8000c1e1b00 */
[----:B------:R-:W3:Y:S01]  /*4cf0*/  LDG.E.64 R50, desc[UR18][R50.64] ;  /* 0x0000001232327981 */ /* 0x000ee2000c1e1b00 */
[----:B------:R-:W-:Y:S01]  /*4d00*/  UMOV UR6, 0x9999999a ;  /* 0x9999999a00067882 */ /* 0x000fe20000000000 */
[----:B------:R-:W-:Y:S01]  /*4d10*/  UMOV UR7, 0x3ff19999 ;  /* 0x3ff1999900077882 */ /* 0x000fe20000000000 */
[----:B----4-:R-:W-:Y:S01]  /*4d20*/  MOV R22, R79 ;  /* 0x0000004f00167202 */ /* 0x010fe20000000f00 */
[----:B------:R-:W-:-:S02]  /*4d30*/  DADD R84, R78, -R82 ;  /* 0x000000004e547229 */ /* 0x000fc40000000852 */
[C---:B------:R-:W-:Y:S02]  /*4d40*/  DADD R86, R78.reuse, R82 ;  /* 0x000000004e567229 */ /* 0x040fe40000000052 */
[----:B--2---:R-:W-:Y:S01]  /*4d50*/  DSETP.MAX.AND P0, P1, |R78|, |R76|, PT ;  /* 0x4000004c4e00722a */ /* 0x004fe2000390f200 */
[----:B------:R-:W-:Y:S01]  /*4d60*/  IMAD.MOV.U32 R95, RZ, RZ, R77 ;  /* 0x000000ffff5f7224 */ /* 0x000fe200078e004d */
[C-C-:B------:R-:W-:Y:S02]  /*4d70*/  DADD R82, R76.reuse, -R80.reuse ;  /* 0x000000004c527229 */ /* 0x140fe40000000850 */
[----:B------:R-:W-:Y:S02]  /*4d80*/  DADD R80, R76, R80 ;  /* 0x000000004c507229 */ /* 0x000fe40000000050 */
[----:B-1----:R-:W-:Y:S02]  /*4d90*/  FSEL R89, |R22|, |R95|, P0 ;  /* 0x4000005f16597208 */ /* 0x002fe40000000200 */
[----:B------:R-:W-:-:S06]  /*4da0*/  SEL R76, R78, R76, P0 ;  /* 0x0000004c4e4c7207 */ /* 0x000fcc0000000000 */
[----:B------:R-:W-:Y:S01]  /*4db0*/  @P1 LOP3.LUT R89, R95, 0x80000, RZ, 0xfc, !PT ;  /* 0x000800005f591812 */ /* 0x000fe200078efcff */
[----:B------:R-:W-:Y:S01]  /*4dc0*/  DSETP.MAX.AND P0, P1, |R84|, |R82|, PT ;  /* 0x400000525400722a */ /* 0x000fe2000390f200 */
[----:B------:R-:W-:Y:S02]  /*4dd0*/  IMAD.MOV.U32 R78, RZ, RZ, R84 ;  /* 0x000000ffff4e7224 */ /* 0x000fe400078e0054 */
[----:B------:R-:W-:Y:S01]  /*4de0*/  IMAD.MOV.U32 R79, RZ, RZ, R82 ;  /* 0x000000ffff4f7224 */ /* 0x000fe200078e0052 */
[----:B------:R-:W-:Y:S01]  /*4df0*/  DSETP.MAX.AND P2, P3, |R86|, |R80|, PT ;  /* 0x400000505600722a */ /* 0x000fe20003b4f200 */
[----:B------:R-:W-:Y:S01]  /*4e00*/  IMAD.MOV.U32 R77, RZ, RZ, R80 ;  /* 0x000000ffff4d7224 */ /* 0x000fe200078e0050 */
[----:B------:R-:W-:Y:S02]  /*4e10*/  MOV R22, R86 ;  /* 0x0000005600167202 */ /* 0x000fe40000000f00 */
[----:B------:R-:W-:Y:S02]  /*4e20*/  SEL R78, R78, R79, P0 ;  /* 0x0000004f4e4e7207 */ /* 0x000fe40000000000 */
[----:B------:R-:W-:Y:S01]  /*4e30*/  FSEL R79, |R85|, |R83|, P0 ;  /* 0x40000053554f7208 */ /* 0x000fe20000000200 */
[C---:B---3--:R-:W-:Y:S01]  /*4e40*/  DSETP.MAX.AND P0, P4, |R72|.reuse, |R68|, PT ;  /* 0x400000444800722a */ /* 0x048fe20003c0f200 */
[----:B------:R-:W-:Y:S01]  /*4e50*/  SEL R80, R22, R77, P2 ;  /* 0x0000004d16507207 */ /* 0x000fe20001000000 */
[----:B------:R-:W-:Y:S01]  /*4e60*/  IMAD.MOV.U32 R84, RZ, RZ, R69 ;  /* 0x000000ffff547224 */ /* 0x000fe200078e0045 */
[----:B------:R-:W-:Y:S01]  /*4e70*/  @P1 LOP3.LUT R79, R83, 0x80000, RZ, 0xfc, !PT ;  /* 0x00080000534f1812 */ /* 0x000fe200078efcff */
[C-C-:B------:R-:W-:Y:S01]  /*4e80*/  DADD R82, R72.reuse, -R74.reuse ;  /* 0x0000000048527229 */ /* 0x140fe2000000084a */
[----:B------:R-:W-:Y:S01]  /*4e90*/  MOV R77, R73 ;  /* 0x00000049004d7202 */ /* 0x000fe20000000f00 */
[----:B------:R-:W-:Y:S01]  /*4ea0*/  IMAD.MOV.U32 R22, RZ, RZ, R72 ;  /* 0x000000ffff167224 */ /* 0x000fe200078e0048 */
[----:B------:R-:W-:-:S02]  /*4eb0*/  DADD R74, R72, R74 ;  /* 0x00000000484a7229 */ /* 0x000fc4000000004a */
[C-C-:B------:R-:W-:Y:S02]  /*4ec0*/  DADD R72, R68.reuse, -R70.reuse ;  /* 0x0000000044487229 */ /* 0x140fe40000000846 */
[----:B------:R-:W-:Y:S01]  /*4ed0*/  DADD R70, R68, R70 ;  /* 0x0000000044467229 */ /* 0x000fe20000000046 */
[----:B------:R-:W-:Y:S02]  /*4ee0*/  FSEL R85, |R77|, |R84|, P0 ;  /* 0x400000544d557208 */ /* 0x000fe40000000200 */
[----:B------:R-:W-:Y:S02]  /*4ef0*/  MOV R77, R68 ;  /* 0x00000044004d7202 */ /* 0x000fe40000000f00 */
[----:B------:R-:W-:Y:S02]  /*4f00*/  FSEL R87, |R87|, |R81|, P2 ;  /* 0x4000005157577208 */ /* 0x000fe40001000200 */
[----:B------:R-:W-:Y:S01]  /*4f10*/  @P3 LOP3.LUT R87, R81, 0x80000, RZ, 0xfc, !PT ;  /* 0x0008000051573812 */ /* 0x000fe200078efcff */
[----:B------:R-:W-:Y:S01]  /*4f20*/  DSETP.MAX.AND P2, P3, |R74|, |R70|, PT ;  /* 0x400000464a00722a */ /* 0x000fe20003b4f200 */
[----:B------:R-:W-:Y:S01]  /*4f30*/  SEL R68, R22, R77, P0 ;  /* 0x0000004d16447207 */ /* 0x000fe20000000000 */
[----:B------:R-:W-:Y:S01]  /*4f40*/  DSETP.MAX.AND P0, P1, |R82|, |R72|, PT ;  /* 0x400000485200722a */ /* 0x000fe2000390f200 */
[----:B------:R-:W-:Y:S01]  /*4f50*/  MOV R77, R89 ;  /* 0x00000059004d7202 */ /* 0x000fe20000000f00 */
[----:B------:R-:W-:Y:S01]  /*4f60*/  IMAD.MOV.U32 R22, RZ, RZ, R82 ;  /* 0x000000ffff167224 */ /* 0x000fe200078e0052 */
[----:B------:R-:W-:Y:S01]  /*4f70*/  @P4 LOP3.LUT R85, R84, 0x80000, RZ, 0xfc, !PT ;  /* 0x0008000054554812 */ /* 0x000fe200078efcff */
[----:B------:R-:W-:-:S02]  /*4f80*/  IMAD.MOV.U32 R69, RZ, RZ, R83 ;  /* 0x000000ffff457224 */ /* 0x000fc400078e0053 */
[----:B------:R-:W-:Y:S01]  /*4f90*/  IMAD.MOV.U32 R84, RZ, RZ, R77 ;  /* 0x000000ffff547224 */ /* 0x000fe200078e004d */
[----:B------:R-:W-:Y:S01]  /*4fa0*/  DSETP.MAX.AND P4, P5, R76, |R64|, PT ;  /* 0x400000404c00722a */ /* 0x000fe20003d8f000 */
[----:B------:R-:W-:Y:S02]  /*4fb0*/  IMAD.MOV.U32 R82, RZ, RZ, R75 ;  /* 0x000000ffff527224 */ /* 0x000fe400078e004b */
[----:B------:R-:W-:Y:S01]  /*4fc0*/  IMAD.MOV.U32 R77, RZ, RZ, R71 ;  /* 0x000000ffff4d7224 */ /* 0x000fe200078e0047 */
[----:B------:R-:W-:Y:S01]  /*4fd0*/  MOV R81, R74 ;  /* 0x0000004a00517202 */ /* 0x000fe20000000f00 */
[----:B------:R-:W-:Y:S01]  /*4fe0*/  IMAD.MOV.U32 R75, RZ, RZ, R72 ;  /* 0x000000ffff4b7224 */ /* 0x000fe200078e0048 */
[----:B------:R-:W-:Y:S01]  /*4ff0*/  MOV R72, R70 ;  /* 0x0000004600487202 */ /* 0x000fe20000000f00 */
[----:B------:R-:W-:Y:S01]  /*5000*/  IMAD.MOV.U32 R74, RZ, RZ, R76 ;  /* 0x000000ffff4a7224 */ /* 0x000fe200078e004c */
[----:B------:R-:W-:Y:S02]  /*5010*/  FSEL R71, |R69|, |R73|, P0 ;  /* 0x4000004945477208 */ /* 0x000fe40000000200 */
[----:B------:R-:W-:-:S02]  /*5020*/  FSEL R83, |R82|, |R77|, P2 ;  /* 0x4000004d52537208 */ /* 0x000fc40001000200 */
[----:B------:R-:W-:Y:S01]  /*5030*/  @P1 LOP3.LUT R71, R73, 0x80000, RZ, 0xfc, !PT ;  /* 0x0008000049471812 */ /* 0x000fe200078efcff */
[----:B------:R-:W-:Y:S01]  /*5040*/  IMAD.MOV.U32 R73, RZ, RZ, R65 ;  /* 0x000000ffff497224 */ /* 0x000fe200078e0041 */
[----:B------:R-:W-:Y:S01]  /*5050*/  @P3 LOP3.LUT R83, R77, 0x80000, RZ, 0xfc, !PT ;  /* 0x000800004d533812 */ /* 0x000fe200078efcff */
[C-C-:B------:R-:W-:Y:S01]  /*5060*/  DADD R76, R64.reuse, -R66.reuse ;  /* 0x00000000404c7229 */ /* 0x140fe20000000842 */
[----:B------:R-:W-:Y:S01]  /*5070*/  MOV R69, R64 ;  /* 0x0000004000457202 */ /* 0x000fe20000000f00 */
[----:B------:R-:W-:Y:S01]  /*5080*/  DADD R64, R64, R66 ;  /* 0x0000000040407229 */ /* 0x000fe20000000042 */
[----:B------:R-:W-:Y:S02]  /*5090*/  SEL R72, R81, R72, P2 ;  /* 0x0000004851487207 */ /* 0x000fe40001000000 */
[----:B------:R-:W-:Y:S02]  /*50a0*/  MOV R81, R87 ;  /* 0x0000005700517202 */ /* 0x000fe40000000f00 */
[----:B------:R-:W-:Y:S01]  /*50b0*/  SEL R74, R74, R69, P4 ;  /* 0x000000454a4a7207 */ /* 0x000fe20002000000 */
[----:B------:R-:W-:-:S03]  /*50c0*/  IMAD.MOV.U32 R69, RZ, RZ, R85 ;  /* 0x000000ffff457224 */ /* 0x000fc600078e0055 */
[----:B------:R-:W-:Y:S01]  /*50d0*/  DSETP.MAX.AND P2, P3, R80, |R64|, PT ;  /* 0x400000405000722a */ /* 0x000fe20003b4f000 */
[----:B------:R-:W-:Y:S02]  /*50e0*/  SEL R70, R22, R75, P0 ;  /* 0x0000004b16467207 */ /* 0x000fe40000000000 */
[----:B------:R-:W-:Y:S01]  /*50f0*/  FSEL R75, R84, |R73|, P4 ;  /* 0x40000049544b7208 */ /* 0x000fe20002000000 */
[----:B------:R-:W-:Y:S01]  /*5100*/  DSETP.MAX.AND P0, P1, R78, |R76|, PT ;  /* 0x4000004c4e00722a */ /* 0x000fe2000390f000 */
[----:B------:R-:W-:Y:S01]  /*5110*/  @P5 LOP3.LUT R75, R73, 0x80000, RZ, 0xfc, !PT ;  /* 0x00080000494b5812 */ /* 0x000fe200078efcff */
[----:B------:R-:W-:Y:S01]  /*5120*/  IMAD.MOV.U32 R73, RZ, RZ, R80 ;  /* 0x000000ffff497224 */ /* 0x000fe200078e0050 */
[----:B------:R-:W-:Y:S01]  /*5130*/  MOV R67, R76 ;  /* 0x0000004c00437202 */ /* 0x000fe20000000f00 */
[----:B------:R-:W-:Y:S01]  /*5140*/  IMAD.MOV.U32 R66, RZ, RZ, R78 ;  /* 0x000000ffff427224 */ /* 0x000fe200078e004e */
[----:B------:R-:W-:Y:S01]  /*5150*/  MOV R80, R69 ;  /* 0x0000004500507202 */ /* 0x000fe20000000f00 */
[----:B------:R-:W-:Y:S01]  /*5160*/  DSETP.MAX.AND P4, P5, R68, |R60|, PT ;  /* 0x4000003c4400722a */ /* 0x000fe20003d8f000 */
[----:B------:R-:W-:-:S02]  /*5170*/  IMAD.MOV.U32 R78, RZ, RZ, R81 ;  /* 0x000000ffff4e7224 */ /* 0x000fc400078e0051 */
[----:B------:R-:W-:Y:S02]  /*5180*/  IMAD.MOV.U32 R76, RZ, RZ, R68 ;  /* 0x000000ffff4c7224 */ /* 0x000fe400078e0044 */
        /* <DEDUP_REMOVED lines=51> */
[----:B------:R-:W-:Y:S01]  /*54c0*/  DADD R42, R42, -R2 ;  /* 0x000000002a2a7229 */ /* 0x000fe20000000802 */
        /* <DEDUP_REMOVED lines=10> */
[----:B------:R-:W-:Y:S01]  /*5570*/  DADD R8, R8, -R32 ;  /* 0x0000000008087229 */ /* 0x000fe20000000820 */
[----:B------:R-:W-:Y:S02]  /*5580*/  SEL R2, R22, R3, P0 ;  /* 0x0000000316027207 */ /* 0x000fe40000000000 */
[----:B------:R-:W-:Y:S02]  /*5590*/  FSEL R3, R65, R63, P0 ;  /* 0x0000003f41037208 */ /* 0x000fe40000000000 */
[----:B------:R-:W-:Y:S01]  /*55a0*/  @P1 LOP3.LUT R3, R63, 0x80000, RZ, 0xfc, !PT ;  /* 0x000800003f031812 */ /* 0x000fe200078efcff */
[----:B------:R-:W-:Y:S01]  /*55b0*/  DFMA R38, R60, R38, R44 ;  /* 0x000000263c26722b */ /* 0x000fe2000000002c */
[----:B------:R-:W-:Y:S01]  /*55c0*/  IMAD.U32 R37, RZ, RZ, UR21 ;  /* 0x00000015ff257e24 */ /* 0x000fe2000f8e00ff */
[----:B------:R-:W-:-:S02]  /*55d0*/  DFMA R34, R66, R34, R56 ;  /* 0x000000224222722b */ /* 0x000fc40000000038 */
[----:B------:R-:W-:Y:S02]  /*55e0*/  DADD R18, R54, -R18 ;  /* 0x0000000036127229 */ /* 0x000fe40000000812 */
[----:B------:R-:W-:Y:S01]  /*55f0*/  DFMA R8, R66, R8, R42 ;  /* 0x000000084208722b */ /* 0x000fe2000000002a */
[----:B------:R-:W-:-:S04]  /*5600*/  DEPBAR.LE SB5, 0x1 ;  /* 0x0000d0400000791a */ /* 0x000fc80000000000 */
[----:B------:R-:W-:Y:S02]  /*5610*/  DADD R28, R30, -R28 ;  /* 0x000000001e1c7229 */ /* 0x000fe4000000081c */
[----:B------:R-:W-:Y:S02]  /*5620*/  DADD R20, R52, -R20 ;  /* 0x0000000034147229 */ /* 0x000fe40000000814 */
[----:B------:R-:W-:Y:S02]  /*5630*/  DADD R24, R26, -R24 ;  /* 0x000000001a187229 */ /* 0x000fe40000000818 */
[----:B------:R-:W-:Y:S01]  /*5640*/  DMUL R2, R2, UR6 ;  /* 0x0000000602027c28 */ /* 0x000fe20008000000 */
[----:B------:R-:W-:Y:S01]  /*5650*/  IMAD.WIDE R32, R37, 0x8, R136 ;  /* 0x0000000825207825 */ /* 0x000fe200078e0288 */
[----:B------:R-:W-:Y:S02]  /*5660*/  DADD R48, R48, -R50 ;  /* 0x0000000030307229 */ /* 0x000fe40000000832 */
[----:B-----5:R-:W-:Y:S01]  /*5670*/  DADD R4, R4, -R6 ;  /* 0x0000000004047229 */ /* 0x020fe20000000806 */
[----:B------:R-:W-:Y:S01]  /*5680*/  IMAD.U32 R41, RZ, RZ, UR20 ;  /* 0x00000014ff297e24 */ /* 0x000fe2000f8e00ff */
[----:B------:R-:W-:Y:S01]  /*5690*/  MOV R27, UR28 ;  /* 0x0000001c001b7c02 */ /* 0x000fe20008000f00 */
[----:B------:R-:W-:-:S02]  /*56a0*/  DMUL R38, R38, 0.5 ;  /* 0x3fe0000026267828 */ /* 0x000fc40000000000 */
[----:B------:R-:W-:Y:S02]  /*56b0*/  DMUL R34, R34, 0.5 ;  /* 0x3fe0000022227828 */ /* 0x000fe40000000000 */
[----:B------:R-:W-:Y:S02]  /*56c0*/  DMUL R8, R8, 0.5 ;  /* 0x3fe0000008087828 */ /* 0x000fe40000000000 */
[----:B------:R-:W-:Y:S01]  /*56d0*/  DFMA R28, R66, R28, R18 ;  /* 0x0000001c421c722b */ /* 0x000fe20000000012 */
[--C-:B------:R-:W-:Y:S01]  /*56e0*/  IMAD.WIDE R36, R41, 0x8, R32.reuse ;  /* 0x0000000829247825 */ /* 0x100fe200078e0220 */
[----:B------:R-:W-:Y:S02]  /*56f0*/  DFMA R2, R2, R24, R20 ;  /* 0x000000180202722b */ /* 0x000fe40000000014 */
[----:B------:R-:W-:Y:S01]  /*5700*/  DFMA R4, R66, R4, R48 ;  /* 0x000000044204722b */ /* 0x000fe20000000030 */
[----:B------:R-:W-:Y:S01]  /*5710*/  IMAD.WIDE R6, R27, 0x8, R32 ;  /* 0x000000081b067825 */ /* 0x000fe200078e0220 */
[----:B------:R0:W-:Y:S01]  /*5720*/  STG.E.64 desc[UR18][R32.64], R38 ;  /* 0x0000002620007986 */ /* 0x0001e2000c101b12 */
[----:B------:R-:W-:-:S02]  /*5730*/  DADD R42, -R42, R8 ;  /* 0x000000002a2a7229 */ /* 0x000fc40000000108 */
[----:B------:R-:W-:Y:S01]  /*5740*/  IMAD.U32 R25, RZ, RZ, UR27 ;  /* 0x0000001bff197e24 */ /* 0x000fe2000f8e00ff */
[----:B------:R-:W-:Y:S01]  /*5750*/  STG.E.64 desc[UR18][R36.64], R34 ;  /* 0x0000002224007986 */ /* 0x000fe2000c101b12 */
[----:B------:R-:W-:Y:S01]  /*5760*/  DMUL R28, R28, 0.5 ;  /* 0x3fe000001c1c7828 */ /* 0x000fe20000000000 */
[----:B------:R-:W-:Y:S02]  /*5770*/  IMAD.U32 R27, RZ, RZ, UR26 ;  /* 0x0000001aff1b7e24 */ /* 0x000fe4000f8e00ff */
[----:B------:R1:W-:Y:S01]  /*5780*/  STG.E.64 desc[UR18][R6.64], R8 ;  /* 0x0000000806007986 */ /* 0x0003e2000c101b12 */
[----:B------:R-:W-:Y:S01]  /*5790*/  DMUL R2, R2, 0.5 ;  /* 0x3fe0000002027828 */ /* 0x000fe20000000000 */
[----:B------:R-:W-:Y:S01]  /*57a0*/  MOV R31, UR29 ;  /* 0x0000001d001f7c02 */ /* 0x000fe20008000f00 */
[----:B------:R-:W-:Y:S01]  /*57b0*/  IMAD.WIDE R24, R25, 0x8, R32 ;  /* 0x0000000819187825 */ /* 0x000fe200078e0220 */
[----:B------:R-:W-:Y:S02]  /*57c0*/  DMUL R4, R4, 0.5 ;  /* 0x3fe0000004047828 */ /* 0x000fe40000000000 */
[----:B0-----:R-:W-:Y:S01]  /*57d0*/  DADD R38, -R44, R38 ;  /* 0x000000002c267229 */ /* 0x001fe20000000126 */
[----:B------:R-:W-:Y:S01]  /*57e0*/  MOV R45, UR21 ;  /* 0x00000015002d7c02 */ /* 0x000fe20008000f00 */
[----:B-1----:R-:W-:-:S02]  /*57f0*/  IMAD.U32 R9, RZ, RZ, UR21 ;  /* 0x00000015ff097e24 */ /* 0x002fc4000f8e00ff */
        /* <DEDUP_REMOVED lines=10> */
[----:B------:R-:W-:Y:S01]  /*58a0*/  IMAD.U32 R37, RZ, RZ, UR27 ;  /* 0x0000001bff257e24 */ /* 0x000fe2000f8e00ff */
[----:B0-----:R-:W-:Y:S01]  /*58b0*/  MOV R25, UR26 ;  /* 0x0000001a00197c02 */ /* 0x001fe20008000f00 */
[----:B------:R-:W-:Y:S01]  /*58c0*/  IMAD.WIDE R28, R45, 0x8, R140 ;  /* 0x000000082d1c7825 */ /* 0x000fe200078e028c */
[----:B------:R-:W-:Y:S01]  /*58d0*/  DADD R130, -R48, R4 ;  /* 0x0000000030827229 */ /* 0x000fe20000000104 */
[----:B------:R0:W-:Y:S02]  /*58e0*/  STG.E.64 desc[UR18][R32.64], R4 ;  /* 0x0000000420007986 */ /* 0x0001e4000c101b12 */
[----:B------:R-:W-:-:S02]  /*58f0*/  IMAD.U32 R41, RZ, RZ, UR29 ;  /* 0x0000001dff297e24 */ /* 0x000fc4000f8e00ff */
[----:B------:R-:W-:-:S04]  /*5900*/  IMAD.WIDE R24, R25, 0x8, R8 ;  /* 0x0000000819187825 */ /* 0x000fc800078e0208 */
[--C-:B-1----:R-:W-:Y:S01]  /*5910*/  IMAD.WIDE R2, R27, 0x8, R8.reuse ;  /* 0x000000081b027825 */ /* 0x102fe200078e0208 */
[----:B------:R-:W-:Y:S03]  /*5920*/  STG.E.64 desc[UR18][R8.64], R38 ;  /* 0x0000002608007986 */ /* 0x000fe6000c101b12 */
        /* <DEDUP_REMOVED lines=27> */
[----:B------:R-:W-:Y:S02]  /*5ae0*/  MOV R157, R155 ;  /* 0x0000009b009d7202 */ /* 0x000fe40000000f00 */
[----:B------:R-:W-:-:S07]  /*5af0*/  MOV R4, 0x5b10 ;  /* 0x00005b1000047802 */ /* 0x000fce0000000f00 */
[----:B------:R-:W-:Y:S05]  /*5b00*/  CALL.REL.NOINC `($__internal_7_$__cuda_sm20_div_rn_f64_full) ;  /* 0x000000cc004c7944 */ /* 0x000fea0003c00000 */
[----:B------:R-:W-:-:S07]  /*5b10*/  IMAD.MOV.U32 R7, RZ, RZ, R5 ;  /* 0x000000ffff077224 */ /* 0x000fce00078e0005 */
.L_x_550:
[----:B------:R-:W-:Y:S05]  /*5b20*/  BSYNC.RECONVERGENT B1 ;  /* 0x0000000000017941 */ /* 0x000fea0003800200 */
.L_x_549:
[----:B------:R-:W0:Y:S01]  /*5b30*/  LDC R23, c[0x0][0x384] ;  /* 0x0000e100ff177b82 */ /* 0x000e220000000800 */
[----:B------:R-:W-:Y:S01]  /*5b40*/  IMAD.U32 R25, RZ, RZ, UR21 ;  /* 0x00000015ff197e24 */ /* 0x000fe2000f8e00ff */
[----:B------:R-:W-:Y:S01]  /*5b50*/  MOV R9, UR21 ;  /* 0x0000001500097c02 */ /* 0x000fe20008000f00 */
[----:B------:R-:W-:Y:S01]  /*5b60*/  IMAD.U32 R5, RZ, RZ, UR21 ;  /* 0x00000015ff057e24 */ /* 0x000fe2000f8e00ff */
[----:B------:R-:W2:Y:S01]  /*5b70*/  LDG.E.64 R2, desc[UR18][R12.64] ;  /* 0x000000120c027981 */ /* 0x000ea2000c1e1b00 */
[----:B------:R-:W-:-:S03]  /*5b80*/  IMAD.WIDE R24, R25, 0x8, R138 ;  /* 0x0000000819187825 */ /* 0x000fc600078e028a */
[----:B------:R-:W4:Y:S01]  /*5b90*/  LDG.E.64 R16, desc[UR18][R16.64] ;  /* 0x0000001210107981 */ /* 0x000f22000c1e1b00 */
[----:B------:R-:W-:-:S03]  /*5ba0*/  IMAD.WIDE R8, R9, 0x8, R144 ;  /* 0x0000000809087825 */ /* 0x000fc600078e0290 */
[----:B------:R-:W3:Y:S01]  /*5bb0*/  LDG.E.64 R112, desc[UR18][R24.64] ;  /* 0x0000001218707981 */ /* 0x000ee2000c1e1b00 */
[----:B------:R-:W-:-:S03]  /*5bc0*/  IMAD.WIDE R4, R5, 0x8, R142 ;  /* 0x0000000805047825 */ /* 0x000fc600078e028e */
[----:B------:R-:W4:Y:S01]  /*5bd0*/  LDG.E.64 R14, desc[UR18][R14.64] ;  /* 0x000000120e0e7981 */ /* 0x000f22000c1e1b00 */
[----:B0-----:R-:W-:-:S05]  /*5be0*/  IMAD.WIDE R20, R23, 0x8, R24 ;  /* 0x0000000817147825 */ /* 0x001fca00078e0218 */
[----:B------:R0:W3:Y:S01]  /*5bf0*/  LDG.E.64 R26, desc[UR18][R20.64] ;  /* 0x00000012141a7981 */ /* 0x0000e2000c1e1b00 */
[----:B------:R-:W-:-:S03]  /*5c00*/  IMAD.WIDE R18, R23, 0x8, R8 ;  /* 0x0000000817127825 */ /* 0x000fc600078e0208 */
[----:B------:R-:W4:Y:S01]  /*5c10*/  LDG.E.64 R8, desc[UR18][R8.64] ;  /* 0x0000001208087981 */ /* 0x000f22000c1e1b00 */
[----:B------:R-:W-:-:S03]  /*5c20*/  IMAD.WIDE R22, R23, 0x8, R4 ;  /* 0x0000000817167825 */ /* 0x000fc600078e0204 */
[----:B------:R-:W4:Y:S04]  /*5c30*/  LDG.E.64 R4, desc[UR18][R4.64] ;  /* 0x0000001204047981 */ /* 0x000f28000c1e1b00 */
[----:B------:R-:W4:Y:S04]  /*5c40*/  LDG.E.64 R18, desc[UR18][R18.64] ;  /* 0x0000001212127981 */ /* 0x000f28000c1e1b00 */
[----:B------:R1:W4:Y:S01]  /*5c50*/  LDG.E.64 R12, desc[UR18][R22.64] ;  /* 0x00000012160c7981 */ /* 0x000322000c1e1b00 */
[----:B0-----:R-:W-:Y:S01]  /*5c60*/  DADD R20, -R6, 1 ;  /* 0x3ff0000006147429 */ /* 0x001fe20000000100 */
[----:B------:R-:W-:Y:S01]  /*5c70*/  BSSY.RECONVERGENT B0, `(.L_x_551) ;  /* 0x0000007000007945 */ /* 0x000fe20003800200 */
[----:B--2---:R-:W-:-:S10]  /*5c80*/  DADD R24, -RZ, |R2| ;  /* 0x00000000ff187229 */ /* 0x004fd40000000502 */
[----:B------:R-:W-:Y:S01]  /*5c90*/  IMAD.MOV.U32 R43, RZ, RZ, R25 ;  /* 0x000000ffff2b7224 */ /* 0x000fe200078e0019 */
[----:B---3--:R-:W-:-:S08]  /*5ca0*/  DMUL R20, R20, R26 ;  /* 0x0000001a14147228 */ /* 0x008fd00000000000 */
[----:B------:R-:W-:Y:S01]  /*5cb0*/  DFMA R112, R112, R6, R20 ;  /* 0x000000067070722b */ /* 0x000fe20000000014 */
[----:B-1----:R-:W-:-:S10]  /*5cc0*/  MOV R20, 0x5ce0 ;  /* 0x00005ce000147802 */ /* 0x002fd40000000f00 */
[----:B----4-:R-:W-:Y:S05]  /*5cd0*/  CALL.REL.NOINC `($_Z6fx_gpuiiiidPdS_S_S_S_S_S_S_S_S_yyyyyy$__internal_accurate_pow) ;  /* 0x000000d400147944 */ /* 0x010fea0003c00000 */
[----:B------:R-:W-:Y:S05]  /*5ce0*/  BSYNC.RECONVERGENT B0 ;  /* 0x0000000000007941 */ /* 0x000fea0003800200 */
.L_x_551:
        /* <DEDUP_REMOVED lines=18> */
.L_x_553:
[----:B------:R-:W-:Y:S05]  /*5e10*/  BSYNC.RECONVERGENT B0 ;  /* 0x0000000000007941 */ /* 0x000fea0003800200 */
.L_x_552:
[----:B------:R-:W-:Y:S01]  /*5e20*/  BSSY.RECONVERGENT B0, `(.L_x_554) ;  /* 0x0000006000007945 */ /* 0x000fe20003800200 */
[----:B------:R-:W-:Y:S02]  /*5e30*/  FSEL R2, R20, RZ, P2 ;  /* 0x000000ff14027208 */ /* 0x000fe40001000000 */
[----:B------:R-:W-:Y:S02]  /*5e40*/  FSEL R3, R21, 1.875, P2 ;  /* 0x3ff0000015037808 */ /* 0x000fe40001000000 */
[----:B------:R-:W-:Y:S02]  /*5e50*/  MOV R43, R23 ;  /* 0x00000017002b7202 */ /* 0x000fe40000000f00 */
[----:B------:R-:W-:-:S07]  /*5e60*/  MOV R20, 0x5e80 ;  /* 0x00005e8000147802 */ /* 0x000fce0000000f00 */
[----:B------:R-:W-:Y:S05]  /*5e70*/  CALL.REL.NOINC `($_Z6fx_gpuiiiidPdS_S_S_S_S_S_S_S_S_yyyyyy$__internal_accurate_pow) ;  /* 0x000000d000ac7944 */ /* 0x000fea0003c00000 */
[----:B------:R-:W-:Y:S05]  /*5e80*/  BSYNC.RECONVERGENT B0 ;  /* 0x0000000000007941 */ /* 0x000fea0003800200 */
.L_x_554:
        /* <DEDUP_REMOVED lines=22> */
.L_x_556:
[----:B------:R-:W-:Y:S05]  /*5ff0*/  BSYNC.RECONVERGENT B0 ;  /* 0x0000000000007941 */ /* 0x000fea0003800200 */
.L_x_555:
        /* <DEDUP_REMOVED lines=15> */
[----:B------:R-:W-:Y:S01]  /*60f0*/  DFMA R2, R6, R2, R10 ;  /* 0x000000020602722b */ /* 0x000fe2000000000a */
[----:B------:R-:W-:Y:S01]  /*6100*/  IMAD.MOV.U32 R14, RZ, RZ, 0x0 ;  /* 0x00000000ff0e7424 */ /* 0x000fe200078e00ff */
[----:B------:R-:W-:Y:S01]  /*6110*/  DFMA R120, R8, R6, R120 ;  /* 0x000000060878722b */ /* 0x000fe20000000078 */
[----:B------:R-:W-:Y:S01]  /*6120*/  IMAD.MOV.U32 R15, RZ, RZ, 0x3fd80000 ;  /* 0x3fd80000ff0f7424 */ /* 0x000fe200078e00ff */
[----:B------:R-:W-:Y:S02]  /*6130*/  DMUL R118, R118, R12 ;  /* 0x0000000c76767228 */ /* 0x000fe40000000000 */
[----:B------:R-:W-:Y:S02]  /*6140*/  DFMA R116, R16, R6, R116 ;  /* 0x000000061074722b */ /* 0x000fe40000000074 */
[----:B------:R-:W-:-:S02]  /*6150*/  DFMA R2, R22, R24, R2 ;  /* 0x000000181602722b */ /* 0x000fc40000000002 */
[----:B------:R-:W-:Y:S02]  /*6160*/  DMUL R8, R120, R120 ;  /* 0x0000007878087228 */ /* 0x000fe40000000000 */
[----:B------:R-:W-:Y:S02]  /*6170*/  DFMA R118, R4, R6, R118 ;  /* 0x000000060476722b */ /* 0x000fe40000000076 */
[----:B------:R-:W0:Y:S04]  /*6180*/  MUFU.RSQ64H R11, R3 ;  /* 0x00000003000b7308 */ /* 0x000e280000001c00 */
[----:B------:R-:W-:Y:S01]  /*6190*/  IADD3 R10, PT, PT, R3, -0x3500000, RZ ;  /* 0xfcb00000030a7810 */ /* 0x000fe20007ffe0ff */
[----:B------:R-:W-:-:S03]  /*61a0*/  DFMA R8, R116, R116, R8 ;  /* 0x000000747408722b */ /* 0x000fc60000000008 */
[----:B------:R-:W-:-:S05]  /*61b0*/  ISETP.GE.U32.AND P0, PT, R10, 0x7ca00000, PT ;  /* 0x7ca000000a00780c */ /* 0x000fca0003f06070 */
[----:B------:R-:W-:Y:S02]  /*61c0*/  DFMA R8, R118, R118, R8 ;  /* 0x000000767608722b */ /* 0x000fe40000000008 */
[----:B0-----:R-:W-:-:S06]  /*61d0*/  DMUL R18, R10, R10 ;  /* 0x0000000a0a127228 */ /* 0x001fcc0000000000 */
[----:B------:R-:W-:Y:S02]  /*61e0*/  DMUL R126, R8, 0.5 ;  /* 0x3fe00000087e7828 */ /* 0x000fe40000000000 */
[----:B------:R-:W-:-:S06]  /*61f0*/  DFMA R18, R2, -R18, 1 ;  /* 0x3ff000000212742b */ /* 0x000fcc0000000812 */
[----:B------:R-:W-:Y:S02]  /*6200*/  DMUL R16, R128, R126 ;  /* 0x0000007e80107228 */ /* 0x000fe40000000000 */
[----:B------:R-:W-:Y:S02]  /*6210*/  DFMA R12, R18, R14, 0.5 ;  /* 0x3fe00000120c742b */ /* 0x000fe4000000000e */
[----:B------:R-:W-:-:S08]  /*6220*/  DMUL R18, R10, R18 ;  /* 0x000000120a127228 */ /* 0x000fd00000000000 */
[----:B------:R-:W-:-:S08]  /*6230*/  DFMA R12, R12, R18, R10 ;  /* 0x000000120c0c722b */ /* 0x000fd0000000000a */
[----:B------:R-:W-:Y:S02]  /*6240*/  DMUL R4, R2, R12 ;  /* 0x0000000c02047228 */ /* 0x000fe40000000000 */
[----:B------:R-:W-:Y:S01]  /*6250*/  IADD3 R9, PT, PT, R13, -0x100000, RZ ;  /* 0xfff000000d097810 */ /* 0x000fe20007ffe0ff */
[----:B------:R-:W-:-:S05]  /*6260*/  IMAD.MOV.U32 R8, RZ, RZ, R12 ;  /* 0x000000ffff087224 */ /* 0x000fca00078e000c */
[----:B------:R-:W-:-:S08]  /*6270*/  DFMA R6, R4, -R4, R2 ;  /* 0x800000040406722b */ /* 0x000fd00000000002 */
[----:B------:R-:W-:Y:S01]  /*6280*/  DFMA R124, R6, R8, R4 ;  /* 0x00000008067c722b */ /* 0x000fe20000000004 */
[----:B------:R-:W-:Y:S10]  /*6290*/  @!P0 BRA `(.L_x_558) ;  /* 0x0000000000248947 */ /* 0x000ff40003800000 */
[----:B------:R-:W-:Y:S01]  /*62a0*/  IMAD.MOV.U32 R53, RZ, RZ, R9 ;  /* 0x000000ffff357224 */ /* 0x000fe200078e0009 */
[----:B------:R-:W-:Y:S01]  /*62b0*/  MOV R40, R10 ;  /* 0x0000000a00287202 */ /* 0x000fe20000000f00 */
[----:B------:R-:W-:Y:S01]  /*62c0*/  IMAD.MOV.U32 R8, RZ, RZ, R12 ;  /* 0x000000ffff087224 */ /* 0x000fe200078e000c */
[----:B------:R-:W-:Y:S01]  /*62d0*/  MOV R9, R3 ;  /* 0x0000000300097202 */ /* 0x000fe20000000f00 */
[----:B------:R-:W-:Y:S01]  /*62e0*/  IMAD.MOV.U32 R34, RZ, RZ, R2 ;  /* 0x000000ffff227224 */ /* 0x000fe200078e0002 */
[----:B------:R-:W-:-:S07]  /*62f0*/  MOV R36, 0x6310 ;  /* 0x0000631000247802 */ /* 0x000fce0000000f00 */
[----:B------:R-:W-:Y:S05]  /*6300*/  CALL.REL.NOINC `($__internal_8_$__cuda_sm20_dsqrt_rn_f64_mediumpath_v1) ;  /* 0x000000c800d47944 */ /* 0x000fea0003c00000 */
[----:B------:R-:W-:Y:S02]  /*6310*/  IMAD.MOV.U32 R124, RZ, RZ, R42 ;  /* 0x000000ffff7c7224 */ /* 0x000fe400078e002a */
[----:B------:R-:W-:-:S07]  /*6320*/  IMAD.MOV.U32 R125, RZ, RZ, R47 ;  /* 0x000000ffff7d7224 */ /* 0x000fce00078e002f */
.L_x_558:
[----:B------:R-:W-:Y:S05]  /*6330*/  BSYNC.RECONVERGENT B0 ;  /* 0x0000000000007941 */ /* 0x000fea0003800200 */
.L_x_557:
[----:B------:R-:W-:Y:S01]  /*6340*/  DMUL R8, R2, 3 ;  /* 0x4008000002087828 */ /* 0x000fe20000000000 */
[----:B------:R-:W-:Y:S05]  /*6350*/  BSSY.RECONVERGENT B0, `(.L_x_559) ;  /* 0x0000012000007945 */ /* 0x000fea0003800200 */
[----:B------:R-:W0:Y:S04]  /*6360*/  MUFU.RCP64H R5, R9 ;  /* 0x0000000900057308 */ /* 0x000e280000001800 */
[----:B------:R-:W-:-:S04]  /*6370*/  IADD3 R4, PT, PT, R9, 0x300402, RZ ;  /* 0x0030040209047810 */ /* 0x000fc80007ffe0ff */
[----:B------:R-:W-:Y:S02]  /*6380*/  FSETP.GEU.AND P0, PT, |R4|, 5.8789094863358348022e-39, PT ;  /* 0x004004020400780b */ /* 0x000fe40003f0e200 */
        /* <DEDUP_REMOVED lines=8> */
[----:B------:R-:W-:Y:S01]  /*6410*/  MOV R26, 0x6450 ;  /* 0x00006450001a7802 */ /* 0x000fe20000000f00 */
[----:B------:R-:W-:Y:S01]  /*6420*/  IMAD.MOV.U32 R51, RZ, RZ, R9 ;  /* 0x000000ffff337224 */ /* 0x000fe200078e0009 */
[----:B------:R-:W-:-:S07]  /*6430*/  IADD3 R45, PT, PT, R4, -0x100000, RZ ;  /* 0xfff00000042d7810 */ /* 0x000fce0007ffe0ff */
[----:B------:R-:W-:Y:S05]  /*6440*/  CALL.REL.NOINC `($__internal_6_$__cuda_sm20_dblrcp_rn_slowpath_v3) ;  /* 0x000000c000507944 */ /* 0x000fea0003c00000 */
[----:B------:R-:W-:Y:S02]  /*6450*/  IMAD.MOV.U32 R122, RZ, RZ, R44 ;  /* 0x000000ffff7a7224 */ /* 0x000fe400078e002c */
[----:B------:R-:W-:-:S07]  /*6460*/  IMAD.MOV.U32 R123, RZ, RZ, R45 ;  /* 0x000000ffff7b7224 */ /* 0x000fce00078e002d */
.L_x_560:
[----:B------:R-:W-:Y:S05]  /*6470*/  BSYNC.RECONVERGENT B0 ;  /* 0x0000000000007941 */ /* 0x000fea0003800200 */
.L_x_559:
[----:B------:R-:W0:Y:S01]  /*6480*/  MUFU.RCP64H R5, R129 ;  /* 0x0000008100057308 */ /* 0x000e220000001800 */
[----:B------:R-:W-:Y:S01]  /*6490*/  MOV R4, 0x1 ;  /* 0x0000000100047802 */ /* 0x000fe20000000f00 */
        /* <DEDUP_REMOVED lines=10> */
[----:B------:R-:W-:Y:S01]  /*6540*/  FSETP.GEU.AND P1, PT, |R153|, 6.5827683646048100446e-37, PT ;  /* 0x036000009900780b */ /* 0x000fe20003f2e200 */
[----:B------:R-:W-:-:S05]  /*6550*/  DADD R12, R116, R124 ;  /* 0x00000000740c7229 */ /* 0x000fca000000007c */
        /* <DEDUP_REMOVED lines=10> */
[----:B------:R-:W-:Y:S01]  /*6600*/  IMAD.MOV.U32 R154, RZ, RZ, R128 ;  /* 0x000000ffff9a7224 */ /* 0x000fe200078e0080 */
[----:B------:R-:W-:Y:S01]  /*6610*/  MOV R4, 0x6640 ;  /* 0x0000664000047802 */ /* 0x000fe20000000f00 */
[----:B------:R-:W-:-:S07]  /*6620*/  IMAD.MOV.U32 R157, RZ, RZ, R129 ;  /* 0x000000ffff9d7224 */ /* 0x000fce00078e0081 */
[----:B------:R-:W-:Y:S05]  /*6630*/  CALL.REL.NOINC `($__internal_7_$__cuda_sm20_div_rn_f64_full) ;  /* 0x000000c000807944 */ /* 0x000fea0003c00000 */
[----:B------:R-:W-:-:S07]  /*6640*/  MOV R7, R5 ;  /* 0x0000000500077202 */ /* 0x000fce0000000f00 */
.L_x_562:
[----:B------:R-:W-:Y:S05]  /*6650*/  BSYNC.RECONVERGENT B1 ;  /* 0x0000000000017941 */ /* 0x000fea0003800200 */
.L_x_561:
        /* <DEDUP_REMOVED lines=18> */
[----:B------:R-:W-:Y:S02]  /*6780*/  MOV R157, R129 ;  /* 0x00000081009d7202 */ /* 0x000fe40000000f00 */
[----:B------:R-:W-:-:S07]  /*6790*/  MOV R4, 0x67b0 ;  /* 0x000067b000047802 */ /* 0x000fce0000000f00 */
[----:B------:R-:W-:Y:S05]  /*67a0*/  CALL.REL.NOINC `($__internal_7_$__cuda_sm20_div_rn_f64_full) ;  /* 0x000000c000247944 */ /* 0x000fea0003c00000 */
[----:B------:R-:W-:-:S07]  /*67b0*/  IMAD.MOV.U32 R4, RZ, RZ, R6 ;  /* 0x000000ffff047224 */ /* 0x000fce00078e0006 */
.L_x_564:
[----:B------:R-:W-:Y:S05]  /*67c0*/  BSYNC.RECONVERGENT B1 ;  /* 0x0000000000017941 */ /* 0x000fea0003800200 */
.L_x_563:
[----:B------:R-:W-:Y:S01]  /*67d0*/  IMAD.U32 R7, RZ, RZ, UR21 ;  /* 0x00000015ff077e24 */ /* 0x000fe2000f8e00ff */
[----:B------:R-:W-:Y:S01]  /*67e0*/  MOV R75, UR20 ;  /* 0x00000014004b7c02 */ /* 0x000fe20008000f00 */
[----:B------:R-:W0:Y:S02]  /*67f0*/  LDC R59, c[0x0][0x384] ;  /* 0x0000e100ff3b7b82 */ /* 0x000e240000000800 */
[----:B------:R-:W-:-:S04]  /*6800*/  IMAD.WIDE R6, R7, 0x8, R134 ;  /* 0x0000000807067825 */ /* 0x000fc800078e0286 */
[----:B------:R-:W-:Y:S01]  /*6810*/  IMAD.U32 R65, RZ, RZ, UR4 ;  /* 0x00000004ff417e24 */ /* 0x000fe2000f8e00ff */
[----:B------:R1:W2:Y:S01]  /*6820*/  LDG.E.64 R108, desc[UR18][R6.64] ;  /* 0x00000012066c7981 */ /* 0x0002a2000c1e1b00 */
[----:B------:R-:W-:-:S06]  /*6830*/  IMAD.WIDE R74, R75, 0x8, R6 ;  /* 0x000000084b4a7825 */ /* 0x000fcc00078e0206 */
[----:B------:R-:W3:Y:S01]  /*6840*/  LDG.E.64 R74, desc[UR18][R74.64] ;  /* 0x000000124a4a7981 */ /* 0x000ee2000c1e1b00 */
[----:B------:R-:W-:Y:S02]  /*6850*/  IMAD.U32 R93, RZ, RZ, UR28 ;  /* 0x0000001cff5d7e24 */ /* 0x000fe4000f8e00ff */
[----:B------:R-:W-:-:S04]  /*6860*/  IMAD.WIDE R64, R65, 0x8, R136 ;  /* 0x0000000841407825 */ /* 0x000fc800078e0288 */
[----:B------:R-:W-:Y:S01]  /*6870*/  IMAD.U32 R89, RZ, RZ, UR20 ;  /* 0x00000014ff597e24 */ /* 0x000fe2000f8e00ff */
[----:B------:R-:W-:Y:S01]  /*6880*/  MOV R85, UR27 ;  /* 0x0000001b00557c02 */ /* 0x000fe20008000f00 */
[----:B------:R-:W-:Y:S01]  /*6890*/  IMAD.WIDE R92, R93, 0x8, R6 ;  /* 0x000000085d5c7825 */ /* 0x000fe200078e0206 */
[----:B------:R-:W2:Y:S03]  /*68a0*/  LDG.E.64 R80, desc[UR18][R64.64] ;  /* 0x0000001240507981 */ /* 0x000ea6000c1e1b00 */
[----:B------:R-:W-:Y:S02]  /*68b0*/  IMAD.WIDE R88, R89, 0x8, R64 ;  /* 0x0000000859587825 */ /* 0x000fe400078e0240 */
[----:B------:R-:W2:Y:S02]  /*68c0*/  LDG.E.64 R92, desc[UR18][R92.64] ;  /* 0x000000125c5c7981 */ /* 0x000ea4000c1e1b00 */
[----:B------:R-:W-:-:S02]  /*68d0*/  IMAD.WIDE R84, R85, 0x8, R6 ;  /* 0x0000000855547825 */ /* 0x000fc400078e0206 */
[----:B------:R-:W2:Y:S01]  /*68e0*/  LDG.E.64 R88, desc[UR18][R88.64] ;  /* 0x0000001258587981 */ /* 0x000ea2000c1e1b00 */
[----:B------:R-:W-:Y:S01]  /*68f0*/  MOV R33, UR26 ;  /* 0x0000001a00217c02 */ /* 0x000fe20008000f00 */
[----:B------:R-:W-:Y:S02]  /*6900*/  IMAD.U32 R105, RZ, RZ, UR28 ;  /* 0x0000001cff697e24 */ /* 0x000fe4000f8e00ff */
[--C-:B0-----:R-:W-:Y:S01]  /*6910*/  IMAD.WIDE R62, R59, 0x8, R64.reuse ;  /* 0x000000083b3e7825 */ /* 0x101fe200078e0240 */
[----:B------:R-:W2:Y:S03]  /*6920*/  LDG.E.64 R84, desc[UR18][R84.64] ;  /* 0x0000001254547981 */ /* 0x000ea6000c1e1b00 */
[----:B------:R-:W-:Y:S02]  /*6930*/  IMAD.U32 R35, RZ, RZ, UR20 ;  /* 0x00000014ff237e24 */ /* 0x000fe4000f8e00ff */
[----:B------:R-:W-:Y:S01]  /*6940*/  IMAD.U32 R71, RZ, RZ, UR27 ;  /* 0x0000001bff477e24 */ /* 0x000fe2000f8e00ff */
[----:B------:R-:W-:Y:S01]  /*6950*/  MOV R69, UR20 ;  /* 0x0000001400457c02 */ /* 0x000fe20008000f00 */
[----:B------:R-:W-:Y:S01]  /*6960*/  IMAD.WIDE R104, R105, 0x8, R64 ;  /* 0x0000000869687825 */ /* 0x000fe200078e0240 */
[----:B------:R-:W-:Y:S01]  /*6970*/  MOV R19, UR26 ;  /* 0x0000001a00137c02 */ /* 0x000fe20008000f00 */
[----:B------:R-:W2:Y:S02]  /*6980*/  LDG.E.64 R96, desc[UR18][R62.64] ;  /* 0x000000123e607981 */ /* 0x000ea4000c1e1b00 */
[----:B------:R-:W-:-:S02]  /*6990*/  IMAD.WIDE R32, R33, 0x8, R6 ;  /* 0x0000000821207825 */ /* 0x000fc400078e0206 */
        /* <DEDUP_REMOVED lines=9> */
[----:B------:R-:W-:Y:S02]  /*6a30*/  IMAD.U32 R67, RZ, RZ, UR28 ;  /* 0x0000001cff437e24 */ /* 0x000fe4000f8e00ff */
[----:B------:R-:W-:Y:S01]  /*6a40*/  IMAD.U32 R45, RZ, RZ, UR27 ;  /* 0x0000001bff2d7e24 */ /* 0x000fe2000f8e00ff */
[----:B------:R-:W2:Y:S01]  /*6a50*/  LDG.E.64 R68, desc[UR18][R68.64] ;  /* 0x0000001244447981 */ /* 0x000ea2000c1e1b00 */
[----:B------:R-:W-:-:S02]  /*6a60*/  IMAD.U32 R51, RZ, RZ, UR28 ;  /* 0x0000001cff337e24 */ /* 0x000fc4000f8e00ff */
[----:B------:R-:W-:-:S04]  /*6a70*/  IMAD.WIDE R18, R19, 0x8, R64 ;  /* 0x0000000813127825 */ /* 0x000fc800078e0240 */
[----:B------:R-:W-:Y:S02]  /*6a80*/  IMAD.U32 R23, RZ, RZ, UR27 ;  /* 0x0000001bff177e24 */ /* 0x000fe4000f8e00ff */
[--C-:B------:R-:W-:Y:S01]  /*6a90*/  IMAD.WIDE R66, R67, 0x8, R62.reuse ;  /* 0x0000000843427825 */ /* 0x100fe200078e023e */
[----:B------:R-:W2:Y:S03]  /*6aa0*/  LDG.E.64 R18, desc[UR18][R18.64] ;  /* 0x0000001212127981 */ /* 0x000ea6000c1e1b00 */
[----:B------:R-:W-:Y:S02]  /*6ab0*/  IMAD.WIDE R44, R45, 0x8, R62 ;  /* 0x000000082d2c7825 */ /* 0x000fe400078e023e */
[----:B------:R-:W2:Y:S02]  /*6ac0*/  LDG.E.64 R66, desc[UR18][R66.64] ;  /* 0x0000001242427981 */ /* 0x000ea4000c1e1b00 */
[----:B------:R-:W-:-:S02]  /*6ad0*/  IMAD.WIDE R50, R51, 0x8, R60 ;  /* 0x0000000833327825 */ /* 0x000fc400078e023c */
[----:B------:R-:W2:Y:S02]  /*6ae0*/  LDG.E.64 R44, desc[UR18][R44.64] ;  /* 0x000000122c2c7981 */ /* 0x000ea4000c1e1b00 */
[--C-:B------:R-:W-:Y:S02]  /*6af0*/  IMAD.WIDE R22, R23, 0x8, R60.reuse ;  /* 0x0000000817167825 */ /* 0x100fe400078e023c */
[----:B------:R-:W2:Y:S02]  /*6b00*/  LDG.E.64 R50, desc[UR18][R50.64] ;  /* 0x0000001232327981 */ /* 0x000ea4000c1e1b00 */
[----:B------:R-:W-:Y:S02]  /*6b10*/  IMAD.WIDE R58, R59, 0x8, R60 ;  /* 0x000000083b3a7825 */ /* 0x000fe400078e023c */
[----:B------:R-:W2:Y:S02]  /*6b20*/  LDG.E.64 R22, desc[UR18][R22.64] ;  /* 0x0000001216167981 */ /* 0x000ea4000c1e1b00 */
[----:B------:R-:W-:-:S02]  /*6b30*/  IMAD.U32 R37, RZ, RZ, UR20 ;  /* 0x00000014ff257e24 */ /* 0x000fc4000f8e00ff */
[----:B------:R-:W-:Y:S01]  /*6b40*/  IMAD.U32 R53, RZ, RZ, UR25 ;  /* 0x00000019ff357e24 */ /* 0x000fe2000f8e00ff */
[----:B------:R-:W-:Y:S01]  /*6b50*/  MOV R25, UR26 ;  /* 0x0000001a00197c02 */ /* 0x000fe20008000f00 */
[----:B------:R-:W-:Y:S01]  /*6b60*/  IMAD.WIDE R36, R37, 0x8, R58 ;  /* 0x0000000825247825 */ /* 0x000fe200078e023a */
[----:B-1----:R-:W-:Y:S01]  /*6b70*/  MOV R7, UR28 ;  /* 0x0000001c00077c02 */ /* 0x002fe20008000f00 */
[----:B------:R-:W2:Y:S01]  /*6b80*/  LDG.E.64 R86, desc[UR18][R58.64] ;  /* 0x000000123a567981 */ /* 0x000ea2000c1e1b00 */
[----:B------:R-:W-:Y:S01]  /*6b90*/  MOV R159, UR28 ;  /* 0x0000001c009f7c02 */ /* 0x000fe20008000f00 */
[----:B------:R-:W-:Y:S02]  /*6ba0*/  IMAD.WIDE R52, R53, 0x8, R134 ;  /* 0x0000000835347825 */ /* 0x000fe400078e0286 */
[----:B------:R-:W2:Y:S02]  /*6bb0*/  LDG.E.64 R36, desc[UR18][R36.64] ;  /* 0x0000001224247981 */ /* 0x000ea4000c1e1b00 */
[----:B------:R-:W-:-:S02]  /*6bc0*/  IMAD.U32 R39, RZ, RZ, UR20 ;  /* 0x00000014ff277e24 */ /* 0x000fc4000f8e00ff */
[----:B------:R-:W-:Y:S02]  /*6bd0*/  IMAD.U32 R43, RZ, RZ, UR27 ;  /* 0x0000001bff2b7e24 */ /* 0x000fe4000f8e00ff */
        /* <DEDUP_REMOVED lines=18> */
[----:B------:R-:W-:-:S02]  /*6d00*/  IMAD.U32 R57, RZ, RZ, UR37 ;  /* 0x00000025ff397e24 */ /* 0x000fc4000f8e00ff */
[----:B------:R-:W-:Y:S01]  /*6d10*/  IMAD.U32 R29, RZ, RZ, UR27 ;  /* 0x0000001bff1d7e24 */ /* 0x000fe2000f8e00ff */
[----:B------:R-:W2:Y:S01]  /*6d20*/  LDG.E.64 R78, desc[UR18][R54.64] ;  /* 0x00000012364e7981 */ /* 0x000ea2000c1e1b00 */
[----:B------:R-:W-:-:S04]  /*6d30*/  IMAD.WIDE R56, R57, 0x8, R134 ;  /* 0x0000000839387825 */ /* 0x000fc800078e0286 */
[--C-:B------:R-:W-:Y:S01]  /*6d40*/  IMAD.WIDE R30, R31, 0x8, R54.reuse ;  /* 0x000000081f1e7825 */ /* 0x100fe200078e0236 */
[----:B------:R-:W2:Y:S03]  /*6d50*/  LDG.E.64 R48, desc[UR18][R56.64] ;  /* 0x0000001238307981 */ /* 0x000ea6000c1e1b00 */
[----:B------:R-:W-:Y:S02]  /*6d60*/  IMAD.U32 R41, RZ, RZ, UR20 ;  /* 0x00000014ff297e24 */ /* 0x000fe4000f8e00ff */
[--C-:B------:R-:W-:Y:S01]  /*6d70*/  IMAD.WIDE R26, R27, 0x8, R54.reuse ;  /* 0x000000081b1a7825 */ /* 0x100fe200078e0236 */
[----:B------:R-:W2:Y:S03]  /*6d80*/  LDG.E.64 R30, desc[UR18][R30.64] ;  /* 0x000000121e1e7981 */ /* 0x000ea6000c1e1b00 */
[----:B------:R-:W-:-:S02]  /*6d90*/  IMAD.WIDE R28, R29, 0x8, R54 ;  /* 0x000000081d1c7825 */ /* 0x000fc400078e0236 */
[----:B------:R-:W2:Y:S02]  /*6da0*/  LDG.E.64 R26, desc[UR18][R26.64] ;  /* 0x000000121a1a7981 */ /* 0x000ea4000c1e1b00 */
[--C-:B------:R-:W-:Y:S02]  /*6db0*/  IMAD.WIDE R40, R41, 0x8, R56.reuse ;  /* 0x0000000829287825 */ /* 0x100fe400078e0238 */
[----:B------:R-:W2:Y:S02]  /*6dc0*/  LDG.E.64 R28, desc[UR18][R28.64] ;  /* 0x000000121c1c7981 */ /* 0x000ea4000c1e1b00 */
[----:B------:R-:W-:Y:S02]  /*6dd0*/  IMAD.U32 R9, RZ, RZ, UR28 ;  /* 0x0000001cff097e24 */ /* 0x000fe4000f8e00ff */
[----:B------:R-:W2:Y:S02]  /*6de0*/  LDG.E.64 R40, desc[UR18][R40.64] ;  /* 0x0000001228287981 */ /* 0x000ea4000c1e1b00 */
[----:B------:R-:W-:-:S06]  /*6df0*/  IMAD.WIDE R8, R9, 0x8, R56 ;  /* 0x0000000809087825 */ /* 0x000fcc00078e0238 */
[----:B------:R-:W2:Y:S01]  /*6e00*/  LDG.E.64 R8, desc[UR18][R8.64] ;  /* 0x0000001208087981 */ /* 0x000ea2000c1e1b00 */
[----:B------:R-:W-:Y:S02]  /*6e10*/  DADD R46, -R116, R124 ;  /* 0x00000000742e7229 */ /* 0x000fe4000000017c */
[C---:B------:R-:W-:Y:S02]  /*6e20*/  DADD R72, R16.reuse, -R14 ;  /* 0x0000000010487229 */ /* 0x040fe4000000080e */
[----:B------:R-:W-:Y:S02]  /*6e30*/  DADD R152, -R16, R2 ;  /* 0x0000000010987229 */ /* 0x000fe40000000102 */
[-C--:B---3--:R-:W-:Y:S02]  /*6e40*/  DMUL R14, R12, R74.reuse ;  /* 0x0000004a0c0e7228 */ /* 0x088fe40000000000 */
[-C--:B------:R-:W-:Y:S02]  /*6e50*/  DMUL R16, R116, R74.reuse ;  /* 0x0000004a74107228 */ /* 0x080fe40000000000 */
[----:B------:R-:W-:-:S04]  /*6e60*/  DMUL R74, R46, R74 ;  /* 0x0000004a2e4a7228 */ /* 0x000fc80000000000 */
[-C--:B--2---:R-:W-:Y:S02]  /*6e70*/  DFMA R14, R10, R108.reuse, -R14 ;  /* 0x0000006c0a0e722b */ /* 0x084fe4000000080e */
[-C--:B------:R-:W-:Y:S02]  /*6e80*/  DFMA R98, R152, R108.reuse, R16 ;  /* 0x0000006c9862722b */ /* 0x080fe40000000010 */
[----:B------:R-:W-:Y:S02]  /*6e90*/  DFMA R100, R72, R108, R74 ;  /* 0x0000006c4864722b */ /* 0x000fe4000000004a */
[----:B------:R-:W-:Y:S02]  /*6ea0*/  DMUL R74, R2, R4 ;  /* 0x00000004024a7228 */ /* 0x000fe40000000000 */
[CC--:B------:R-:W-:Y:S02]  /*6eb0*/  DFMA R16, -R120.reuse, R92.reuse, R14 ;  /* 0x0000005c7810722b */ /* 0x0c0fe4000000010e */
[----:B------:R-:W-:-:S02]  /*6ec0*/  DFMA R4, R120, R92, R98 ;  /* 0x0000005c7804722b */ /* 0x000fc40000000062 */
[-C--:B------:R-:W-:Y:S02]  /*6ed0*/  DFMA R14, -R120, R92.reuse, R100 ;  /* 0x0000005c780e722b */ /* 0x080fe40000000164 */
[----:B------:R-:W-:Y:S02]  /*6ee0*/  DMUL R110, R2, R92 ;  /* 0x0000005c026e7228 */ /* 0x000fe40000000000 */
[-C--:B------:R-:W-:Y:S02]  /*6ef0*/  DMUL R94, R152, R80.reuse ;  /* 0x00000050985e7228 */ /* 0x080fe40000000000 */
[----:B------:R-:W-:Y:S02]  /*6f00*/  DMUL R98, R72, R80 ;  /* 0x0000005048627228 */ /* 0x000fe40000000000 */
[----:B------:R-:W-:Y:S02]  /*6f10*/  DMUL R92, R12, R88 ;  /* 0x000000580c5c7228 */ /* 0x000fe40000000000 */
[----:B------:R-:W-:-:S02]  /*6f20*/  DMUL R100, R2, R84 ;  /* 0x0000005402647228 */ /* 0x000fc40000000000 */
[CC--:B------:R-:W-:Y:S02]  /*6f30*/  DFMA R16, -R118.reuse, R84.reuse, R16 ;  /* 0x000000547610722b */ /* 0x0c0fe40000000110 */
[----:B------:R-:W-:Y:S02]  /*6f40*/  DFMA R106, R118, R84, R4 ;  /* 0x00000054766a722b */ /* 0x000fe40000000004 */
[-C--:B------:R-:W-:Y:S02]  /*6f50*/  DFMA R94, R116, R88.reuse, R94 ;  /* 0x00000058745e722b */ /* 0x080fe4000000005e */
[----:B------:R-:W-:Y:S02]  /*6f60*/  DFMA R98, R46, R88, R98 ;  /* 0x000000582e62722b */ /* 0x000fe40000000062 */
[----:B------:R-:W-:Y:S02]  /*6f70*/  DFMA R92, R10, R80, -R92 ;  /* 0x000000500a5c722b */ /* 0x000fe4000000085c */
[----:B------:R-:W-:-:S02]  /*6f80*/  DFMA R84, -R118, R84, R14 ;  /* 0x000000547654722b */ /* 0x000fc4000000010e */
[----:B------:R-:W-:Y:S02]  /*6f90*/  DMUL R14, R76, R80 ;  /* 0x000000504c0e7228 */ /* 0x000fe40000000000 */
[CC--:B------:R-:W-:Y:S02]  /*6fa0*/  DFMA R94, R120.reuse, R104.reuse, R94 ;  /* 0x00000068785e722b */ /* 0x0c0fe4000000005e */
[CC--:B------:R-:W-:Y:S02]  /*6fb0*/  DFMA R98, -R120.reuse, R104.reuse, R98 ;  /* 0x000000687862722b */ /* 0x0c0fe40000000162 */
[----:B------:R-:W-:Y:S02]  /*6fc0*/  DFMA R92, -R120, R104, R92 ;  /* 0x00000068785c722b */ /* 0x000fe4000000015c */
[----:B------:R-:W-:Y:S02]  /*6fd0*/  DMUL R102, R74, R80 ;  /* 0x000000504a667228 */ /* 0x000fe40000000000 */
[----:B------:R-:W-:-:S02]  /*6fe0*/  DFMA R4, R128, R32, R16 ;  /* 0x000000208004722b */ /* 0x000fc40000000010 */
[----:B------:R-:W-:Y:S02]  /*6ff0*/  DFMA R104, R2, R104, R14 ;  /* 0x000000680268722b */ /* 0x000fe4000000000e */
[-C--:B------:R-:W-:Y:S02]  /*7000*/  DMUL R14, R12, R34.reuse ;  /* 0x000000220c0e7228 */ /* 0x080fe40000000000 */
[-C--:B------:R-:W-:Y:S02]  /*7010*/  DMUL R16, R116, R34.reuse ;  /* 0x0000002274107228 */ /* 0x080fe40000000000 */
[----:B------:R-:W-:Y:S02]  /*7020*/  DMUL R80, R46, R34 ;  /* 0x000000222e507228 */ /* 0x000fe40000000000 */
[----:B------:R-:W-:Y:S02]  /*7030*/  DFMA R106, -R128, R32, R106 ;  /* 0x00000020806a722b */ /* 0x000fe4000000016a */
[----:B------:R-:W-:-:S02]  /*7040*/  DFMA R98, -R118, R70, R98 ;  /* 0x000000467662722b */ /* 0x000fc40000000162 */
[----:B------:R-:W-:Y:S02]  /*7050*/  DFMA R32, R128, R32, R84 ;  /* 0x000000208020722b */ /* 0x000fe40000000054 */
[-C--:B------:R-:W-:Y:S02]  /*7060*/  DFMA R102, R2, R70.reuse, R102 ;  /* 0x000000460266722b */ /* 0x080fe40000000066 */
[CC--:B------:R-:W-:Y:S02]  /*7070*/  DFMA R94, R118.reuse, R70.reuse, R94 ;  /* 0x00000046765e722b */ /* 0x0c0fe4000000005e */
[----:B------:R-:W-:Y:S02]  /*7080*/  DFMA R92, -R118, R70, R92 ;  /* 0x00000046765c722b */ /* 0x000fe4000000015c */
[-C--:B------:R-:W-:Y:S02]  /*7090*/  DFMA R70, R10, R96.reuse, -R14 ;  /* 0x000000600a46722b */ /* 0x080fe4000000080e */
[----:B------:R-:W-:-:S02]  /*70a0*/  DFMA R16, R152, R96, R16 ;  /* 0x000000609810722b */ /* 0x000fc40000000010 */
[----:B------:R-:W-:Y:S02]  /*70b0*/  DFMA R84, R72, R96, R80 ;  /* 0x000000604854722b */ /* 0x000fe40000000050 */
[----:B------:R-:W-:Y:S02]  /*70c0*/  DMUL R14, R116, R68 ;  /* 0x00000044740e7228 */ /* 0x000fe40000000000 */
[-C--:B------:R-:W-:Y:S02]  /*70d0*/  DFMA R110, R76, R108.reuse, R110 ;  /* 0x0000006c4c6e722b */ /* 0x080fe4000000006e */
[----:B------:R-:W-:Y:S02]  /*70e0*/  DFMA R108, R74, R108, R100 ;  /* 0x0000006c4a6c722b */ /* 0x000fe40000000064 */
[CC--:B------:R-:W-:Y:S02]  /*70f0*/  DFMA R34, R128.reuse, R18.reuse, R98 ;  /* 0x000000128022722b */ /* 0x0c0fe40000000062 */
[----:B------:R-:W-:-:S02]  /*7100*/  DFMA R100, -R128, R18, R94 ;  /* 0x000000128064722b */ /* 0x000fc4000000015e */
[----:B------:R-:W-:Y:S02]  /*7110*/  DMUL R98, R2, R66 ;  /* 0x0000004202627228 */ /* 0x000fe40000000000 */
[----:B------:R-:W-:Y:S02]  /*7120*/  DFMA R18, R128, R18, R92 ;  /* 0x000000128012722b */ /* 0x000fe4000000005c */
[----:B------:R-:W-:Y:S02]  /*7130*/  DMUL R80, R2, R44 ;  /* 0x0000002c02507228 */ /* 0x000fe40000000000 */
[----:B------:R-:W-:Y:S02]  /*7140*/  DMUL R88, R12, R68 ;  /* 0x000000440c587228 */ /* 0x000fe40000000000 */
[CC--:B------:R-:W-:Y:S02]  /*7150*/  DFMA R70, -R120.reuse, R66.reuse, R70 ;  /* 0x000000427846722b */ /* 0x0c0fe40000000146 */
[----:B------:R-:W-:-:S02]  /*7160*/  DFMA R16, R120, R66, R16 ;  /* 0x000000427810722b */ /* 0x000fc40000000010 */
[----:B------:R-:W-:Y:S02]  /*7170*/  DFMA R84, -R120, R66, R84 ;  /* 0x000000427854722b */ /* 0x000fe40000000154 */
[----:B------:R-:W-:Y:S02]  /*7180*/  DMUL R68, R46, R68 ;  /* 0x000000442e447228 */ /* 0x000fe40000000000 */
[----:B------:R-:W-:Y:S02]  /*7190*/  DFMA R66, R152, R90, R14 ;  /* 0x0000005a9842722b */ /* 0x000fe4000000000e */
[C---:B------:R-:W-:Y:S02]  /*71a0*/  DMUL R92, R2.reuse, R50 ;  /* 0x00000032025c7228 */ /* 0x040fe40000000000 */
[----:B------:R-:W-:Y:S02]  /*71b0*/  DMUL R14, R2, R22 ;  /* 0x00000016020e7228 */ /* 0x000fe40000000000 */
[----:B------:R-:W-:-:S02]  /*71c0*/  DFMA R98, R76, R96, R98 ;  /* 0x000000604c62722b */ /* 0x000fc40000000062 */
[----:B------:R-:W-:Y:S02]  /*71d0*/  DFMA R96, R74, R96, R80 ;  /* 0x000000604a60722b */ /* 0x000fe40000000050 */
[-C--:B------:R-:W-:Y:S02]  /*71e0*/  DFMA R88, R10, R90.reuse, -R88 ;  /* 0x0000005a0a58722b */ /* 0x080fe40000000858 */
[----:B------:R-:W-:Y:S02]  /*71f0*/  DFMA R80, R72, R90, R68 ;  /* 0x0000005a4850722b */ /* 0x000fe40000000044 */
[CC--:B------:R-:W-:Y:S02]  /*7200*/  DFMA R70, -R118.reuse, R44.reuse, R70 ;  /* 0x0000002c7646722b */ /* 0x0c0fe40000000146 */
[----:B------:R-:W-:Y:S02]  /*7210*/  DFMA R16, R118, R44, R16 ;  /* 0x0000002c7610722b */ /* 0x000fe40000000010 */
[----:B------:R-:W-:-:S02]  /*7220*/  DFMA R92, R76, R90, R92 ;  /* 0x0000005a4c5c722b */ /* 0x000fc4000000005c */
[----:B------:R-:W-:Y:S02]  /*7230*/  DFMA R84, -R118, R44, R84 ;  /* 0x0000002c7654722b */ /* 0x000fe40000000154 */
[----:B------:R-:W-:Y:S02]  /*7240*/  DFMA R90, R74, R90, R14 ;  /* 0x0000005a4a5a722b */ /* 0x000fe4000000000e */
[----:B------:R-:W-:Y:S02]  /*7250*/  DMUL R14, R12, R36 ;  /* 0x000000240c0e7228 */ /* 0x000fe40000000000 */
[CC--:B------:R-:W-:Y:S02]  /*7260*/  DFMA R68, -R120.reuse, R50.reuse, R88 ;  /* 0x000000327844722b */ /* 0x0c0fe40000000158 */
[CC--:B------:R-:W-:Y:S02]  /*7270*/  DFMA R66, R120.reuse, R50.reuse, R66 ;  /* 0x000000327842722b */ /* 0x0c0fe40000000042 */
[----:B------:R-:W-:-:S02]  /*7280*/  DFMA R80, -R120, R50, R80 ;  /* 0x000000327850722b */ /* 0x000fc40000000150 */
[CC--:B------:R-:W-:Y:S02]  /*7290*/  DFMA R70, R128.reuse, R24.reuse, R70 ;  /* 0x000000188046722b */ /* 0x0c0fe40000000046 */
[CC--:B------:R-:W-:Y:S02]  /*72a0*/  DFMA R94, -R128.reuse, R24.reuse, R16 ;  /* 0x00000018805e722b */ /* 0x0c0fe40000000110 */
[----:B------:R-:W-:Y:S02]  /*72b0*/  DFMA R24, R128, R24, R84 ;  /* 0x000000188018722b */ /* 0x000fe40000000054 */
[-C--:B------:R-:W-:Y:S02]  /*72c0*/  DMUL R50, R116, R36.reuse ;  /* 0x0000002474327228 */ /* 0x080fe40000000000 */
[----:B------:R-:W-:Y:S02]  /*72d0*/  DMUL R44, R46, R36 ;  /* 0x000000242e2c7228 */ /* 0x000fe40000000000 */
[----:B------:R-:W-:-:S02]  /*72e0*/  DMUL R88, R2, R6 ;  /* 0x0000000602587228 */ /* 0x000fc40000000000 */
[----:B------:R-:W-:Y:S02]  /*72f0*/  DFMA R36, R10, R86, -R14 ;  /* 0x000000560a24722b */ /* 0x000fe4000000080e */
[-C--:B------:R-:W-:Y:S02]  /*7300*/  DMUL R154, R12, R38.reuse ;  /* 0x000000260c9a7228 */ /* 0x080fe40000000000 */
[-C--:B------:R-:W-:Y:S02]  /*7310*/  DMUL R156, R116, R38.reuse ;  /* 0x00000026749c7228 */ /* 0x080fe40000000000 */
[----:B------:R-:W-:Y:S02]  /*7320*/  DMUL R160, R46, R38 ;  /* 0x000000262ea07228 */ /* 0x000fe40000000000 */
[C---:B------:R-:W-:Y:S02]  /*7330*/  DMUL R84, R2.reuse, R158 ;  /* 0x0000009e02547228 */ /* 0x040fe40000000000 */
[----:B------:R-:W-:-:S02]  /*7340*/  DMUL R16, R2, R42 ;  /* 0x0000002a02107228 */ /* 0x000fc40000000000 */
[----:B------:R-:W-:Y:S02]  /*7350*/  DMUL R14, R2, R20 ;  /* 0x00000014020e7228 */ /* 0x000fe40000000000 */
[CC--:B------:R-:W-:Y:S02]  /*7360*/  DFMA R68, -R118.reuse, R22.reuse, R68 ;  /* 0x000000167644722b */ /* 0x0c0fe40000000144 */
[CC--:B------:R-:W-:Y:S02]  /*7370*/  DFMA R66, R118.reuse, R22.reuse, R66 ;  /* 0x000000167642722b */ /* 0x0c0fe40000000042 */
[----:B------:R-:W-:Y:S02]  /*7380*/  DFMA R22, -R118, R22, R80 ;  /* 0x000000167616722b */ /* 0x000fe40000000150 */
[-C--:B------:R-:W-:Y:S02]  /*7390*/  DFMA R50, R152, R86.reuse, R50 ;  /* 0x000000569832722b */ /* 0x080fe40000000032 */
[----:B------:R-:W-:-:S02]  /*73a0*/  DFMA R44, R72, R86, R44 ;  /* 0x00000056482c722b */ /* 0x000fc4000000002c */
[----:B------:R-:W-:Y:S02]  /*73b0*/  DFMA R88, R76, R86, R88 ;  /* 0x000000564c58722b */ /* 0x000fe40000000058 */
[-C--:B------:R-:W-:Y:S02]  /*73c0*/  DFMA R154, R10, R82.reuse, -R154 ;  /* 0x000000520a9a722b */ /* 0x080fe4000000089a */
[-C--:B------:R-:W-:Y:S02]  /*73d0*/  DFMA R156, R152, R82.reuse, R156 ;  /* 0x00000052989c722b */ /* 0x080fe4000000009c */
[-C--:B------:R-:W-:Y:S02]  /*73e0*/  DFMA R84, R76, R82.reuse, R84 ;  /* 0x000000524c54722b */ /* 0x080fe40000000054 */
[----:B------:R-:W-:Y:S02]  /*73f0*/  DFMA R160, R72, R82, R160 ;  /* 0x0000005248a0722b */ /* 0x000fe400000000a0 */
[----:B------:R-:W-:-:S02]  /*7400*/  DFMA R86, R74, R86, R16 ;  /* 0x000000564a56722b */ /* 0x000fc40000000010 */
[----:B------:R-:W-:Y:S02]  /*7410*/  DFMA R82, R74, R82, R14 ;  /* 0x000000524a52722b */ /* 0x000fe4000000000e */
[-C--:B------:R-:W-:Y:S02]  /*7420*/  DMUL R80, R116, R30.reuse ;  /* 0x0000001e74507228 */ /* 0x080fe40000000000 */
[-C--:B------:R-:W-:Y:S02]  /*7430*/  DMUL R14, R12, R30.reuse ;  /* 0x0000001e0c0e7228 */ /* 0x080fe40000000000 */
[----:B------:R-:W-:Y:S02]  /*7440*/  DMUL R16, R46, R30 ;  /* 0x0000001e2e107228 */ /* 0x000fe40000000000 */
[C---:B------:R-:W-:Y:S02]  /*7450*/  DMUL R162, R2.reuse, R26 ;  /* 0x0000001a02a27228 */ /* 0x040fe40000000000 */
[----:B------:R-:W-:-:S02]  /*7460*/  DMUL R38, R2, R28 ;  /* 0x0000001c02267228 */ /* 0x000fc40000000000 */
[----:B------:R-:W-:Y:S02]  /*7470*/  DMUL R30, R12, R40 ;  /* 0x000000280c1e7228 */ /* 0x000fe40000000000 */
[-C--:B------:R-:W-:Y:S02]  /*7480*/  DFMA R12, R152, R78.reuse, R80 ;  /* 0x0000004e980c722b */ /* 0x080fe40000000050 */
[-C--:B------:R-:W-:Y:S02]  /*7490*/  DFMA R14, R10, R78.reuse, -R14 ;  /* 0x0000004e0a0e722b */ /* 0x080fe4000000080e */
[-C--:B------:R-:W-:Y:S02]  /*74a0*/  DFMA R80, R76, R78.reuse, R162 ;  /* 0x0000004e4c50722b */ /* 0x080fe400000000a2 */
[-C--:B------:R-:W-:Y:S02]  /*74b0*/  DFMA R16, R72, R78.reuse, R16 ;  /* 0x0000004e4810722b */ /* 0x080fe40000000010 */
[----:B------:R-:W-:Y:S01]  /*74c0*/  DFMA R78, R74, R78, R38 ;  /* 0x0000004e4a4e722b */ /* 0x000fe20000000026 */
[----:B------:R-:W-:Y:S01]  /*74d0*/  MOV R39, UR27 ;  /* 0x0000001b00277c02 */ /* 0x000fe20008000f00 */
[----:B------:R-:W-:-:S02]  /*74e0*/  DFMA R30, R10, R48, -R30 ;  /* 0x000000300a1e722b */ /* 0x000fc4000000081e */
[----:B------:R-:W-:Y:S02]  /*74f0*/  DMUL R10, R2, R8 ;  /* 0x00000008020a7228 */ /* 0x000fe40000000000 */
[----:B------:R-:W-:-:S06]  /*7500*/  IMAD.WIDE R38, R39, 0x8, R56 ;  /* 0x0000000827267825 */ /* 0x000fcc00078e0238 */
[----:B------:R-:W2:Y:S01]  /*7510*/  LDG.E.64 R38, desc[UR18][R38.64] ;  /* 0x0000001226267981 */ /* 0x000ea2000c1e1b00 */
[----:B------:R-:W-:Y:S01]  /*7520*/  DFMA R76, R76, R48, R10 ;  /* 0x000000304c4c722b */ /* 0x000fe2000000000a */
[----:B------:R-:W-:-:S04]  /*7530*/  IMAD.U32 R11, RZ, RZ, UR26 ;  /* 0x0000001aff0b7e24 */ /* 0x000fc8000f8e00ff */
[----:B------:R-:W-:-:S06]  /*7540*/  IMAD.WIDE R10, R11, 0x8, R60 ;  /* 0x000000080b0a7825 */ /* 0x000fcc00078e023c */
[----:B------:R-:W3:Y:S01]  /*7550*/  LDG.E.64 R10, desc[UR18][R10.64] ;  /* 0x000000120a0a7981 */ /* 0x000ee2000c1e1b00 */
[----:B------:R-:W-:Y:S02]  /*7560*/  DMUL R70, R70, 0.5 ;  /* 0x3fe0000046467828 */ /* 0x000fe40000000000 */
[----:B------:R-:W-:Y:S01]  /*7570*/  DMUL R18, R18, 0.5 ;  /* 0x3fe0000012127828 */ /* 0x000fe20000000000 */
[----:B------:R-:W-:Y:S01]  /*7580*/  UMOV UR12, 0xa0b5ed8d ;  /* 0xa0b5ed8d000c7882 */ /* 0x000fe20000000000 */
[----:B------:R-:W-:Y:S01]  /*7590*/  UMOV UR13, 0x3eb0c6f7 ;  /* 0x3eb0c6f7000d7882 */ /* 0x000fe20000000000 */
[CC--:B------:R-:W-:Y:S02]  /*75a0*/  DFMA R36, -R120.reuse, R6.reuse, R36 ;  /* 0x000000067824722b */ /* 0x0c0fe40000000124 */
[----:B------:R-:W-:Y:S01]  /*75b0*/  DFMA R44, -R120, R6, R44 ;  /* 0x00000006782c722b */ /* 0x000fe2000000012c */
[----:B------:R-:W-:Y:S01]  /*75c0*/  IMAD.U32 R163, RZ, RZ, UR29 ;  /* 0x0000001dffa37e24 */ /* 0x000fe2000f8e00ff */
[----:B------:R-:W-:-:S03]  /*75d0*/  MOV R165, UR29 ;  /* 0x0000001d00a57c02 */ /* 0x000fc60008000f00 */
[----:B------:R-:W-:Y:S01]  /*75e0*/  IMAD.WIDE R162, R163, 0x8, R52 ;  /* 0x00000008a3a27825 */ /* 0x000fe200078e0234 */
[CC--:B------:R-:W-:Y:S02]  /*75f0*/  DFMA R154, -R120.reuse, R158.reuse, R154 ;  /* 0x0000009e789a722b */ /* 0x0c0fe4000000019a */
[CC--:B------:R-:W-:Y:S01]  /*7600*/  DFMA R156, R120.reuse, R158.reuse, R156 ;  /* 0x0000009e789c722b */ /* 0x0c0fe2000000009c */
[----:B------:R-:W-:Y:S01]  /*7610*/  IMAD.WIDE R164, R165, 0x8, R54 ;  /* 0x00000008a5a47825 */ /* 0x000fe200078e0236 */
[----:B------:R-:W-:-:S03]  /*7620*/  DFMA R158, -R120, R158, R160 ;  /* 0x0000009e789e722b */ /* 0x000fc600000001a0 */
[----:B------:R-:W-:-:S04]  /*7630*/  IMAD.U32 R161, RZ, RZ, UR29 ;  /* 0x0000001dffa17e24 */ /* 0x000fc8000f8e00ff */
[----:B------:R-:W-:-:S04]  /*7640*/  IMAD.WIDE R64, R161, 0x8, R64 ;  /* 0x00000008a1407825 */ /* 0x000fc800078e0240 */
[----:B------:R-:W-:Y:S02]  /*7650*/  IMAD.WIDE R160, R161, 0x8, R62 ;  /* 0x00000008a1a07825 */ /* 0x000fe400078e023e */
[----:B------:R-:W4:Y:S04]  /*7660*/  LDG.E.64 R64, desc[UR18][R64.64] ;  /* 0x0000001240407981 */ /* 0x000f28000c1e1b00 */
[----:B------:R0:W4:Y:S01]  /*7670*/  LDG.E.64 R62, desc[UR18][R162.64] ;  /* 0x00000012a23e7981 */ /* 0x000122000c1e1b00 */
[----:B--2---:R-:W-:-:S08]  /*7680*/  DMUL R2, R2, R38 ;  /* 0x0000002602027228 */ /* 0x004fd00000000000 */
[----:B------:R-:W-:Y:S02]  /*7690*/  DFMA R74, R74, R48, R2 ;  /* 0x000000304a4a722b */ /* 0x000fe40000000002 */
[-C--:B------:R-:W-:Y:S02]  /*76a0*/  DMUL R2, R46, R40.reuse ;  /* 0x000000282e027228 */ /* 0x080fe40000000000 */
[----:B------:R-:W-:Y:S02]  /*76b0*/  DMUL R46, R116, R40 ;  /* 0x00000028742e7228 */ /* 0x000fe40000000000 */
[----:B---3--:R-:W-:-:S08]  /*76c0*/  DFMA R40, R128, R10, R68 ;  /* 0x0000000a8028722b */ /* 0x008fd00000000044 */
[----:B------:R-:W-:Y:S02]  /*76d0*/  DMUL R40, R40, 0.5 ;  /* 0x3fe0000028287828 */ /* 0x000fe40000000000 */
[-C--:B------:R-:W-:Y:S02]  /*76e0*/  DFMA R46, R152, R48.reuse, R46 ;  /* 0x00000030982e722b */ /* 0x080fe4000000002e */
[----:B------:R-:W-:-:S04]  /*76f0*/  DFMA R48, R72, R48, R2 ;  /* 0x000000304830722b */ /* 0x000fc80000000002 */
[C-C-:B------:R-:W-:Y:S02]  /*7700*/  DADD R2, R70.reuse, R40.reuse ;  /* 0x0000000046027229 */ /* 0x140fe40000000028 */
[----:B------:R-:W-:-:S06]  /*7710*/  DADD R72, R70, -R40 ;  /* 0x0000000046487229 */ /* 0x000fcc0000000828 */
[----:B------:R-:W-:-:S08]  /*7720*/  DMUL R68, R2, 3 ;  /* 0x4008000002447828 */ /* 0x000fd00000000000 */
[----:B------:R-:W-:Y:S02]  /*7730*/  DMUL R68, R2, R68 ;  /* 0x0000004402447228 */ /* 0x000fe40000000000 */
[----:B------:R-:W-:-:S08]  /*7740*/  DMUL R2, R72, 13 ;  /* 0x402a000048027828 */ /* 0x000fd00000000000 */
[----:B------:R-:W-:Y:S02]  /*7750*/  DFMA R68, R72, R2, R68 ;  /* 0x000000024844722b */ /* 0x000fe40000000044 */
[----:B------:R-:W-:Y:S02]  /*7760*/  DFMA R2, R70, -3, R18 ;  /* 0xc00800004602782b */ /* 0x000fe40000000012 */
[----:B------:R-:W-:-:S04]  /*7770*/  DADD R18, R18, -R70 ;  /* 0x0000000012127229 */ /* 0x000fc80000000846 */
[----:B------:R-:W-:Y:S02]  /*7780*/  DADD R70, R68, UR12 ;  /* 0x0000000c44467e29 */ /* 0x000fe40008000000 */
[----:B------:R-:W-:-:S08]  /*7790*/  DMUL R68, R2, 3 ;  /* 0x4008000002447828 */ /* 0x000fd00000000000 */
[----:B------:R-:W-:Y:S01]  /*77a0*/  DMUL R152, R2, R68 ;  /* 0x0000004402987228 */ /* 0x000fe20000000000 */
[----:B------:R-:W1:Y:S01]  /*77b0*/  MUFU.RCP64H R3, R71 ;  /* 0x0000004700037308 */ /* 0x000e620000001800 */
[----:B------:R-:W-:Y:S01]  /*77c0*/  DMUL R68, R18, 13 ;  /* 0x402a000012447828 */ /* 0x000fe20000000000 */
[----:B------:R-:W-:-:S07]  /*77d0*/  IMAD.MOV.U32 R2, RZ, RZ, 0x1 ;  /* 0x00000001ff027424 */ /* 0x000fce00078e00ff */
[----:B------:R-:W-:Y:S02]  /*77e0*/  DFMA R68, R18, R68, R152 ;  /* 0x000000441244722b */ /* 0x000fe40000000098 */
[----:B-1----:R-:W-:-:S08]  /*77f0*/  DFMA R152, -R70, R2, 1 ;  /* 0x3ff000004698742b */ /* 0x002fd00000000102 */
[----:B------:R-:W-:-:S08]  /*7800*/  DFMA R152, R152, R152, R152 ;  /* 0x000000989898722b */ /* 0x000fd00000000098 */
[----:B------:R-:W-:-:S08]  /*7810*/  DFMA R2, R2, R152, R2 ;  /* 0x000000980202722b */ /* 0x000fd00000000002 */
[----:B------:R-:W-:Y:S02]  /*7820*/  DFMA R152, -R70, R2, 1 ;  /* 0x3ff000004698742b */ /* 0x000fe40000000102 */
[----:B------:R-:W-:-:S06]  /*7830*/  DADD R68, R68, UR12 ;  /* 0x0000000c44447e29 */ /* 0x000fcc0008000000 */
[----:B------:R-:W-:Y:S02]  /*7840*/  DFMA R2, R2, R152, R2 ;  /* 0x000000980202722b */ /* 0x000fe40000000002 */
[----:B------:R-:W-:-:S06]  /*7850*/  DFMA R152, R120, R6, R50 ;  /* 0x000000067898722b */ /* 0x000fcc0000000032 */
[----:B------:R-:W-:-:S08]  /*7860*/  DMUL R6, R68, R2 ;  /* 0x0000000244067228 */ /* 0x000fd00000000000 */
[----:B------:R-:W-:Y:S02]  /*7870*/  DFMA R50, -R70, R6, R68 ;  /* 0x000000064632722b */ /* 0x000fe40000000144 */
[----:B------:R-:W-:Y:S02]  /*7880*/  DFMA R152, R118, R42, R152 ;  /* 0x0000002a7698722b */ /* 0x000fe40000000098 */
[----:B------:R-:W-:-:S04]  /*7890*/  DFMA R66, -R128, R10, R66 ;  /* 0x0000000a8042722b */ /* 0x000fc80000000142 */
[----:B------:R-:W-:Y:S02]  /*78a0*/  DFMA R6, R2, R50, R6 ;  /* 0x000000320206722b */ /* 0x000fe40000000006 */
[CC--:B------:R-:W-:Y:S02]  /*78b0*/  DFMA R50, -R118.reuse, R42.reuse, R36 ;  /* 0x0000002a7632722b */ /* 0x0c0fe40000000124 */
[----:B------:R-:W-:Y:S01]  /*78c0*/  DFMA R42, -R118, R42, R44 ;  /* 0x0000002a762a722b */ /* 0x000fe2000000012c */
[----:B------:R-:W-:Y:S01]  /*78d0*/  MOV R45, UR26 ;  /* 0x0000001a002d7c02 */ /* 0x000fe20008000f00 */
[----:B------:R-:W-:Y:S01]  /*78e0*/  DFMA R22, R128, R10, R22 ;  /* 0x0000000a8016722b */ /* 0x000fe20000000016 */
[----:B------:R-:W-:-:S03]  /*78f0*/  IMAD.U32 R11, RZ, RZ, UR26 ;  /* 0x0000001aff0b7e24 */ /* 0x000fc6000f8e00ff */
[----:B------:R-:W-:-:S04]  /*7900*/  IMAD.WIDE R44, R45, 0x8, R58 ;  /* 0x000000082d2c7825 */ /* 0x000fc800078e023a */
[----:B------:R-:W-:Y:S02]  /*7910*/  IMAD.WIDE R10, R11, 0x8, R52 ;  /* 0x000000080b0a7825 */ /* 0x000fe400078e0234 */
[----:B------:R-:W2:Y:S02]  /*7920*/  LDG.E.64 R44, desc[UR18][R44.64] ;  /* 0x000000122c2c7981 */ /* 0x000ea4000c1e1b00 */
[----:B------:R-:W-:Y:S02]  /*7930*/  IMAD.U32 R3, RZ, RZ, UR26 ;  /* 0x0000001aff037e24 */ /* 0x000fe4000f8e00ff */
[----:B------:R-:W3:Y:S01]  /*7940*/  LDG.E.64 R10, desc[UR18][R10.64] ;  /* 0x000000120a0a7981 */ /* 0x000ee2000c1e1b00 */
[----:B------:R-:W-:Y:S01]  /*7950*/  MOV R37, UR26 ;  /* 0x0000001a00257c02 */ /* 0x000fe20008000f00 */
[----:B------:R-:W-:-:S04]  /*7960*/  IMAD.WIDE R2, R3, 0x8, R54 ;  /* 0x0000000803027825 */ /* 0x000fc800078e0236 */
[----:B------:R-:W-:Y:S02]  /*7970*/  IMAD.WIDE R36, R37, 0x8, R56 ;  /* 0x0000000825247825 */ /* 0x000fe400078e0238 */
[----:B------:R-:W3:Y:S04]  /*7980*/  LDG.E.64 R2, desc[UR18][R2.64] ;  /* 0x0000001202027981 */ /* 0x000ee8000c1e1b00 */
[----:B------:R-:W3:Y:S01]  /*7990*/  LDG.E.64 R36, desc[UR18][R36.64] ;  /* 0x0000001224247981 */ /* 0x000ee2000c1e1b00 */
[----:B------:R-:W-:-:S04]  /*79a0*/  IMAD.U32 R53, RZ, RZ, UR29 ;  /* 0x0000001dff357e24 */ /* 0x000fc8000f8e00ff */
[----:B------:R-:W-:-:S04]  /*79b0*/  IMAD.WIDE R54, R53, 0x8, R60 ;  /* 0x0000000835367825 */ /* 0x000fc800078e023c */
[----:B------:R-:W-:Y:S02]  /*79c0*/  IMAD.U32 R61, RZ, RZ, UR29 ;  /* 0x0000001dff3d7e24 */ /* 0x000fe4000f8e00ff */
[----:B------:R-:W-:Y:S01]  /*79d0*/  IMAD.WIDE R52, R53, 0x8, R58 ;  /* 0x0000000835347825 */ /* 0x000fe200078e023a */
[----:B------:R-:W4:Y:S03]  /*79e0*/  LDG.E.64 R54, desc[UR18][R54.64] ;  /* 0x0000001236367981 */ /* 0x000f26000c1e1b00 */
[----:B------:R-:W-:Y:S02]  /*79f0*/  IMAD.WIDE R56, R61, 0x8, R56 ;  /* 0x000000083d387825 */ /* 0x000fe400078e0238 */
[----:B------:R0:W4:Y:S04]  /*7a00*/  LDG.E.64 R60, desc[UR18][R164.64] ;  /* 0x00000012a43c7981 */ /* 0x000128000c1e1b00 */
[----:B------:R0:W4:Y:S04]  /*7a10*/  LDG.E.64 R58, desc[UR18][R56.64] ;  /* 0x00000012383a7981 */ /* 0x000128000c1e1b00 */
[----:B------:R-:W4:Y:S04]  /*7a20*/  LDG.E.64 R52, desc[UR18][R52.64] ;  /* 0x0000001234347981 */ /* 0x000f28000c1e1b00 */
[----:B------:R0:W4:Y:S01]  /*7a30*/  LDG.E.64 R56, desc[UR18][R160.64] ;  /* 0x00000012a0387981 */ /* 0x000122000c1e1b00 */
[----:B------:R-:W-:-:S02]  /*7a40*/  DFMA R154, -R118, R20, R154 ;  /* 0x00000014769a722b */ /* 0x000fc4000000019a */
[CC--:B------:R-:W-:Y:S02]  /*7a50*/  DFMA R14, -R120.reuse, R26.reuse, R14 ;  /* 0x0000001a780e722b */ /* 0x0c0fe4000000010e */
[CC--:B------:R-:W-:Y:S02]  /*7a60*/  DFMA R12, R120.reuse, R26.reuse, R12 ;  /* 0x0000001a780c722b */ /* 0x0c0fe4000000000c */
[C---:B------:R-:W-:Y:S02]  /*7a70*/  DFMA R16, -R120.reuse, R26, R16 ;  /* 0x0000001a7810722b */ /* 0x040fe40000000110 */
[----:B------:R-:W-:Y:S02]  /*7a80*/  DFMA R30, -R120, R8, R30 ;  /* 0x00000008781e722b */ /* 0x000fe4000000011e */
[----:B------:R-:W-:Y:S02]  /*7a90*/  DFMA R14, -R118, R28, R14 ;  /* 0x0000001c760e722b */ /* 0x000fe4000000010e */
[----:B------:R-:W-:-:S02]  /*7aa0*/  DFMA R46, R120, R8, R46 ;  /* 0x00000008782e722b */ /* 0x000fc4000000002e */
[----:B------:R-:W-:Y:S02]  /*7ab0*/  DFMA R48, -R120, R8, R48 ;  /* 0x000000087830722b */ /* 0x000fe40000000130 */
[CC--:B------:R-:W-:Y:S02]  /*7ac0*/  DFMA R26, R118.reuse, R28.reuse, R12 ;  /* 0x0000001c761a722b */ /* 0x0c0fe4000000000c */
[C---:B------:R-:W-:Y:S02]  /*7ad0*/  DFMA R16, -R118.reuse, R28, R16 ;  /* 0x0000001c7610722b */ /* 0x040fe40000000110 */
[----:B------:R-:W-:Y:S02]  /*7ae0*/  DFMA R30, -R118, R38, R30 ;  /* 0x00000026761e722b */ /* 0x000fe4000000011e */
[----:B------:R-:W-:Y:S02]  /*7af0*/  DMUL R4, R4, 0.5 ;  /* 0x3fe0000004047828 */ /* 0x000fe40000000000 */
[----:B------:R-:W-:-:S02]  /*7b00*/  DFMA R156, R118, R20, R156 ;  /* 0x00000014769c722b */ /* 0x000fc4000000009c */
[C---:B------:R-:W-:Y:S02]  /*7b10*/  DFMA R158, -R118.reuse, R20, R158 ;  /* 0x00000014769e722b */ /* 0x040fe4000000019e */
[CC--:B------:R-:W-:Y:S02]  /*7b20*/  DFMA R8, R118.reuse, R38.reuse, R46 ;  /* 0x000000267608722b */ /* 0x0c0fe4000000002e */
[----:B------:R-:W-:Y:S01]  /*7b30*/  DFMA R12, -R118, R38, R48 ;  /* 0x00000026760c722b */ /* 0x000fe20000000130 */
[----:B------:R-:W-:Y:S01]  /*7b40*/  FSETP.GEU.AND P1, PT, |R69|, 6.5827683646048100446e-37, PT ;  /* 0x036000004500780b */ /* 0x000fe20003f2e200 */
[----:B------:R-:W-:Y:S01]  /*7b50*/  USHF.R.S32.HI UR11, URZ, 0x1f, UR4 ;  /* 0x0000001fff0b7899 */ /* 0x000fe20008011404 */
[----:B------:R-:W-:Y:S01]  /*7b60*/  BSSY.RECONVERGENT B1, `(.L_x_565) ;  /* 0x0000040000017945 */ /* 0x000fe20003800200 */
[----:B------:R-:W-:Y:S02]  /*7b70*/  DMUL R34, R34, 0.5 ;  /* 0x3fe0000022227828 */ /* 0x000fe40000000000 */
[----:B------:R-:W-:-:S02]  /*7b80*/  DMUL R32, R32, 0.5 ;  /* 0x3fe0000020207828 */ /* 0x000fc40000000000 */
[----:B------:R-:W-:Y:S02]  /*7b90*/  DMUL R24, R24, 0.5 ;  /* 0x3fe0000018187828 */ /* 0x000fe40000000000 */
[----:B------:R-:W-:Y:S02]  /*7ba0*/  DMUL R22, R22, 0.5 ;  /* 0x3fe0000016167828 */ /* 0x000fe40000000000 */
[----:B------:R-:W-:Y:S02]  /*7bb0*/  DADD R18, -R18, R72 ;  /* 0x0000000012127229 */ /* 0x000fe40000000148 */
[C---:B--2---:R-:W-:Y:S02]  /*7bc0*/  DFMA R50, R128.reuse, R44, R50 ;  /* 0x0000002c8032722b */ /* 0x044fe40000000032 */
[----:B---3--:R-:W-:-:S06]  /*7bd0*/  DFMA R154, R128, R10, R154 ;  /* 0x0000000a809a722b */ /* 0x008fcc000000009a */
[----:B------:R-:W-:Y:S02]  /*7be0*/  DMUL R28, R50, 0.5 ;  /* 0x3fe00000321c7828 */ /* 0x000fe40000000000 */
[----:B------:R-:W-:Y:S02]  /*7bf0*/  DMUL R154, R154, 0.5 ;  /* 0x3fe000009a9a7828 */ /* 0x000fe40000000000 */
[C---:B------:R-:W-:Y:S02]  /*7c00*/  DFMA R14, R128.reuse, R2, R14 ;  /* 0x00000002800e722b */ /* 0x040fe4000000000e */
[CC--:B------:R-:W-:Y:S02]  /*7c10*/  DFMA R50, -R128.reuse, R44.reuse, R152 ;  /* 0x0000002c8032722b */ /* 0x0c0fe40000000198 */
[C---:B------:R-:W-:Y:S02]  /*7c20*/  DFMA R20, R128.reuse, R44, R42 ;  /* 0x0000002c8014722b */ /* 0x040fe4000000002a */
[----:B------:R-:W-:-:S02]  /*7c30*/  DFMA R38, R128, R36, R30 ;  /* 0x000000248026722b */ /* 0x000fc4000000001e */
[----:B------:R-:W-:Y:S02]  /*7c40*/  DADD R48, R40, -R28 ;  /* 0x0000000028307229 */ /* 0x000fe4000000081c */
[----:B------:R-:W-:Y:S02]  /*7c50*/  DFMA R44, -R128, R2, R26 ;  /* 0x00000002802c722b */ /* 0x000fe4000000011a */
[----:B------:R-:W-:Y:S02]  /*7c60*/  DFMA R28, R40, 3, -R28 ;  /* 0x40080000281c782b */ /* 0x000fe4000000081c */
[----:B------:R-:W-:Y:S02]  /*7c70*/  DFMA R26, R154, -3, R4 ;  /* 0xc00800009a1a782b */ /* 0x000fe40000000004 */
[----:B------:R-:W-:Y:S02]  /*7c80*/  DMUL R14, R14, 0.5 ;  /* 0x3fe000000e0e7828 */ /* 0x000fe40000000000 */
[----:B------:R-:W-:-:S02]  /*7c90*/  DFMA R46, -R128, R10, R156 ;  /* 0x0000000a802e722b */ /* 0x000fc4000000019c */
[----:B------:R-:W-:Y:S02]  /*7ca0*/  DFMA R30, R128, R10, R158 ;  /* 0x0000000a801e722b */ /* 0x000fe4000000009e */
[----:B------:R-:W-:Y:S02]  /*7cb0*/  DMUL R10, R38, 0.5 ;  /* 0x3fe00000260a7828 */ /* 0x000fe40000000000 */
[----:B------:R-:W-:Y:S02]  /*7cc0*/  DFMA R2, R128, R2, R16 ;  /* 0x000000028002722b */ /* 0x000fe40000000010 */
[----:B------:R-:W-:Y:S02]  /*7cd0*/  DMUL R16, R28, 3 ;  /* 0x400800001c107828 */ /* 0x000fe40000000000 */
[----:B------:R-:W-:Y:S02]  /*7ce0*/  DMUL R152, R26, 3 ;  /* 0x400800001a987828 */ /* 0x000fe40000000000 */
[----:B------:R-:W-:-:S02]  /*7cf0*/  DADD R42, R4, -R154 ;  /* 0x00000000042a7229 */ /* 0x000fc4000000089a */
[C-C-:B------:R-:W-:Y:S02]  /*7d00*/  DADD R4, R154.reuse, R14.reuse ;  /* 0x000000009a047229 */ /* 0x140fe4000000000e */
[----:B------:R-:W-:Y:S02]  /*7d10*/  DADD R40, R154, -R14 ;  /* 0x000000009a287229 */ /* 0x000fe4000000080e */
[C-C-:B------:R-:W-:Y:S02]  /*7d20*/  DADD R38, R14.reuse, -R10.reuse ;  /* 0x000000000e267229 */ /* 0x140fe4000000080a */
[----:B------:R-:W-:Y:S02]  /*7d30*/  DFMA R14, R14, 3, -R10 ;  /* 0x400800000e0e782b */ /* 0x000fe4000000080a */
[----:B------:R-:W-:Y:S02]  /*7d40*/  DMUL R16, R28, R16 ;  /* 0x000000101c107228 */ /* 0x000fe40000000000 */
[----:B------:R-:W-:-:S02]  /*7d50*/  DMUL R10, R48, 13 ;  /* 0x402a0000300a7828 */ /* 0x000fc40000000000 */
[----:B------:R-:W-:Y:S02]  /*7d60*/  DMUL R152, R26, R152 ;  /* 0x000000981a987228 */ /* 0x000fe40000000000 */
[----:B------:R-:W-:Y:S02]  /*7d70*/  DMUL R26, R42, 13 ;  /* 0x402a00002a1a7828 */ /* 0x000fe40000000000 */
[----:B------:R-:W-:Y:S02]  /*7d80*/  DMUL R28, R4, 3 ;  /* 0x40080000041c7828 */ /* 0x000fe40000000000 */
[----:B------:R-:W-:-:S04]  /*7d90*/  DFMA R10, R48, R10, R16 ;  /* 0x0000000a300a722b */ /* 0x000fc80000000010 */
[----:B------:R-:W-:Y:S02]  /*7da0*/  DFMA R16, R42, R26, R152 ;  /* 0x0000001a2a10722b */ /* 0x000fe40000000098 */
[----:B------:R-:W-:Y:S02]  /*7db0*/  DMUL R26, R14, 3 ;  /* 0x400800000e1a7828 */ /* 0x000fe40000000000 */
[----:B------:R-:W-:Y:S02]  /*7dc0*/  DMUL R28, R4, R28 ;  /* 0x0000001c041c7228 */ /* 0x000fe40000000000 */
[----:B------:R-:W-:-:S04]  /*7dd0*/  DMUL R4, R40, 13 ;  /* 0x402a000028047828 */ /* 0x000fc80000000000 */
[----:B------:R-:W-:-:S04]  /*7de0*/  DMUL R154, R14, R26 ;  /* 0x0000001a0e9a7228 */ /* 0x000fc80000000000 */
[----:B------:R-:W-:Y:S02]  /*7df0*/  DFMA R14, R40, R4, R28 ;  /* 0x00000004280e722b */ /* 0x000fe4000000001c */
[----:B------:R-:W-:Y:S01]  /*7e00*/  DMUL R28, R2, 0.5 ;  /* 0x3fe00000021c7828 */ /* 0x000fe20000000000 */
[----:B------:R-:W-:Y:S01]  /*7e10*/  FFMA R2, RZ, R71, R7 ;  /* 0x00000047ff027223 */ /* 0x000fe20000000007 */
[----:B------:R-:W-:-:S04]  /*7e20*/  DMUL R152, R38, 13 ;  /* 0x402a000026987828 */ /* 0x000fc80000000000 */
[----:B------:R-:W-:Y:S01]  /*7e30*/  FSETP.GT.AND P0, PT, |R2|, 1.469367938527859385e-39, PT ;  /* 0x001000000200780b */ /* 0x000fe20003f04200 */
[----:B------:R-:W-:-:S03]  /*7e40*/  DFMA R26, R128, R36, R12 ;  /* 0x00000024801a722b */ /* 0x000fc6000000000c */
[----:B------:R-:W-:Y:S02]  /*7e50*/  DFMA R12, R38, R152, R154 ;  /* 0x00000098260c722b */ /* 0x000fe4000000009a */
[----:B------:R-:W-:Y:S02]  /*7e60*/  DADD R16, R16, UR12 ;  /* 0x0000000c10107e29 */ /* 0x000fe40008000000 */
[----:B------:R-:W-:Y:S02]  /*7e70*/  DADD R14, R14, UR12 ;  /* 0x0000000c0e0e7e29 */ /* 0x000fe40008000000 */
[----:B------:R-:W-:Y:S02]  /*7e80*/  DADD R10, R10, UR12 ;  /* 0x0000000c0a0a7e29 */ /* 0x000fe40008000000 */
[----:B------:R-:W-:Y:S02]  /*7e90*/  DADD R12, R12, UR12 ;  /* 0x0000000c0c0c7e29 */ /* 0x000fe40008000000 */
[----:B------:R-:W-:-:S02]  /*7ea0*/  DFMA R36, -R128, R36, R8 ;  /* 0x000000248024722b */ /* 0x000fc40000000108 */
[----:B------:R-:W-:Y:S02]  /*7eb0*/  DMUL R30, R30, 0.5 ;  /* 0x3fe000001e1e7828 */ /* 0x000fe40000000000 */
        /* <DEDUP_REMOVED lines=8> */
[----:B----4-:R-:W-:Y:S05]  /*7f40*/  CALL.REL.NOINC `($__internal_7_$__cuda_sm20_div_rn_f64_full) ;  /* 0x000000a8003c7944 */ /* 0x010fea0003c00000 */
[----:B------:R-:W-:-:S07]  /*7f50*/  IMAD.MOV.U32 R7, RZ, RZ, R5 ;  /* 0x000000ffff077224 */ /* 0x000fce00078e0005 */
.L_x_566:
[----:B------:R-:W-:Y:S05]  /*7f60*/  BSYNC.RECONVERGENT B1 ;  /* 0x0000000000017941 */ /* 0x000fea0003800200 */
.L_x_565:
        /* <DEDUP_REMOVED lines=22> */
[----:B----4-:R-:W-:Y:S05]  /*80d0*/  CALL.REL.NOINC `($__internal_7_$__cuda_sm20_div_rn_f64_full) ;  /* 0x000000a400d87944 */ /* 0x010fea0003c00000 */
[----:B------:R-:W-:-:S07]  /*80e0*/  IMAD.MOV.U32 R4, RZ, RZ, R6 ;  /* 0x000000ffff047224 */ /* 0x000fce00078e0006 */
.L_x_568:
[----:B------:R-:W-:Y:S05]  /*80f0*/  BSYNC.RECONVERGENT B1 ;  /* 0x0000000000017941 */ /* 0x000fea0003800200 */
.L_x_567:
        /* <DEDUP_REMOVED lines=21> */
[----:B----4-:R-:W-:Y:S05]  /*8250*/  CALL.REL.NOINC `($__internal_7_$__cuda_sm20_div_rn_f64_full) ;  /* 0x000000a400787944 */ /* 0x010fea0003c00000 */
[----:B------:R-:W-:Y:S01]  /*8260*/  MOV R2, R6 ;  /* 0x0000000600027202 */ /* 0x000fe20000000f00 */
[----:B------:R-:W-:-:S07]  /*8270*/  IMAD.MOV.U32 R3, RZ, RZ, R5 ;  /* 0x000000ffff037224 */ /* 0x000fce00078e0005 */
.L_x_570:
[----:B------:R-:W-:Y:S05]  /*8280*/  BSYNC.RECONVERGENT B1 ;  /* 0x0000000000017941 */ /* 0x000fea0003800200 */
.L_x_569:
        /* <DEDUP_REMOVED lines=23> */
.L_x_572:
[----:B------:R-:W-:Y:S05]  /*8400*/  BSYNC.RECONVERGENT B1 ;  /* 0x0000000000017941 */ /* 0x000fea0003800200 */
.L_x_571:
        /* <DEDUP_REMOVED lines=18> */
[----:B------:R-:W-:Y:S01]  /*8530*/  IMAD.MOV.U32 R154, RZ, RZ, RZ ;  /* 0x000000ffff9a7224 */ /* 0x000fe200078e00ff */
[----:B------:R-:W-:Y:S02]  /*8540*/  MOV R157, 0x3ff80000 ;  /* 0x3ff80000009d7802 */ /* 0x000fe40000000f00 */
[----:B------:R-:W-:-:S07]  /*8550*/  MOV R4, 0x8570 ;  /* 0x0000857000047802 */ /* 0x000fce0000000f00 */
[----:B----4-:R-:W-:Y:S05]  /*8560*/  CALL.REL.NOINC `($__internal_7_$__cuda_sm20_div_rn_f64_full) ;  /* 0x000000a000b47944 */ /* 0x010fea0003c00000 */
[----:B------:R-:W-:-:S07]  /*8570*/  IMAD.MOV.U32 R4, RZ, RZ, R6 ;  /* 0x000000ffff047224 */ /* 0x000fce00078e0006 */
.L_x_574:
[----:B------:R-:W-:Y:S05]  /*8580*/  BSYNC.RECONVERGENT B1 ;  /* 0x0000000000017941 */ /* 0x000fea0003800200 */
.L_x_573:
        /* <DEDUP_REMOVED lines=23> */
.L_x_576:
[----:B------:R-:W-:Y:S05]  /*8700*/  BSYNC.RECONVERGENT B1 ;  /* 0x0000000000017941 */ /* 0x000fea0003800200 */
.L_x_575:
        /* <DEDUP_REMOVED lines=22> */
[----:B------:R-:W-:-:S07]  /*8870*/  MOV R7, R5 ;  /* 0x0000000500077202 */ /* 0x000fce0000000f00 */
.L_x_578:
[----:B------:R-:W-:Y:S05]  /*8880*/  BSYNC.RECONVERGENT B1 ;  /* 0x0000000000017941 */ /* 0x000fea0003800200 */
.L_x_577:
        /* <DEDUP_REMOVED lines=22> */
[----:B----4-:R-:W-:Y:S05]  /*89f0*/  CALL.REL.NOINC `($__internal_7_$__cuda_sm20_div_rn_f64_full) ;  /* 0x0000009c00907944 */ /* 0x010fea0003c00000 */
[----:B------:R-:W-:-:S07]  /*8a00*/  MOV R4, R6 ;  /* 0x0000000600047202 */ /* 0x000fce0000000f00 */
.L_x_580:
[----:B------:R-:W-:Y:S05]  /*8a10*/  BSYNC.RECONVERGENT B1 ;  /* 0x0000000000017941 */ /* 0x000fea0003800200 */
.L_x_579:
        /* <DEDUP_REMOVED lines=24> */
.L_x_582:
[----:B------:R-:W-:Y:S05]  /*8ba0*/  BSYNC.RECONVERGENT B1 ;  /* 0x0000000000017941 */ /* 0x000fea0003800200 */
.L_x_581:
        /* <DEDUP_REMOVED lines=21> */
[----:B----4-:R-:W-:Y:S05]  /*8d00*/  CALL.REL.NOINC `($__internal_7_$__cuda_sm20_div_rn_f64_full) ;  /* 0x0000009800cc7944 */ /* 0x010fea0003c00000 */
[----:B------:R-:W-:Y:S01]  /*8d10*/  IMAD.MOV.U32 R10, RZ, RZ, R6 ;  /* 0x000000ffff0a7224 */ /* 0x000fe200078e0006 */
[----:B------:R-:W-:-:S07]  /*8d20*/  MOV R11, R5 ;  /* 0x00000005000b7202 */ /* 0x000fce0000000f00 */
.L_x_584:
[----:B------:R-:W-:Y:S05]  /*8d30*/  BSYNC.RECONVERGENT B1 ;  /* 0x0000000000017941 */ /* 0x000fea0003800200 */
.L_x_583:
        /* <DEDUP_REMOVED lines=23> */
.L_x_586:
[----:B------:R-:W-:Y:S05]  /*8eb0*/  BSYNC.RECONVERGENT B1 ;  /* 0x0000000000017941 */ /* 0x000fea0003800200 */
.L_x_585:
[----:B------:R-:W0:Y:S01]  /*8ec0*/  MUFU.RCP64H R7, 1.5 ;  /* 0x3ff8000000077908 */ /* 0x000e220000001800 */
[----:B------:R-:W-:Y:S02]  /*8ed0*/  HFMA2 R6, -RZ, RZ, 0, 5.9604644775390625e-08 ;  /* 0x00000001ff067431 */ /* 0x000fe400000001ff */
        /* <DEDUP_REMOVED lines=17> */
[----:B------:R-:W-:Y:S01]  /*8ff0*/  MOV R4, 0x9020 ;  /* 0x0000902000047802 */ /* 0x000fe20000000f00 */
[----:B------:R-:W-:-:S07]  /*9000*/  IMAD.MOV.U32 R157, RZ, RZ, 0x3ff80000 ;  /* 0x3ff80000ff9d7424 */ /* 0x000fce00078e00ff */
[----:B----4-:R-:W-:Y:S05]  /*9010*/  CALL.REL.NOINC `($__internal_7_$__cuda_sm20_div_rn_f64_full) ;  /* 0x0000009800087944 */ /* 0x010fea0003c00000 */
[----:B------:R-:W-:-:S07]  /*9020*/  MOV R4, R6 ;  /* 0x0000000600047202 */ /* 0x000fce0000000f00 */
.L_x_588:
[----:B------:R-:W-:Y:S05]  /*9030*/  BSYNC.RECONVERGENT B1 ;  /* 0x0000000000017941 */ /* 0x000fea0003800200 */
.L_x_587:
        /* <DEDUP_REMOVED lines=23> */
.L_x_590:
[----:B------:R-:W-:Y:S05]  /*91b0*/  BSYNC.RECONVERGENT B1 ;  /* 0x0000000000017941 */ /* 0x000fea0003800200 */
.L_x_589:
        /* <DEDUP_REMOVED lines=22> */
[----:B------:R-:W-:-:S07]  /*9320*/  IMAD.MOV.U32 R4, RZ, RZ, R6 ;  /* 0x000000ffff047224 */ /* 0x000fce00078e0006 */
.L_x_592:
[----:B------:R-:W-:Y:S05]  /*9330*/  BSYNC.RECONVERGENT B1 ;  /* 0x0000000000017941 */ /* 0x000fea0003800200 */
.L_x_591:
[C-C-:B------:R-:W-:Y:S01]  /*9340*/  DADD R8, R98.reuse, R92.reuse ;  /* 0x0000000062087229 */ /* 0x140fe2000000005c */
[----:B------:R-:W-:Y:S01]  /*9350*/  UMOV UR12, 0xa0b5ed8d ;  /* 0xa0b5ed8d000c7882 */ /* 0x000fe20000000000 */
[----:B------:R-:W-:Y:S01]  /*9360*/  DADD R14, R98, -R92 ;  /* 0x00000000620e7229 */ /* 0x000fe2000000085c */
[----:B------:R-:W-:Y:S01]  /*9370*/  UMOV UR13, 0x3eb0c6f7 ;  /* 0x3eb0c6f7000d7882 */ /* 0x000fe20000000000 */
[----:B------:R-:W-:Y:S01]  /*9380*/  MOV R40, 0x1 ;  /* 0x0000000100287802 */ /* 0x000fe20000000f00 */
[----:B------:R-:W-:Y:S01]  /*9390*/  DADD R18, R104, -R98 ;  /* 0x0000000068127229 */ /* 0x000fe20000000862 */
[----:B------:R-:W-:Y:S01]  /*93a0*/  BSSY.RECONVERGENT B1, `(.L_x_593) ;  /* 0x0000042000017945 */ /* 0x000fe20003800200 */
[----:B------:R-:W-:Y:S02]  /*93b0*/  DADD R48, R48, R2 ;  /* 0x0000000030307229 */ /* 0x000fe40000000002 */
[----:B------:R-:W-:Y:S02]  /*93c0*/  DMUL R12, R8, 3 ;  /* 0x40080000080c7828 */ /* 0x000fe40000000000 */
[----:B------:R-:W-:-:S02]  /*93d0*/  DMUL R6, R14, 13 ;  /* 0x402a00000e067828 */ /* 0x000fc40000000000 */
[C-C-:B------:R-:W-:Y:S02]  /*93e0*/  DADD R2, R92.reuse, -R88.reuse ;  /* 0x000000005c027229 */ /* 0x140fe40000000858 */
[----:B------:R-:W-:Y:S02]  /*93f0*/  DFMA R88, R92, 3, -R88 ;  /* 0x400800005c58782b */ /* 0x000fe40000000858 */
[----:B------:R-:W-:Y:S02]  /*9400*/  DMUL R12, R8, R12 ;  /* 0x0000000c080c7228 */ /* 0x000fe40000000000 */
[----:B------:R-:W-:Y:S02]  /*9410*/  DFMA R8, R98, -3, R104 ;  /* 0xc00800006208782b */ /* 0x000fe40000000068 */
[----:B------:R-:W-:Y:S02]  /*9420*/  DADD R68, R84, R80 ;  /* 0x0000000054447229 */ /* 0x000fe40000000050 */
[----:B------:R-:W-:-:S02]  /*9430*/  DFMA R72, R80, 3, -R76 ;  /* 0x400800005048782b */ /* 0x000fc4000000084c */
[----:B------:R-:W-:Y:S02]  /*9440*/  DFMA R12, R14, R6, R12 ;  /* 0x000000060e0c722b */ /* 0x000fe4000000000c */
[----:B------:R-:W-:Y:S02]  /*9450*/  DMUL R16, R8, 3 ;  /* 0x4008000008107828 */ /* 0x000fe40000000000 */
[----:B------:R-:W-:Y:S02]  /*9460*/  DADD R48, R48, R10 ;  /* 0x0000000030307229 */ /* 0x000fe4000000000a */
[----:B------:R-:W-:Y:S02]  /*9470*/  DFMA R4, R38, -0.25, R4 ;  /* 0xbfd000002604782b */ /* 0x000fe40000000004 */
[----:B------:R-:W-:Y:S02]  /*9480*/  DADD R12, R12, UR12 ;  /* 0x0000000c0c0c7e29 */ /* 0x000fe40008000000 */
[----:B------:R-:W-:-:S02]  /*9490*/  DMUL R16, R8, R16 ;  /* 0x0000001008107228 */ /* 0x000fc40000000000 */
[----:B------:R-:W-:Y:S02]  /*94a0*/  DMUL R38, R88, 3 ;  /* 0x4008000058267828 */ /* 0x000fe40000000000 */
[----:B------:R-:W0:Y:S01]  /*94b0*/  MUFU.RCP64H R41, R13 ;  /* 0x0000000d00297308 */ /* 0x000e220000001800 */
[----:B------:R-:W-:Y:S02]  /*94c0*/  DMUL R70, R68, 3 ;  /* 0x4008000044467828 */ /* 0x000fe40000000000 */
[----:B------:R-:W-:Y:S02]  /*94d0*/  DMUL R92, R72, 3 ;  /* 0x40080000485c7828 */ /* 0x000fe40000000000 */
[----:B------:R-:W-:Y:S02]  /*94e0*/  DADD R76, R80, -R76 ;  /* 0x00000000504c7229 */ /* 0x000fe4000000084c */
[----:B------:R-:W-:Y:S02]  /*94f0*/  DMUL R38, R88, R38 ;  /* 0x0000002658267228 */ /* 0x000fe40000000000 */
[----:B------:R-:W-:-:S02]  /*9500*/  DMUL R70, R68, R70 ;  /* 0x0000004644467228 */ /* 0x000fc40000000000 */
[----:B------:R-:W-:Y:S02]  /*9510*/  DMUL R92, R72, R92 ;  /* 0x0000005c485c7228 */ /* 0x000fe40000000000 */
[----:B------:R-:W-:Y:S02]  /*9520*/  DMUL R68, R76, 13 ;  /* 0x402a00004c447828 */ /* 0x000fe40000000000 */
[----:B------:R-:W-:Y:S02]  /*9530*/  DADD R4, R4, R48 ;  /* 0x0000000004047229 */ /* 0x000fe40000000030 */
        /* <DEDUP_REMOVED lines=9> */
[----:B------:R-:W-:Y:S02]  /*95d0*/  DADD R84, R84, -R80 ;  /* 0x0000000054547229 */ /* 0x000fe40000000850 */
[----:B------:R-:W-:Y:S02]  /*95e0*/  DMUL R10, R110, 13 ;  /* 0x402a00006e0a7828 */ /* 0x000fe40000000000 */
[----:B------:R-:W-:Y:S02]  /*95f0*/  DFMA R6, R42, R6, R42 ;  /* 0x000000062a06722b */ /* 0x000fe4000000002a */
[----:B------:R-:W-:Y:S02]  /*9600*/  DMUL R42, R40, 3 ;  /* 0x40080000282a7828 */ /* 0x000fe40000000000 */
[----:B------:R-:W-:Y:S01]  /*9610*/  FSETP.GEU.AND P1, PT, |R17|, 6.5827683646048100446e-37, PT ;  /* 0x036000001100780b */ /* 0x000fe20003f2e200 */
[----:B------:R-:W-:-:S03]  /*9620*/  DADD R18, -R18, R14 ;  /* 0x0000000012127229 */ /* 0x000fc6000000010e */
[----:B------:R-:W-:Y:S02]  /*9630*/  DMUL R8, R16, R6 ;  /* 0x0000000610087228 */ /* 0x000fe40000000000 */
[----:B------:R-:W-:Y:S02]  /*9640*/  DMUL R42, R40, R42 ;  /* 0x0000002a282a7228 */ /* 0x000fe40000000000 */
[----:B------:R-:W-:-:S04]  /*9650*/  DMUL R40, R84, 13 ;  /* 0x402a000054287828 */ /* 0x000fc80000000000 */
[----:B------:R-:W-:Y:S02]  /*9660*/  DFMA R98, -R12, R8, R16 ;  /* 0x000000080c62722b */ /* 0x000fe40000000110 */
[----:B------:R-:W-:Y:S02]  /*9670*/  DFMA R42, R110, R10, R42 ;  /* 0x0000000a6e2a722b */ /* 0x000fe4000000002a */
[----:B------:R-:W-:-:S04]  /*9680*/  DFMA R40, R84, R40, R70 ;  /* 0x000000285428722b */ /* 0x000fc80000000046 */
[----:B------:R-:W-:Y:S02]  /*9690*/  DFMA R6, R6, R98, R8 ;  /* 0x000000620606722b */ /* 0x000fe40000000008 */
[----:B------:R-:W-:Y:S02]  /*96a0*/  DMUL R8, R2, 13 ;  /* 0x402a000002087828 */ /* 0x000fe40000000000 */
[----:B------:R-:W-:Y:S02]  /*96b0*/  DADD R42, R42, UR12 ;  /* 0x0000000c2a2a7e29 */ /* 0x000fe40008000000 */
[----:B------:R-:W-:-:S04]  /*96c0*/  DADD R40, R40, UR12 ;  /* 0x0000000c28287e29 */ /* 0x000fc80008000000 */
[----:B------:R-:W-:Y:S01]  /*96d0*/  FFMA R10, RZ, R13, R7 ;  /* 0x0000000dff0a7223 */ /* 0x000fe20000000007 */
[----:B------:R-:W-:Y:S02]  /*96e0*/  DFMA R8, R2, R8, R38 ;  /* 0x000000080208722b */ /* 0x000fe40000000026 */
[----:B------:R-:W-:Y:S02]  /*96f0*/  DFMA R38, R76, R68, R92 ;  /* 0x000000444c26722b */ /* 0x000fe4000000005c */
[----:B------:R-:W-:Y:S01]  /*9700*/  FSETP.GT.AND P0, PT, |R10|, 1.469367938527859385e-39, PT ;  /* 0x001000000a00780b */ /* 0x000fe20003f04200 */
[----:B------:R-:W-:-:S03]  /*9710*/  DMUL R68, R4, R122 ;  /* 0x0000007a04447228 */ /* 0x000fc60000000000 */
[----:B------:R-:W-:Y:S02]  /*9720*/  DADD R48, R8, UR12 ;  /* 0x0000000c08307e29 */ /* 0x000fe40008000000 */
[----:B------:R-:W-:-:S07]  /*9730*/  DADD R38, R38, UR12 ;  /* 0x0000000c26267e29 */ /* 0x000fce0008000000 */
[----:B------:R-:W-:Y:S05]  /*9740*/  @P0 BRA P1, `(.L_x_594) ;  /* 0x00000000001c0947 */ /* 0x000fea0000800000 */
[----:B------:R-:W-:Y:S01]  /*9750*/  IMAD.MOV.U32 R152, RZ, RZ, R16 ;  /* 0x000000ffff987224 */ /* 0x000fe200078e0010 */
[----:B------:R-:W-:Y:S01]  /*9760*/  MOV R154, R12 ;  /* 0x0000000c009a7202 */ /* 0x000fe20000000f00 */
[----:B------:R-:W-:Y:S01]  /*9770*/  IMAD.MOV.U32 R153, RZ, RZ, R17 ;  /* 0x000000ffff997224 */ /* 0x000fe200078e0011 */
[----:B------:R-:W-:Y:S01]  /*9780*/  MOV R4, 0x97b0 ;  /* 0x000097b000047802 */ /* 0x000fe20000000f00 */
[----:B------:R-:W-:-:S07]  /*9790*/  IMAD.MOV.U32 R157, RZ, RZ, R13 ;  /* 0x000000ffff9d7224 */ /* 0x000fce00078e000d */
[----:B----4-:R-:W-:Y:S05]  /*97a0*/  CALL.REL.NOINC `($__internal_7_$__cuda_sm20_div_rn_f64_full) ;  /* 0x0000009000247944 */ /* 0x010fea0003c00000 */
[----:B------:R-:W-:-:S07]  /*97b0*/  IMAD.MOV.U32 R7, RZ, RZ, R5 ;  /* 0x000000ffff077224 */ /* 0x000fce00078e0005 */
.L_x_594:
[----:B------:R-:W-:Y:S05]  /*97c0*/  BSYNC.RECONVERGENT B1 ;  /* 0x0000000000017941 */ /* 0x000fea0003800200 */
.L_x_593:
        /* <DEDUP_REMOVED lines=24> */
.L_x_596:
[----:B------:R-:W-:Y:S05]  /*9950*/  BSYNC.RECONVERGENT B1 ;  /* 0x0000000000017941 */ /* 0x000fea0003800200 */
.L_x_595:
        /* <DEDUP_REMOVED lines=22> */
[----:B------:R-:W-:Y:S01]  /*9ac0*/  MOV R10, R6 ;  /* 0x00000006000a7202 */ /* 0x000fe20000000f00 */
[----:B------:R-:W-:-:S07]  /*9ad0*/  IMAD.MOV.U32 R11, RZ, RZ, R5 ;  /* 0x000000ffff0b7224 */ /* 0x000fce00078e0005 */
.L_x_598:
[----:B------:R-:W-:Y:S05]  /*9ae0*/  BSYNC.RECONVERGENT B1 ;  /* 0x0000000000017941 */ /* 0x000fea0003800200 */
.L_x_597:
        /* <DEDUP_REMOVED lines=21> */
[----:B----4-:R-:W-:Y:S05]  /*9c40*/  CALL.REL.NOINC `($__internal_7_$__cuda_sm20_div_rn_f64_full) ;  /* 0x0000008800fc7944 */ /* 0x010fea0003c00000 */
[----:B------:R-:W-:-:S07]  /*9c50*/  IMAD.MOV.U32 R4, RZ, RZ, R6 ;  /* 0x000000ffff047224 */ /* 0x000fce00078e0006 */
.L_x_600:
[----:B------:R-:W-:Y:S05]  /*9c60*/  BSYNC.RECONVERGENT B1 ;  /* 0x0000000000017941 */ /* 0x000fea0003800200 */
.L_x_599:
        /* <DEDUP_REMOVED lines=23> */
.L_x_602:
[----:B------:R-:W-:Y:S05]  /*9de0*/  BSYNC.RECONVERGENT B1 ;  /* 0x0000000000017941 */ /* 0x000fea0003800200 */
.L_x_601:
        /* <DEDUP_REMOVED lines=23> */
.L_x_604:
[----:B------:R-:W-:Y:S05]  /*9f60*/  BSYNC.RECONVERGENT B1 ;  /* 0x0000000000017941 */ /* 0x000fea0003800200 */
.L_x_603:
        /* <DEDUP_REMOVED lines=22> */
[----:B------:R-:W-:-:S07]  /*a0d0*/  MOV R4, R6 ;  /* 0x0000000600047202 */ /* 0x000fce0000000f00 */
.L_x_606:
[----:B------:R-:W-:Y:S05]  /*a0e0*/  BSYNC.RECONVERGENT B1 ;  /* 0x0000000000017941 */ /* 0x000fea0003800200 */
.L_x_605:
        /* <DEDUP_REMOVED lines=23> */
[----:B------:R-:W-:-:S07]  /*a260*/  MOV R7, R5 ;  /* 0x0000000500077202 */ /* 0x000fce0000000f00 */
.L_x_608:
[----:B------:R-:W-:Y:S05]  /*a270*/  BSYNC.RECONVERGENT B1 ;  /* 0x0000000000017941 */ /* 0x000fea0003800200 */
.L_x_607:
        /* <DEDUP_REMOVED lines=24> */
.L_x_610:
[----:B------:R-:W-:Y:S05]  /*a400*/  BSYNC.RECONVERGENT B1 ;  /* 0x0000000000017941 */ /* 0x000fea0003800200 */
.L_x_609:
        /* <DEDUP_REMOVED lines=21> */
[----:B----4-:R-:W-:Y:S05]  /*a560*/  CALL.REL.NOINC `($__internal_7_$__cuda_sm20_div_rn_f64_full) ;  /* 0x0000008000b47944 */ /* 0x010fea0003c00000 */
[----:B------:R-:W-:Y:S01]  /*a570*/  IMAD.MOV.U32 R12, RZ, RZ, R6 ;  /* 0x000000ffff0c7224 */ /* 0x000fe200078e0006 */
[----:B------:R-:W-:-:S07]  /*a580*/  MOV R13, R5 ;  /* 0x00000005000d7202 */ /* 0x000fce0000000f00 */
.L_x_612:
[----:B------:R-:W-:Y:S05]  /*a590*/  BSYNC.RECONVERGENT B1 ;  /* 0x0000000000017941 */ /* 0x000fea0003800200 */
.L_x_611:
        /* <DEDUP_REMOVED lines=23> */
.L_x_614:
[----:B------:R-:W-:Y:S05]  /*a710*/  BSYNC.RECONVERGENT B1 ;  /* 0x0000000000017941 */ /* 0x000fea0003800200 */
.L_x_613:
[----:B------:R-:W0:Y:S01]  /*a720*/  MUFU.RCP64H R7, 1.5 ;  /* 0x3ff8000000077908 */ /* 0x000e220000001800 */
[----:B------:R-:W-:Y:S02]  /*a730*/  HFMA2 R9, -RZ, RZ, 1.9921875, 0 ;  /* 0x3ff80000ff097431 */ /* 0x000fe400000001ff */
        /* <DEDUP_REMOVED lines=16> */
[----:B------:R-:W-:Y:S01]  /*a840*/  MOV R154, RZ ;  /* 0x000000ff009a7202 */ /* 0x000fe20000000f00 */
[----:B------:R-:W-:Y:S01]  /*a850*/  IMAD.MOV.U32 R157, RZ, RZ, 0x3ff80000 ;  /* 0x3ff80000ff9d7424 */ /* 0x000fe200078e00ff */
[----:B------:R-:W-:-:S07]  /*a860*/  MOV R4, 0xa880 ;  /* 0x0000a88000047802 */ /* 0x000fce0000000f00 */
[----:B----4-:R-:W-:Y:S05]  /*a870*/  CALL.REL.NOINC `($__internal_7_$__cuda_sm20_div_rn_f64_full) ;  /* 0x0000007c00f07944 */ /* 0x010fea0003c00000 */
[----:B------:R-:W-:-:S07]  /*a880*/  MOV R4, R6 ;  /* 0x0000000600047202 */ /* 0x000fce0000000f00 */
.L_x_616:
[----:B------:R-:W-:Y:S05]  /*a890*/  BSYNC.RECONVERGENT B1 ;  /* 0x0000000000017941 */ /* 0x000fea0003800200 */
.L_x_615:
        /* <DEDUP_REMOVED lines=23> */
.L_x_618:
[----:B------:R-:W-:Y:S05]  /*aa10*/  BSYNC.RECONVERGENT B1 ;  /* 0x0000000000017941 */ /* 0x000fea0003800200 */
.L_x_617:
        /* <DEDUP_REMOVED lines=22> */
[----:B------:R-:W-:-:S07]  /*ab80*/  IMAD.MOV.U32 R4, RZ, RZ, R6 ;  /* 0x000000ffff047224 */ /* 0x000fce00078e0006 */
.L_x_620:
[----:B------:R-:W-:Y:S05]  /*ab90*/  BSYNC.RECONVERGENT B1 ;  /* 0x0000000000017941 */ /* 0x000fea0003800200 */
.L_x_619:
[C-C-:B------:R-:W-:Y:S01]  /*aba0*/  DADD R8, R96.reuse, R90.reuse ;  /* 0x0000000060087229 */ /* 0x140fe2000000005a */
[----:B------:R-:W-:Y:S01]  /*abb0*/  UMOV UR12, 0xa0b5ed8d ;  /* 0xa0b5ed8d000c7882 */ /* 0x000fe20000000000 */
[----:B------:R-:W-:Y:S01]  /*abc0*/  DADD R16, R96, -R90 ;  /* 0x0000000060107229 */ /* 0x000fe2000000085a */
[----:B------:R-:W-:Y:S01]  /*abd0*/  UMOV UR13, 0x3eb0c6f7 ;  /* 0x3eb0c6f7000d7882 */ /* 0x000fe20000000000 */
[----:B------:R-:W-:Y:S01]  /*abe0*/  MOV R38, 0x1 ;  /* 0x0000000100267802 */ /* 0x000fe20000000f00 */
[----:B------:R-:W-:Y:S01]  /*abf0*/  DADD R10, R2, R10 ;  /* 0x00000000020a7229 */ /* 0x000fe2000000000a */
[----:B------:R-:W-:Y:S01]  /*ac00*/  BSSY.RECONVERGENT B1, `(.L_x_621) ;  /* 0x0000042000017945 */ /* 0x000fe20003800200 */
[----:B------:R-:W-:Y:S02]  /*ac10*/  DADD R2, R90, -R86 ;  /* 0x000000005a027229 */ /* 0x000fe40000000856 */
[----:B------:R-:W-:Y:S02]  /*ac20*/  DMUL R14, R8, 3 ;  /* 0x40080000080e7828 */ /* 0x000fe40000000000 */
[----:B------:R-:W-:-:S02]  /*ac30*/  DMUL R6, R16, 13 ;  /* 0x402a000010067828 */ /* 0x000fc40000000000 */
[----:B------:R-:W-:Y:S02]  /*ac40*/  DFMA R4, R76, -0.25, R4 ;  /* 0xbfd000004c04782b */ /* 0x000fe40000000004 */
[----:B------:R-:W-:Y:S02]  /*ac50*/  DFMA R86, R90, 3, -R86 ;  /* 0x400800005a56782b */ /* 0x000fe40000000856 */
[----:B------:R-:W-:Y:S02]  /*ac60*/  DMUL R14, R8, R14 ;  /* 0x0000000e080e7228 */ /* 0x000fe40000000000 */
[----:B------:R-:W-:Y:S02]  /*ac70*/  DFMA R8, R96, -3, R102 ;  /* 0xc00800006008782b */ /* 0x000fe40000000066 */
[----:B------:R-:W-:Y:S02]  /*ac80*/  DADD R96, R102, -R96 ;  /* 0x0000000066607229 */ /* 0x000fe40000000860 */
[----:B------:R-:W-:-:S02]  /*ac90*/  DFMA R48, R78, 3, -R74 ;  /* 0x400800004e30782b */ /* 0x000fc4000000084a */
[----:B------:R-:W-:Y:S02]  /*aca0*/  DFMA R14, R16, R6, R14 ;  /* 0x00000006100e722b */ /* 0x000fe4000000000e */
[----:B------:R-:W-:Y:S02]  /*acb0*/  DMUL R18, R8, 3 ;  /* 0x4008000008127828 */ /* 0x000fe40000000000 */
[----:B------:R-:W-:Y:S02]  /*acc0*/  DADD R74, R78, -R74 ;  /* 0x000000004e4a7229 */ /* 0x000fe4000000084a */
[----:B------:R-:W-:Y:S02]  /*acd0*/  DMUL R70, R48, 3 ;  /* 0x4008000030467828 */ /* 0x000fe40000000000 */
[----:B------:R-:W-:Y:S02]  /*ace0*/  DADD R14, R14, UR12 ;  /* 0x0000000c0e0e7e29 */ /* 0x000fe40008000000 */
[----:B------:R-:W-:-:S02]  /*acf0*/  DMUL R18, R8, R18 ;  /* 0x0000001208127228 */ /* 0x000fc40000000000 */
[----:B------:R-:W-:Y:S02]  /*ad00*/  DFMA R8, R82, -3, R108 ;  /* 0xc00800005208782b */ /* 0x000fe4000000006c */
[----:B------:R-:W0:Y:S01]  /*ad10*/  MUFU.RCP64H R39, R15 ;  /* 0x0000000f00277308 */ /* 0x000e220000001800 */
[----:B------:R-:W-:Y:S02]  /*ad20*/  DADD R108, R108, -R82 ;  /* 0x000000006c6c7229 */ /* 0x000fe40000000852 */
[----:B------:R-:W-:Y:S02]  /*ad30*/  DADD R10, R10, R12 ;  /* 0x000000000a0a7229 */ /* 0x000fe4000000000c */
[----:B------:R-:W-:Y:S02]  /*ad40*/  DMUL R70, R48, R70 ;  /* 0x0000004630467228 */ /* 0x000fe40000000000 */
[----:B------:R-:W-:Y:S02]  /*ad50*/  DMUL R48, R74, 13 ;  /* 0x402a00004a307828 */ /* 0x000fe40000000000 */
[----:B------:R-:W-:-:S02]  /*ad60*/  DMUL R12, R108, 13 ;  /* 0x402a00006c0c7828 */ /* 0x000fc40000000000 */
[----:B------:R-:W-:-:S04]  /*ad70*/  DADD R4, R4, R10 ;  /* 0x0000000004047229 */ /* 0x000fc8000000000a */
[----:B------:R-:W-:Y:S02]  /*ad80*/  DFMA R10, R74, R48, R70 ;  /* 0x000000304a0a722b */ /* 0x000fe40000000046 */
[----:B0-----:R-:W-:Y:S02]  /*ad90*/  DFMA R6, -R14, R38, 1 ;  /* 0x3ff000000e06742b */ /* 0x001fe40000000126 */
[----:B------:R-:W-:-:S06]  /*ada0*/  DMUL R70, R4, R122 ;  /* 0x0000007a04467228 */ /* 0x000fcc0000000000 */
[----:B------:R-:W-:Y:S02]  /*adb0*/  DFMA R40, R6, R6, R6 ;  /* 0x000000060628722b */ /* 0x000fe40000000006 */
[----:B------:R-:W-:-:S06]  /*adc0*/  DMUL R6, R96, 13 ;  /* 0x402a000060067828 */ /* 0x000fcc0000000000 */
[----:B------:R-:W-:Y:S02]  /*add0*/  DFMA R40, R38, R40, R38 ;  /* 0x000000282628722b */ /* 0x000fe40000000026 */
[----:B------:R-:W-:Y:S02]  /*ade0*/  DFMA R18, R96, R6, R18 ;  /* 0x000000066012722b */ /* 0x000fe40000000012 */
[----:B------:R-:W-:-:S04]  /*adf0*/  DMUL R38, R8, 3 ;  /* 0x4008000008267828 */ /* 0x000fc80000000000 */
[----:B------:R-:W-:Y:S02]  /*ae00*/  DFMA R6, -R14, R40, 1 ;  /* 0x3ff000000e06742b */ /* 0x000fe40000000128 */
[----:B------:R-:W-:Y:S02]  /*ae10*/  DADD R18, R18, UR12 ;  /* 0x0000000c12127e29 */ /* 0x000fe40008000000 */
[----:B------:R-:W-:Y:S02]  /*ae20*/  DMUL R38, R8, R38 ;  /* 0x0000002608267228 */ /* 0x000fe40000000000 */
[----:B------:R-:W-:Y:S02]  /*ae30*/  DMUL R8, R2, 13 ;  /* 0x402a000002087828 */ /* 0x000fe40000000000 */
[----:B------:R-:W-:Y:S02]  /*ae40*/  DFMA R72, R40, R6, R40 ;  /* 0x000000062848722b */ /* 0x000fe40000000028 */
[----:B------:R-:W-:-:S02]  /*ae50*/  DMUL R6, R86, 3 ;  /* 0x4008000056067828 */ /* 0x000fc40000000000 */
[C-C-:B------:R-:W-:Y:S01]  /*ae60*/  DADD R40, R82.reuse, R78.reuse ;  /* 0x0000000052287229 */ /* 0x140fe2000000004e */
[----:B------:R-:W-:Y:S01]  /*ae70*/  FSETP.GEU.AND P1, PT, |R19|, 6.5827683646048100446e-37, PT ;  /* 0x036000001300780b */ /* 0x000fe20003f2e200 */
[----:B------:R-:W-:Y:S02]  /*ae80*/  DADD R82, R82, -R78 ;  /* 0x0000000052527229 */ /* 0x000fe4000000084e */
[----:B------:R-:W-:Y:S02]  /*ae90*/  DMUL R76, R18, R72 ;  /* 0x00000048124c7228 */ /* 0x000fe40000000000 */
[----:B------:R-:W-:Y:S02]  /*aea0*/  DMUL R86, R86, R6 ;  /* 0x0000000656567228 */ /* 0x000fe40000000000 */
[----:B------:R-:W-:Y:S02]  /*aeb0*/  DMUL R42, R40, 3 ;  /* 0x40080000282a7828 */ /* 0x000fe40000000000 */
[----:B------:R-:W-:-:S02]  /*aec0*/  DFMA R38, R108, R12, R38 ;  /* 0x0000000c6c26722b */ /* 0x000fc40000000026 */
[----:B------:R-:W-:Y:S02]  /*aed0*/  DFMA R80, -R14, R76, R18 ;  /* 0x0000004c0e50722b */ /* 0x000fe40000000112 */
[----:B------:R-:W-:Y:S02]  /*aee0*/  DFMA R8, R2, R8, R86 ;  /* 0x000000080208722b */ /* 0x000fe40000000056 */
[----:B------:R-:W-:Y:S02]  /*aef0*/  DMUL R42, R40, R42 ;  /* 0x0000002a282a7228 */ /* 0x000fe40000000000 */
[----:B------:R-:W-:Y:S02]  /*af00*/  DMUL R40, R82, 13 ;  /* 0x402a000052287828 */ /* 0x000fe40000000000 */
[----:B------:R-:W-:Y:S02]  /*af10*/  DFMA R6, R72, R80, R76 ;  /* 0x000000504806722b */ /* 0x000fe4000000004c */
[----:B------:R-:W-:-:S02]  /*af20*/  DADD R48, R8, UR12 ;  /* 0x0000000c08307e29 */ /* 0x000fc40008000000 */
[----:B------:R-:W-:Y:S02]  /*af30*/  DADD R12, -R96, R16 ;  /* 0x00000000600c7229 */ /* 0x000fe40000000110 */
[----:B------:R-:W-:Y:S02]  /*af40*/  DFMA R40, R82, R40, R42 ;  /* 0x000000285228722b */ /* 0x000fe4000000002a */
[----:B------:R-:W-:Y:S02]  /*af50*/  DADD R42, R38, UR12 ;  /* 0x0000000c262a7e29 */ /* 0x000fe40008000000 */
[----:B------:R-:W-:Y:S01]  /*af60*/  FFMA R72, RZ, R15, R7 ;  /* 0x0000000fff487223 */ /* 0x000fe20000000007 */
[----:B------:R-:W-:-:S03]  /*af70*/  DADD R38, R10, UR12 ;  /* 0x0000000c0a267e29 */ /* 0x000fc60008000000 */
[----:B------:R-:W-:Y:S01]  /*af80*/  DADD R40, R40, UR12 ;  /* 0x0000000c28287e29 */ /* 0x000fe20008000000 */
        /* <DEDUP_REMOVED lines=9> */
.L_x_622:
[----:B------:R-:W-:Y:S05]  /*b020*/  BSYNC.RECONVERGENT B1 ;  /* 0x0000000000017941 */ /* 0x000fea0003800200 */
.L_x_621:
        /* <DEDUP_REMOVED lines=24> */
.L_x_624:
[----:B------:R-:W-:Y:S05]  /*b1b0*/  BSYNC.RECONVERGENT B1 ;  /* 0x0000000000017941 */ /* 0x000fea0003800200 */
.L_x_623:
        /* <DEDUP_REMOVED lines=24> */
.L_x_626:
[----:B------:R-:W-:Y:S05]  /*b340*/  BSYNC.RECONVERGENT B1 ;  /* 0x0000000000017941 */ /* 0x000fea0003800200 */
.L_x_625:
        /* <DEDUP_REMOVED lines=23> */
.L_x_628:
[----:B------:R-:W-:Y:S05]  /*b4c0*/  BSYNC.RECONVERGENT B1 ;  /* 0x0000000000017941 */ /* 0x000fea0003800200 */
.L_x_627:
        /* <DEDUP_REMOVED lines=23> */
.L_x_630:
[----:B------:R-:W-:Y:S05]  /*b640*/  BSYNC.RECONVERGENT B1 ;  /* 0x0000000000017941 */ /* 0x000fea0003800200 */
.L_x_629:
        /* <DEDUP_REMOVED lines=23> */
.L_x_632:
[----:B------:R-:W-:Y:S05]  /*b7c0*/  BSYNC.RECONVERGENT B1 ;  /* 0x0000000000017941 */ /* 0x000fea0003800200 */
.L_x_631:
        /* <DEDUP_REMOVED lines=23> */
.L_x_634:
[----:B------:R-:W-:Y:S05]  /*b940*/  BSYNC.RECONVERGENT B1 ;  /* 0x0000000000017941 */ /* 0x000fea0003800200 */
.L_x_633:
        /* <DEDUP_REMOVED lines=24> */
.L_x_636:
[----:B------:R-:W-:Y:S05]  /*bad0*/  BSYNC.RECONVERGENT B1 ;  /* 0x0000000000017941 */ /* 0x000fea0003800200 */
.L_x_635:
        /* <DEDUP_REMOVED lines=24> */
.L_x_638:
[----:B------:R-:W-:Y:S05]  /*bc60*/  BSYNC.RECONVERGENT B1 ;  /* 0x0000000000017941 */ /* 0x000fea0003800200 */
.L_x_637:
        /* <DEDUP_REMOVED lines=24> */
.L_x_640:
[----:B------:R-:W-:Y:S05]  /*bdf0*/  BSYNC.RECONVERGENT B1 ;  /* 0x0000000000017941 */ /* 0x000fea0003800200 */
.L_x_639:
        /* <DEDUP_REMOVED lines=23> */
.L_x_642:
[----:B------:R-:W-:Y:S05]  /*bf70*/  BSYNC.RECONVERGENT B1 ;  /* 0x0000000000017941 */ /* 0x000fea0003800200 */
.L_x_641:
        /* <DEDUP_REMOVED lines=23> */
.L_x_644:
[----:B------:R-:W-:Y:S05]  /*c0f0*/  BSYNC.RECONVERGENT B1 ;  /* 0x0000000000017941 */ /* 0x000fea0003800200 */
.L_x_643:
        /* <DEDUP_REMOVED lines=23> */
.L_x_646:
[----:B------:R-:W-:Y:S05]  /*c270*/  BSYNC.RECONVERGENT B1 ;  /* 0x0000000000017941 */ /* 0x000fea0003800200 */
.L_x_645:
        /* <DEDUP_REMOVED lines=23> */
.L_x_648:
[----:B------:R-:W-:Y:S05]  /*c3f0*/  BSYNC.RECONVERGENT B1 ;  /* 0x0000000000017941 */ /* 0x000fea0003800200 */
.L_x_647:
        /* <DEDUP_REMOVED lines=18> */
[----:B------:R-:W-:Y:S02]  /*c520*/  DADD R10, R10, R12 ;  /* 0x000000000a0a7229 */ /* 0x000fe4000000000c */
[----:B------:R-:W-:Y:S02]  /*c530*/  DMUL R66, R48, 3 ;  /* 0x4008000030427828 */ /* 0x000fe40000000000 */
[----:B------:R-:W-:Y:S02]  /*c540*/  DADD R14, R14, UR12 ;  /* 0x0000000c0e0e7e29 */ /* 0x000fe40008000000 */
[----:B------:R-:W-:-:S02]  /*c550*/  DMUL R18, R8, R18 ;  /* 0x0000001208127228 */ /* 0x000fc40000000000 */
[----:B------:R-:W-:Y:S02]  /*c560*/  DFMA R8, R46, -3, R106 ;  /* 0xc00800002e08782b */ /* 0x000fe4000000006a */
[----:B------:R-:W0:Y:S01]  /*c570*/  MUFU.RCP64H R39, R15 ;  /* 0x0000000f00277308 */ /* 0x000e220000001800 */
[----:B------:R-:W-:Y:S02]  /*c580*/  DADD R106, R106, -R46 ;  /* 0x000000006a6a7229 */ /* 0x000fe4000000082e */
[----:B------:R-:W-:Y:S02]  /*c590*/  DADD R36, R44, -R36 ;  /* 0x000000002c247229 */ /* 0x000fe40000000824 */
[----:B------:R-:W-:Y:S02]  /*c5a0*/  DADD R4, R4, R10 ;  /* 0x0000000004047229 */ /* 0x000fe4000000000a */
[----:B------:R-:W-:Y:S02]  /*c5b0*/  DMUL R66, R48, R66 ;  /* 0x0000004230427228 */ /* 0x000fe40000000000 */
[----:B------:R-:W-:-:S04]  /*c5c0*/  DMUL R12, R106, 13 ;  /* 0x402a00006a0c7828 */ /* 0x000fc80000000000 */
[----:B------:R-:W-:Y:S02]  /*c5d0*/  DMUL R48, R4, R122 ;  /* 0x0000007a04307228 */ /* 0x000fe40000000000 */
[----:B0-----:R-:W-:-:S08]  /*c5e0*/  DFMA R6, -R14, R38, 1 ;  /* 0x3ff000000e06742b */ /* 0x001fd00000000126 */
        /* <DEDUP_REMOVED lines=17> */
[----:B------:R-:W-:-:S02]  /*c700*/  DMUL R44, R36, 13 ;  /* 0x402a0000242c7828 */ /* 0x000fc40000000000 */
[----:B------:R-:W-:Y:S02]  /*c710*/  DFMA R76, -R14, R74, R18 ;  /* 0x0000004a0e4c722b */ /* 0x000fe40000000112 */
[----:B------:R-:W-:Y:S02]  /*c720*/  DFMA R38, R106, R12, R38 ;  /* 0x0000000c6a26722b */ /* 0x000fe40000000026 */
[----:B------:R-:W-:Y:S02]  /*c730*/  DMUL R42, R40, R42 ;  /* 0x0000002a282a7228 */ /* 0x000fe40000000000 */
[----:B------:R-:W-:Y:S02]  /*c740*/  DMUL R40, R46, 13 ;  /* 0x402a00002e287828 */ /* 0x000fe40000000000 */
[----:B------:R-:W-:Y:S02]  /*c750*/  DFMA R6, R72, R76, R74 ;  /* 0x0000004c4806722b */ /* 0x000fe4000000004a */
[----:B------:R-:W-:-:S02]  /*c760*/  DFMA R8, R2, R8, R50 ;  /* 0x000000080208722b */ /* 0x000fc40000000032 */
[----:B------:R-:W-:Y:S02]  /*c770*/  DFMA R66, R36, R44, R66 ;  /* 0x0000002c2442722b */ /* 0x000fe40000000042 */
[----:B------:R-:W-:Y:S02]  /*c780*/  DFMA R40, R46, R40, R42 ;  /* 0x000000282e28722b */ /* 0x000fe4000000002a */
[----:B------:R-:W-:Y:S02]  /*c790*/  DADD R42, R38, UR12 ;  /* 0x0000000c262a7e29 */ /* 0x000fe40008000000 */
[----:B------:R-:W-:Y:S01]  /*c7a0*/  FFMA R10, RZ, R15, R7 ;  /* 0x0000000fff0a7223 */ /* 0x000fe20000000007 */
[----:B------:R-:W-:Y:S02]  /*c7b0*/  DADD R44, R8, UR12 ;  /* 0x0000000c082c7e29 */ /* 0x000fe40008000000 */
[----:B------:R-:W-:Y:S02]  /*c7c0*/  DADD R38, R66, UR12 ;  /* 0x0000000c42267e29 */ /* 0x000fe40008000000 */
[----:B------:R-:W-:Y:S01]  /*c7d0*/  FSETP.GT.AND P0, PT, |R10|, 1.469367938527859385e-39, PT ;  /* 0x001000000a00780b */ /* 0x000fe20003f04200 */
[----:B------:R-:W-:-:S02]  /*c7e0*/  DADD R40, R40, UR12 ;  /* 0x0000000c28287e29 */ /* 0x000fc40008000000 */
[----:B------:R-:W-:-:S10]  /*c7f0*/  DADD R12, -R94, R16 ;  /* 0x000000005e0c7229 */ /* 0x000fd40000000110 */
        /* <DEDUP_REMOVED lines=8> */
.L_x_650:
[----:B------:R-:W-:Y:S05]  /*c880*/  BSYNC.RECONVERGENT B1 ;  /* 0x0000000000017941 */ /* 0x000fea0003800200 */
.L_x_649:
        /* <DEDUP_REMOVED lines=24> */
.L_x_652:
[----:B------:R-:W-:Y:S05]  /*ca10*/  BSYNC.RECONVERGENT B1 ;  /* 0x0000000000017941 */ /* 0x000fea0003800200 */
.L_x_651:
        /* <DEDUP_REMOVED lines=24> */
.L_x_654:
[----:B------:R-:W-:Y:S05]  /*cba0*/  BSYNC.RECONVERGENT B1 ;  /* 0x0000000000017941 */ /* 0x000fea0003800200 */
.L_x_653:
        /* <DEDUP_REMOVED lines=23> */
.L_x_656:
[----:B------:R-:W-:Y:S05]  /*cd20*/  BSYNC.RECONVERGENT B1 ;  /* 0x0000000000017941 */ /* 0x000fea0003800200 */
.L_x_655:
        /* <DEDUP_REMOVED lines=23> */
.L_x_658:
[----:B------:R-:W-:Y:S05]  /*cea0*/  BSYNC.RECONVERGENT B1 ;  /* 0x0000000000017941 */ /* 0x000fea0003800200 */
.L_x_657:
        /* <DEDUP_REMOVED lines=23> */
.L_x_660:
[----:B------:R-:W-:Y:S05]  /*d020*/  BSYNC.RECONVERGENT B1 ;  /* 0x0000000000017941 */ /* 0x000fea0003800200 */
.L_x_659:
        /* <DEDUP_REMOVED lines=23> */
.L_x_662:
[----:B------:R-:W-:Y:S05]  /*d1a0*/  BSYNC.RECONVERGENT B1 ;  /* 0x0000000000017941 */ /* 0x000fea0003800200 */
.L_x_661:
        /* <DEDUP_REMOVED lines=24> */
.L_x_664:
[----:B------:R-:W-:Y:S05]  /*d330*/  BSYNC.RECONVERGENT B1 ;  /* 0x0000000000017941 */ /* 0x000fea0003800200 */
.L_x_663:
        /* <DEDUP_REMOVED lines=24> */
.L_x_666:
[----:B------:R-:W-:Y:S05]  /*d4c0*/  BSYNC.RECONVERGENT B1 ;  /* 0x0000000000017941 */ /* 0x000fea0003800200 */
.L_x_665:
        /* <DEDUP_REMOVED lines=24> */
.L_x_668:
[----:B------:R-:W-:Y:S05]  /*d650*/  BSYNC.RECONVERGENT B1 ;  /* 0x0000000000017941 */ /* 0x000fea0003800200 */
.L_x_667:
        /* <DEDUP_REMOVED lines=23> */
.L_x_670:
[----:B------:R-:W-:Y:S05]  /*d7d0*/  BSYNC.RECONVERGENT B1 ;  /* 0x0000000000017941 */ /* 0x000fea0003800200 */
.L_x_669:
        /* <DEDUP_REMOVED lines=23> */
.L_x_672:
[----:B------:R-:W-:Y:S05]  /*d950*/  BSYNC.RECONVERGENT B1 ;  /* 0x0000000000017941 */ /* 0x000fea0003800200 */
.L_x_671:
        /* <DEDUP_REMOVED lines=23> */
.L_x_674:
[----:B------:R-:W-:Y:S05]  /*dad0*/  BSYNC.RECONVERGENT B1 ;  /* 0x0000000000017941 */ /* 0x000fea0003800200 */
.L_x_673:
        /* <DEDUP_REMOVED lines=23> */
.L_x_676:
[----:B------:R-:W-:Y:S05]  /*dc50*/  BSYNC.RECONVERGENT B1 ;  /* 0x0000000000017941 */ /* 0x000fea0003800200 */
.L_x_675:
        /* <DEDUP_REMOVED lines=15> */
[----:B------:R-:W-:-:S02]  /*dd50*/  DADD R10, R10, R12 ;  /* 0x000000000a0a7229 */ /* 0x000fc4000000000c */
[----:B------:R-:W-:Y:S02]  /*dd60*/  DFMA R14, R16, R6, R14 ;  /* 0x00000006100e722b */ /* 0x000fe4000000000e */
[----:B------:R-:W-:-:S04]  /*dd70*/  DMUL R18, R8, 3 ;  /* 0x4008000008127828 */ /* 0x000fc80000000000 */
[----:B------:R-:W-:Y:S02]  /*dd80*/  DADD R4, R4, R10 ;  /* 0x0000000004047229 */ /* 0x000fe4000000000a */
[----:B------:R-:W-:Y:S02]  /*dd90*/  DADD R14, R14, UR12 ;  /* 0x0000000c0e0e7e29 */ /* 0x000fe40008000000 */
[----:B------:R-:W-:Y:S02]  /*dda0*/  DMUL R18, R8, R18 ;  /* 0x0000001208127228 */ /* 0x000fe40000000000 */
[----:B------:R-:W-:Y:S02]  /*ddb0*/  DFMA R8, R30, -3, R32 ;  /* 0xc00800001e08782b */ /* 0x000fe40000000020 */
[----:B------:R-:W0:Y:S01]  /*ddc0*/  MUFU.RCP64H R39, R15 ;  /* 0x0000000f00277308 */ /* 0x000e220000001800 */
[----:B------:R-:W-:-:S05]  /*ddd0*/  DADD R32, R32, -R30 ;  /* 0x0000000020207229 */ /* 0x000fca000000081e */
[----:B------:R-:W-:-:S03]  /*dde0*/  DMUL R22, R8, 3 ;  /* 0x4008000008167828 */ /* 0x000fc60000000000 */
[----:B------:R-:W-:-:S05]  /*ddf0*/  DMUL R12, R32, 13 ;  /* 0x402a0000200c7828 */ /* 0x000fca0000000000 */
[----:B------:R-:W-:Y:S02]  /*de00*/  DMUL R22, R8, R22 ;  /* 0x0000001608167228 */ /* 0x000fe40000000000 */
[----:B------:R-:W-:Y:S02]  /*de10*/  DMUL R8, R2, 13 ;  /* 0x402a000002087828 */ /* 0x000fe40000000000 */
[----:B0-----:R-:W-:-:S04]  /*de20*/  DFMA R6, -R14, R38, 1 ;  /* 0x3ff000000e06742b */ /* 0x001fc80000000126 */
[----:B------:R-:W-:Y:S02]  /*de30*/  DFMA R22, R32, R12, R22 ;  /* 0x0000000c2016722b */ /* 0x000fe40000000016 */
[----:B------:R-:W-:Y:S02]  /*de40*/  DADD R12, -R24, R16 ;  /* 0x00000000180c7229 */ /* 0x000fe40000000110 */
        /* <DEDUP_REMOVED lines=9> */
[----:B------:R-:W-:Y:S02]  /*dee0*/  DADD R24, R22, UR12 ;  /* 0x0000000c16187e29 */ /* 0x000fe40008000000 */
[----:B------:R-:W-:Y:S02]  /*def0*/  DFMA R42, R34, R6, R34 ;  /* 0x00000006222a722b */ /* 0x000fe40000000022 */
[----:B------:R-:W-:Y:S02]  /*df00*/  DMUL R6, R20, 3 ;  /* 0x4008000014067828 */ /* 0x000fe40000000000 */
[C-C-:B------:R-:W-:Y:S01]  /*df10*/  DADD R34, R30.reuse, R28.reuse ;  /* 0x000000001e227229 */ /* 0x140fe2000000001c */
[----:B------:R-:W-:Y:S01]  /*df20*/  FSETP.GEU.AND P1, PT, |R19|, 6.5827683646048100446e-37, PT ;  /* 0x036000001300780b */ /* 0x000fe20003f2e200 */
[----:B------:R-:W-:-:S02]  /*df30*/  DADD R30, R30, -R28 ;  /* 0x000000001e1e7229 */ /* 0x000fc4000000081c */
[----:B------:R-:W-:Y:S02]  /*df40*/  DMUL R44, R18, R42 ;  /* 0x0000002a122c7228 */ /* 0x000fe40000000000 */
[----:B------:R-:W-:Y:S02]  /*df50*/  DMUL R20, R20, R6 ;  /* 0x0000000614147228 */ /* 0x000fe40000000000 */
[----:B------:R-:W-:Y:S02]  /*df60*/  DMUL R36, R34, 3 ;  /* 0x4008000022247828 */ /* 0x000fe40000000000 */
[----:B------:R-:W-:Y:S02]  /*df70*/  DMUL R40, R38, R40 ;  /* 0x0000002826287228 */ /* 0x000fe40000000000 */
[----:B------:R-:W-:Y:S02]  /*df80*/  DFMA R46, -R14, R44, R18 ;  /* 0x0000002c0e2e722b */ /* 0x000fe40000000112 */
[----:B------:R-:W-:-:S02]  /*df90*/  DMUL R28, R30, 13 ;  /* 0x402a00001e1c7828 */ /* 0x000fc40000000000 */
[----:B------:R-:W-:Y:S02]  /*dfa0*/  DMUL R36, R34, R36 ;  /* 0x0000002422247228 */ /* 0x000fe40000000000 */
[----:B------:R-:W-:Y:S02]  /*dfb0*/  DMUL R34, R26, 13 ;  /* 0x402a00001a227828 */ /* 0x000fe40000000000 */
[----:B------:R-:W-:Y:S02]  /*dfc0*/  DFMA R6, R42, R46, R44 ;  /* 0x0000002e2a06722b */ /* 0x000fe4000000002c */
[----:B------:R-:W-:Y:S02]  /*dfd0*/  DFMA R8, R2, R8, R20 ;  /* 0x000000080208722b */ /* 0x000fe40000000014 */
[----:B------:R-:W-:Y:S02]  /*dfe0*/  DFMA R36, R30, R28, R36 ;  /* 0x0000001c1e24722b */ /* 0x000fe40000000024 */
[----:B------:R-:W-:-:S02]  /*dff0*/  DFMA R20, R26, R34, R40 ;  /* 0x000000221a14722b */ /* 0x000fc40000000028 */
[----:B------:R-:W-:Y:S02]  /*e000*/  DMUL R34, R4, R122 ;  /* 0x0000007a04227228 */ /* 0x000fe40000000000 */
[----:B------:R-:W-:Y:S01]  /*e010*/  FFMA R10, RZ, R15, R7 ;  /* 0x0000000fff0a7223 */ /* 0x000fe20000000007 */
[----:B------:R-:W-:Y:S02]  /*e020*/  DADD R28, R8, UR12 ;  /* 0x0000000c081c7e29 */ /* 0x000fe40008000000 */
[----:B------:R-:W-:Y:S02]  /*e030*/  DADD R22, R36, UR12 ;  /* 0x0000000c24167e29 */ /* 0x000fe40008000000 */
[----:B------:R-:W-:Y:S01]  /*e040*/  FSETP.GT.AND P0, PT, |R10|, 1.469367938527859385e-39, PT ;  /* 0x001000000a00780b */ /* 0x000fe20003f04200 */
[----:B------:R-:W-:-:S12]  /*e050*/  DADD R20, R20, UR12 ;  /* 0x0000000c14147e29 */ /* 0x000fd80008000000 */
        /* <DEDUP_REMOVED lines=8> */
.L_x_678:
[----:B------:R-:W-:Y:S05]  /*e0e0*/  BSYNC.RECONVERGENT B1 ;  /* 0x0000000000017941 */ /* 0x000fea0003800200 */
.L_x_677:
        /* <DEDUP_REMOVED lines=24> */
.L_x_680:
[----:B------:R-:W-:Y:S05]  /*e270*/  BSYNC.RECONVERGENT B1 ;  /* 0x0000000000017941 */ /* 0x000fea0003800200 */
.L_x_679:
        /* <DEDUP_REMOVED lines=24> */
.L_x_682:
[----:B------:R-:W-:Y:S05]  /*e400*/  BSYNC.RECONVERGENT B1 ;  /* 0x0000000000017941 */ /* 0x000fea0003800200 */
.L_x_681:
        /* <DEDUP_REMOVED lines=23> */
.L_x_684:
[----:B------:R-:W-:Y:S05]  /*e580*/  BSYNC.RECONVERGENT B1 ;  /* 0x0000000000017941 */ /* 0x000fea0003800200 */
.L_x_683:
        /* <DEDUP_REMOVED lines=23> */
.L_x_686:
[----:B------:R-:W-:Y:S05]  /*e700*/  BSYNC.RECONVERGENT B1 ;  /* 0x0000000000017941 */ /* 0x000fea0003800200 */
.L_x_685:
        /* <DEDUP_REMOVED lines=23> */
.L_x_688:
[----:B------:R-:W-:Y:S05]  /*e880*/  BSYNC.RECONVERGENT B1 ;  /* 0x0000000000017941 */ /* 0x000fea0003800200 */
.L_x_687:
        /* <DEDUP_REMOVED lines=23> */
.L_x_690:
[----:B------:R-:W-:Y:S05]  /*ea00*/  BSYNC.RECONVERGENT B1 ;  /* 0x0000000000017941 */ /* 0x000fea0003800200 */
.L_x_689:
        /* <DEDUP_REMOVED lines=24> */
.L_x_692:
[----:B------:R-:W-:Y:S05]  /*eb90*/  BSYNC.RECONVERGENT B1 ;  /* 0x0000000000017941 */ /* 0x000fea0003800200 */
.L_x_691:
        /* <DEDUP_REMOVED lines=24> */
.L_x_694:
[----:B------:R-:W-:Y:S05]  /*ed20*/  BSYNC.RECONVERGENT B1 ;  /* 0x0000000000017941 */ /* 0x000fea0003800200 */
.L_x_693:
        /* <DEDUP_REMOVED lines=24> */
.L_x_696:
[----:B------:R-:W-:Y:S05]  /*eeb0*/  BSYNC.RECONVERGENT B1 ;  /* 0x0000000000017941 */ /* 0x000fea0003800200 */
.L_x_695:
        /* <DEDUP_REMOVED lines=23> */
.L_x_698:
[----:B------:R-:W-:Y:S05]  /*f030*/  BSYNC.RECONVERGENT B1 ;  /* 0x0000000000017941 */ /* 0x000fea0003800200 */
.L_x_697:
        /* <DEDUP_REMOVED lines=23> */
.L_x_700:
[----:B------:R-:W-:Y:S05]  /*f1b0*/  BSYNC.RECONVERGENT B1 ;  /* 0x0000000000017941 */ /* 0x000fea0003800200 */
.L_x_699:
        /* <DEDUP_REMOVED lines=23> */
.L_x_702:
[----:B------:R-:W-:Y:S05]  /*f330*/  BSYNC.RECONVERGENT B1 ;  /* 0x0000000000017941 */ /* 0x000fea0003800200 */
.L_x_701:
        /* <DEDUP_REMOVED lines=23> */
.L_x_704:
[----:B------:R-:W-:Y:S05]  /*f4b0*/  BSYNC.RECONVERGENT B1 ;  /* 0x0000000000017941 */ /* 0x000fea0003800200 */
.L_x_703:
[C-C-:B----4-:R-:W-:Y:S01]  /*f4c0*/  DADD R8, R56.reuse, R54.reuse ;  /* 0x0000000038087229 */ /* 0x150fe20000000036 */
[----:B------:R-:W-:Y:S01]  /*f4d0*/  UMOV UR12, 0xa0b5ed8d ;  /* 0xa0b5ed8d000c7882 */ /* 0x000fe20000000000 */
[----:B------:R-:W-:Y:S01]  /*f4e0*/  DADD R16, R56, -R54 ;  /* 0x0000000038107229 */ /* 0x000fe20000000836 */
[----:B------:R-:W-:Y:S01]  /*f4f0*/  UMOV UR13, 0x3eb0c6f7 ;  /* 0x3eb0c6f7000d7882 */ /* 0x000fe20000000000 */
[----:B------:R-:W-:Y:S01]  /*f500*/  MOV R22, 0x1 ;  /* 0x0000000100167802 */ /* 0x000fe20000000f00 */
        /* <DEDUP_REMOVED lines=60> */
[----:B------:R-:W-:Y:S01]  /*f8d0*/  IMAD.MOV.U32 R152, RZ, RZ, R2 ;  /* 0x000000ffff987224 */ /* 0x000fe200078e0002 */
[----:B------:R-:W-:Y:S01]  /*f8e0*/  MOV R153, R3 ;  /* 0x0000000300997202 */ /* 0x000fe20000000f00 */
[----:B------:R-:W-:Y:S01]  /*f8f0*/  IMAD.MOV.U32 R154, RZ, RZ, R14 ;  /* 0x000000ffff9a7224 */ /* 0x000fe200078e000e */
[----:B------:R-:W-:Y:S02]  /*f900*/  MOV R157, R15 ;  /* 0x0000000f009d7202 */ /* 0x000fe40000000f00 */
[----:B------:R-:W-:-:S07]  /*f910*/  MOV R4, 0xf930 ;  /* 0x0000f93000047802 */ /* 0x000fce0000000f00 */
[----:B------:R-:W-:Y:S05]  /*f920*/  CALL.REL.NOINC `($__internal_7_$__cuda_sm20_div_rn_f64_full) ;  /* 0x0000002c00c47944 */ /* 0x000fea0003c00000 */
[----:B------:R-:W-:-:S07]  /*f930*/  IMAD.MOV.U32 R7, RZ, RZ, R5 ;  /* 0x000000ffff077224 */ /* 0x000fce00078e0005 */
.L_x_706:
[----:B------:R-:W-:Y:S05]  /*f940*/  BSYNC.RECONVERGENT B1 ;  /* 0x0000000000017941 */ /* 0x000fea0003800200 */
.L_x_705:
        /* <DEDUP_REMOVED lines=22> */
[----:B------:R-:W-:Y:S05]  /*fab0*/  CALL.REL.NOINC `($__internal_7_$__cuda_sm20_div_rn_f64_full) ;  /* 0x0000002c00607944 */ /* 0x000fea0003c00000 */
[----:B------:R-:W-:-:S07]  /*fac0*/  IMAD.MOV.U32 R4, RZ, RZ, R6 ;  /* 0x000000ffff047224 */ /* 0x000fce00078e0006 */
.L_x_708:
[----:B------:R-:W-:Y:S05]  /*fad0*/  BSYNC.RECONVERGENT B1 ;  /* 0x0000000000017941 */ /* 0x000fea0003800200 */
.L_x_707:
        /* <DEDUP_REMOVED lines=21> */
[----:B------:R-:W-:Y:S05]  /*fc30*/  CALL.REL.NOINC `($__internal_7_$__cuda_sm20_div_rn_f64_full) ;  /* 0x0000002c00007944 */ /* 0x000fea0003c00000 */
[----:B------:R-:W-:Y:S01]  /*fc40*/  MOV R12, R6 ;  /* 0x00000006000c7202 */ /* 0x000fe20000000f00 */
[----:B------:R-:W-:-:S07]  /*fc50*/  IMAD.MOV.U32 R13, RZ, RZ, R5 ;  /* 0x000000ffff0d7224 */ /* 0x000fce00078e0005 */
.L_x_710:
[----:B------:R-:W-:Y:S05]  /*fc60*/  BSYNC.RECONVERGENT B1 ;  /* 0x0000000000017941 */ /* 0x000fea0003800200 */
.L_x_709:
        /* <DEDUP_REMOVED lines=23> */
.L_x_712:
[----:B------:R-:W-:Y:S05]  /*fde0*/  BSYNC.RECONVERGENT B1 ;  /* 0x0000000000017941 */ /* 0x000fea0003800200 */
.L_x_711:
        /* <DEDUP_REMOVED lines=26> */
.L_x_714:
[----:B------:R-:W-:Y:S05]  /*ff90*/  BSYNC.RECONVERGENT B1 ;  /* 0x0000000000017941 */ /* 0x000fea0003800200 */
.L_x_713:
        /* <DEDUP_REMOVED lines=24> */
.L_x_716:
[----:B------:R-:W-:Y:S05]  /*10120*/  BSYNC.RECONVERGENT B1 ;  /* 0x0000000000017941 */ /* 0x000fea0003800200 */
.L_x_715:
        /* <DEDUP_REMOVED lines=18> */
[----:B------:R-:W-:Y:S01]  /*10250*/  IMAD.MOV.U32 R154, RZ, RZ, RZ ;  /* 0x000000ffff9a7224 */ /* 0x000fe200078e00ff */
[----:B------:R-:W-:Y:S02]  /*10260*/  MOV R157, 0x40080000 ;  /* 0x40080000009d7802 */ /* 0x000fe40000000f00 */
[----:B------:R-:W-:-:S07]  /*10270*/  MOV R4, 0x10290 ;  /* 0x0001029000047802 */ /* 0x000fce0000000f00 */
[----:B------:R-:W-:Y:S05]  /*10280*/  CALL.REL.NOINC `($__internal_7_$__cuda_sm20_div_rn_f64_full) ;  /* 0x00000024006c7944 */ /* 0x000fea0003c00000 */
[----:B------:R-:W-:-:S07]  /*10290*/  IMAD.MOV.U32 R4, RZ, RZ, R6 ;  /* 0x000000ffff047224 */ /* 0x000fce00078e0006 */
.L_x_718:
[----:B------:R-:W-:Y:S05]  /*102a0*/  BSYNC.RECONVERGENT B1 ;  /* 0x0000000000017941 */ /* 0x000fea0003800200 */
.L_x_717:
        /* <DEDUP_REMOVED lines=24> */
.L_x_720:
[----:B------:R-:W-:Y:S05]  /*10430*/  BSYNC.RECONVERGENT B1 ;  /* 0x0000000000017941 */ /* 0x000fea0003800200 */
.L_x_719:
        /* <DEDUP_REMOVED lines=24> */
.L_x_722:
[----:B------:R-:W-:Y:S05]  /*105c0*/  BSYNC.RECONVERGENT B1 ;  /* 0x0000000000017941 */ /* 0x000fea0003800200 */
.L_x_721:
        /* <DEDUP_REMOVED lines=24> */
.L_x_724:
[----:B------:R-:W-:Y:S05]  /*10750*/  BSYNC.RECONVERGENT B1 ;  /* 0x0000000000017941 */ /* 0x000fea0003800200 */
.L_x_723:
        /* <DEDUP_REMOVED lines=23> */
.L_x_726:
[----:B------:R-:W-:Y:S05]  /*108d0*/  BSYNC.RECONVERGENT B1 ;  /* 0x0000000000017941 */ /* 0x000fea0003800200 */
.L_x_725:
        /* <DEDUP_REMOVED lines=26> */
.L_x_728:
[----:B------:R-:W-:Y:S05]  /*10a80*/  BSYNC.RECONVERGENT B1 ;  /* 0x0000000000017941 */ /* 0x000fea0003800200 */
.L_x_727:
        /* <DEDUP_REMOVED lines=24> */
.L_x_730:
[----:B------:R-:W-:Y:S05]  /*10c10*/  BSYNC.RECONVERGENT B1 ;  /* 0x0000000000017941 */ /* 0x000fea0003800200 */
.L_x_729:
        /* <DEDUP_REMOVED lines=23> */
.L_x_732:
[----:B------:R-:W-:Y:S05]  /*10d90*/  BSYNC.RECONVERGENT B1 ;  /* 0x0000000000017941 */ /* 0x000fea0003800200 */
.L_x_731:
[----:B------:R-:W0:Y:S01]  /*10da0*/  LDC R17, c[0x0][0x384] ;  /* 0x0000e100ff117b82 */ /* 0x000e220000000800 */
[----:B------:R-:W-:-:S05]  /*10db0*/  MOV R21, UR25 ;  /* 0x0000001900157c02 */ /* 0x000fca0008000f00 */
[----:B------:R-:W-:-:S04]  /*10dc0*/  IMAD.WIDE R20, R21, 0x8, R150 ;  /* 0x0000000815147825 */ /* 0x000fc800078e0296 */
[----:B------:R-:W-:Y:S01]  /*10dd0*/  IMAD.U32 R15, RZ, RZ, UR35 ;  /* 0x00000023ff0f7e24 */ /* 0x000fe2000f8e00ff */
        /* <DEDUP_REMOVED lines=33> */
[----:B------:R-:W-:Y:S01]  /*10ff0*/  IMAD.MOV.U32 R154, RZ, RZ, RZ ;  /* 0x000000ffff9a7224 */ /* 0x000fe200078e00ff */
[----:B------:R-:W-:Y:S02]  /*11000*/  MOV R157, 0x40280000 ;  /* 0x40280000009d7802 */ /* 0x000fe40000000f00 */
[----:B------:R-:W-:-:S07]  /*11010*/  MOV R4, 0x11030 ;  /* 0x0001103000047802 */ /* 0x000fce0000000f00 */
[----:B------:R-:W-:Y:S05]  /*11020*/  CALL.REL.NOINC `($__internal_7_$__cuda_sm20_div_rn_f64_full) ;  /* 0x0000001800047944 */ /* 0x000fea0003c00000 */
[----:B------:R-:W-:-:S07]  /*11030*/  IMAD.MOV.U32 R7, RZ, RZ, R5 ;  /* 0x000000ffff077224 */ /* 0x000fce00078e0005 */
.L_x_734:
[----:B------:R-:W-:Y:S05]  /*11040*/  BSYNC.RECONVERGENT B1 ;  /* 0x0000000000017941 */ /* 0x000fea0003800200 */
.L_x_733:
[----:B------:R-:W0:Y:S01]  /*11050*/  LDC R25, c[0x0][0x388] ;  /* 0x0000e200ff197b82 */ /* 0x000e220000000800 */
[----:B------:R-:W-:Y:S01]  /*11060*/  UIADD3 UR6, UPT, UPT, UR30, 0xa, URZ ;  /* 0x0000000a1e067890 */ /* 0x000fe2000fffe0ff */
[----:B------:R-:W-:Y:S01]  /*11070*/  IADD3 R3, P0, PT, R0, UR4, RZ ;  /* 0x0000000400037c10 */ /* 0x000fe2000ff1e0ff */
[----:B------:R-:W-:Y:S02]  /*11080*/  DADD R6, R10, R6 ;  /* 0x000000000a067229 */ /* 0x000fe40000000006 */
[----:B------:R-:W-:Y:S01]  /*11090*/  UIMAD UR6, UR6, UR31, URZ ;  /* 0x0000001f060672a4 */ /* 0x000fe2000f8e02ff */
[----:B------:R-:W-:Y:S02]  /*110a0*/  IADD3.X R4, PT, PT, RZ, UR11, RZ, P0, !PT ;  /* 0x0000000bff047c10 */ /* 0x000fe400087fe4ff */
[----:B------:R-:W-:-:S04]  /*110b0*/  LEA R2, P0, R3, UR32, 0x3 ;  /* 0x0000002003027c11 */ /* 0x000fc8000f8018ff */
[----:B------:R-:W-:-:S05]  /*110c0*/  LEA.HI.X R3, R3, UR33, R4, 0x3, P0 ;  /* 0x0000002103037c11 */ /* 0x000fca00080f1c04 */
        /* <DEDUP_REMOVED lines=29> */
[----:B-1----:R-:W-:Y:S05]  /*112a0*/  @P0 BRA P1, `(.L_x_736) ;  /* 0x0000000000180947 */ /* 0x002fea0000800000 */
[----:B------:R-:W-:Y:S01]  /*112b0*/  MOV R154, RZ ;  /* 0x000000ff009a7202 */ /* 0x000fe20000000f00 */
[----:B------:R-:W-:Y:S01]  /*112c0*/  IMAD.MOV.U32 R157, RZ, RZ, 0x40280000 ;  /* 0x40280000ff9d7424 */ /* 0x000fe200078e00ff */
[----:B------:R-:W-:-:S07]  /*112d0*/  MOV R4, 0x112f0 ;  /* 0x000112f000047802 */ /* 0x000fce0000000f00 */
[----:B------:R-:W-:Y:S05]  /*112e0*/  CALL.REL.NOINC `($__internal_7_$__cuda_sm20_div_rn_f64_full) ;  /* 0x0000001400547944 */ /* 0x000fea0003c00000 */
[----:B------:R-:W-:Y:S01]  /*112f0*/  MOV R22, R6 ;  /* 0x0000000600167202 */ /* 0x000fe20000000f00 */
[----:B------:R-:W-:-:S07]  /*11300*/  IMAD.MOV.U32 R23, RZ, RZ, R5 ;  /* 0x000000ffff177224 */ /* 0x000fce00078e0005 */
.L_x_736:
[----:B------:R-:W-:Y:S05]  /*11310*/  BSYNC.RECONVERGENT B1 ;  /* 0x0000000000017941 */ /* 0x000fea0003800200 */
.L_x_735:
        /* <DEDUP_REMOVED lines=21> */
.L_x_738:
[----:B------:R-:W-:Y:S05]  /*11470*/  BSYNC.RECONVERGENT B1 ;  /* 0x0000000000017941 */ /* 0x000fea0003800200 */
.L_x_737:
[----:B------:R-:W-:Y:S01]  /*11480*/  DADD R4, R4, R22 ;  /* 0x0000000004047229 */ /* 0x000fe20000000016 */
[----:B------:R-:W-:Y:S01]  /*11490*/  MOV R9, UR24 ;  /* 0x0000001800097c02 */ /* 0x000fe20008000f00 */
[----:B------:R-:W-:Y:S01]  /*114a0*/  DADD R6, R68, -R122 ;  /* 0x0000000044067229 */ /* 0x000fe2000000087a */
[----:B------:R-:W-:-:S04]  /*114b0*/  IMAD.SHL.U32 R29, R25, 0x2, RZ ;  /* 0x00000002191d7824 */ /* 0x000fc800078e00ff */
[----:B------:R-:W-:-:S03]  /*114c0*/  IMAD.WIDE R22, R29, 0x8, R18 ;  /* 0x000000081d167825 */ /* 0x000fc600078e0212 */
        /* <DEDUP_REMOVED lines=30> */
[----:B------:R-:W-:Y:S01]  /*116b0*/  IMAD.MOV.U32 R154, RZ, RZ, RZ ;  /* 0x000000ffff9a7224 */ /* 0x000fe200078e00ff */
[----:B------:R-:W-:Y:S02]  /*116c0*/  MOV R157, 0x40280000 ;  /* 0x40280000009d7802 */ /* 0x000fe40000000f00 */
[----:B------:R-:W-:-:S07]  /*116d0*/  MOV R4, 0x116f0 ;  /* 0x000116f000047802 */ /* 0x000fce0000000f00 */
[----:B------:R-:W-:Y:S05]  /*116e0*/  CALL.REL.NOINC `($__internal_7_$__cuda_sm20_div_rn_f64_full) ;  /* 0x0000001000547944 */ /* 0x000fea0003c00000 */
[----:B------:R-:W-:Y:S01]  /*116f0*/  IMAD.MOV.U32 R22, RZ, RZ, R6 ;  /* 0x000000ffff167224 */ /* 0x000fe200078e0006 */
[----:B------:R-:W-:-:S07]  /*11700*/  MOV R23, R5 ;  /* 0x0000000500177202 */ /* 0x000fce0000000f00 */
.L_x_740:
[----:B------:R-:W-:Y:S05]  /*11710*/  BSYNC.RECONVERGENT B1 ;  /* 0x0000000000017941 */ /* 0x000fea0003800200 */
.L_x_739:
        /* <DEDUP_REMOVED lines=19> */
[----:B------:R-:W-:Y:S05]  /*11850*/  CALL.REL.NOINC `($__internal_7_$__cuda_sm20_div_rn_f64_full) ;  /* 0x0000000c00f87944 */ /* 0x000fea0003c00000 */
[----:B------:R-:W-:-:S07]  /*11860*/  MOV R4, R6 ;  /* 0x0000000600047202 */ /* 0x000fce0000000f00 */
.L_x_742:
[----:B------:R-:W-:Y:S05]  /*11870*/  BSYNC.RECONVERGENT B1 ;  /* 0x0000000000017941 */ /* 0x000fea0003800200 */
.L_x_741:
        /* <DEDUP_REMOVED lines=40> */
.L_x_744:
[----:B------:R-:W-:Y:S05]  /*11b00*/  BSYNC.RECONVERGENT B1 ;  /* 0x0000000000017941 */ /* 0x000fea0003800200 */
.L_x_743:
        /* <DEDUP_REMOVED lines=21> */
.L_x_746:
[----:B------:R-:W-:Y:S05]  /*11c60*/  BSYNC.RECONVERGENT B1 ;  /* 0x0000000000017941 */ /* 0x000fea0003800200 */
.L_x_745:
[----:B------:R-:W-:Y:S01]  /*11c70*/  DADD R4, R4, R22 ;  /* 0x0000000004047229 */ /* 0x000fe20000000016 */
[----:B------:R-:W-:Y:S01]  /*11c80*/  SHF.L.U32 R27, R25, 0x2, RZ ;  /* 0x00000002191b7819 */ /* 0x000fe200000006ff */
[----:B------:R-:W-:-:S04]  /*11c90*/  IMAD.U32 R7, RZ, RZ, UR9 ;  /* 0x00000009ff077e24 */ /* 0x000fc8000f8e00ff */
        /* <DEDUP_REMOVED lines=31> */
[----:B------:R-:W-:Y:S01]  /*11e90*/  MOV R154, RZ ;  /* 0x000000ff009a7202 */ /* 0x000fe20000000f00 */
[----:B------:R-:W-:Y:S01]  /*11ea0*/  IMAD.MOV.U32 R157, RZ, RZ, 0x40280000 ;  /* 0x40280000ff9d7424 */ /* 0x000fe200078e00ff */
[----:B------:R-:W-:-:S07]  /*11eb0*/  MOV R4, 0x11ed0 ;  /* 0x00011ed000047802 */ /* 0x000fce0000000f00 */
[----:B------:R-:W-:Y:S05]  /*11ec0*/  CALL.REL.NOINC `($__internal_7_$__cuda_sm20_div_rn_f64_full) ;  /* 0x00000008005c7944 */ /* 0x000fea0003c00000 */
[----:B------:R-:W-:-:S07]  /*11ed0*/  MOV R7, R5 ;  /* 0x0000000500077202 */ /* 0x000fce0000000f00 */
.L_x_748:
[----:B------:R-:W-:Y:S05]  /*11ee0*/  BSYNC.RECONVERGENT B1 ;  /* 0x0000000000017941 */ /* 0x000fea0003800200 */
.L_x_747:
        /* <DEDUP_REMOVED lines=21> */
[----:B------:R-:W-:Y:S05]  /*12040*/  CALL.REL.NOINC `($__internal_7_$__cuda_sm20_div_rn_f64_full) ;  /* 0x0000000400fc7944 */ /* 0x000fea0003c00000 */
[----:B------:R-:W-:-:S07]  /*12050*/  MOV R4, R6 ;  /* 0x0000000600047202 */ /* 0x000fce0000000f00 */
.L_x_750:
[----:B------:R-:W-:Y:S05]  /*12060*/  BSYNC.RECONVERGENT B1 ;  /* 0x0000000000017941 */ /* 0x000fea0003800200 */
.L_x_749:
        /* <DEDUP_REMOVED lines=23> */
.L_x_752:
[----:B------:R-:W-:Y:S05]  /*121e0*/  BSYNC.RECONVERGENT B1 ;  /* 0x0000000000017941 */ /* 0x000fea0003800200 */
.L_x_751:
[----:B------:R-:W-:Y:S01]  /*121f0*/  DFMA R114, R48, R6, R114 ;  /* 0x000000063072722b */ /* 0x000fe20000000072 */
[----:B------:R-:W-:Y:S02]  /*12200*/  IMAD.U32 R5, RZ, RZ, UR8 ;  /* 0x00000008ff057e24 */ /* 0x000fe4000f8e00ff */
[----:B------:R-:W-:Y:S02]  /*12210*/  IMAD R25, R25, 0x5, RZ ;  /* 0x0000000519197824 */ /* 0x000fe400078e02ff */
        /* <DEDUP_REMOVED lines=37> */
.L_x_754:
[----:B------:R-:W-:Y:S05]  /*12470*/  BSYNC.RECONVERGENT B1 ;  /* 0x0000000000017941 */ /* 0x000fea0003800200 */
.L_x_753:
[----:B------:R-:W-:Y:S01]  /*12480*/  MOV R5, UR7 ;  /* 0x0000000700057c02 */ /* 0x000fe20008000f00 */
[----:B------:R-:W-:Y:S01]  /*12490*/  DADD R12, R12, R6 ;  /* 0x000000000c0c7229 */ /* 0x000fe20000000006 */
[----:B------:R-:W-:Y:S02]  /*124a0*/  UIADD3 UR6, UPT, UPT, UR5, 0xa, URZ ;  /* 0x0000000a05067890 */ /* 0x000fe4000fffe0ff */
[----:B------:R-:W-:Y:S01]  /*124b0*/  UIADD3 UR34, UPT, UPT, UR34, UR38, URZ ;  /* 0x0000002622227290 */ /* 0x000fe2000fffe0ff */
[----:B------:R-:W-:Y:S01]  /*124c0*/  IMAD.WIDE R2, R5, 0x8, R2 ;  /* 0x0000000805027825 */ /* 0x000fe200078e0202 */
[----:B------:R-:W-:Y:S02]  /*124d0*/  UISETP.NE.AND UP0, UPT, UR6, UR39, UPT ;  /* 0x000000270600728c */ /* 0x000fe4000bf05270 */
[----:B------:R-:W-:Y:S02]  /*124e0*/  UIADD3 UR4, UPT, UPT, UR4, UR38, URZ ;  /* 0x0000002604047290 */ /* 0x000fe4000fffe0ff */
[----:B------:R0:W-:Y:S01]  /*124f0*/  STG.E.64 desc[UR18][R2.64], R12 ;  /* 0x0000000c02007986 */ /* 0x0001e2000c101b12 */
[----:B------:R-:W-:-:S02]  /*12500*/  UIADD3 UR37, UPT, UPT, UR37, UR38, URZ ;  /* 0x0000002625257290 */ /* 0x000fc4000fffe0ff */
[----:B------:R-:W-:Y:S02]  /*12510*/  UIADD3 UR22, UPT, UPT, UR22, UR38, URZ ;  /* 0x0000002616167290 */ /* 0x000fe4000fffe0ff */
[----:B------:R-:W-:Y:S02]  /*12520*/  UIADD3 UR25, UPT, UPT, UR25, UR38, URZ ;  /* 0x0000002619197290 */ /* 0x000fe4000fffe0ff */
[----:B------:R-:W-:Y:S02]  /*12530*/  UIADD3 UR35, UPT, UPT, UR35, UR38, URZ ;  /* 0x0000002623237290 */ /* 0x000fe4000fffe0ff */
[----:B------:R-:W-:Y:S02]  /*12540*/  UIADD3 UR21, UPT, UPT, UR21, UR38, URZ ;  /* 0x0000002615157290 */ /* 0x000fe4000fffe0ff */
[----:B------:R-:W-:Y:S02]  /*12550*/  UIADD3 UR36, UPT, UPT, UR36, UR38, URZ ;  /* 0x0000002624247290 */ /* 0x000fe4000fffe0ff */
[----:B------:R-:W-:Y:S01]  /*12560*/  UIADD3 UR5, UPT, UPT, UR5, 0x1, URZ ;  /* 0x0000000105057890 */ /* 0x000fe2000fffe0ff */
[----:B0-----:R-:W-:Y:S11]  /*12570*/  BRA.U UP0, `(.L_x_755) ;  /* 0xffffff1500607547 */ /* 0x001ff6000b83ffff */
[----:B------:R-:W-:Y:S05]  /*12580*/  EXIT ;  /* 0x000000000000794d */ /* 0x000fea0003800000 */
        .weak           $__internal_6_$__cuda_sm20_dblrcp_rn_slowpath_v3
        .type           $__internal_6_$__cuda_sm20_dblrcp_rn_slowpath_v3,@function
        .size           $__internal_6_$__cuda_sm20_dblrcp_rn_slowpath_v3,($__internal_7_$__cuda_sm20_div_rn_f64_full - $__internal_6_$__cuda_sm20_dblrcp_rn_slowpath_v3)
$__internal_6_$__cuda_sm20_dblrcp_rn_slowpath_v3:
        /* <DEDUP_REMOVED lines=25> */
.L_x_759:
        /* <DEDUP_REMOVED lines=10> */
.L_x_757:
[----:B------:R-:W-:Y:S01]  /*127c0*/  LOP3.LUT R31, R51, 0x80000, RZ, 0xfc, !PT ;  /* 0x00080000331f7812 */ /* 0x000fe200078efcff */
[----:B------:R-:W-:-:S07]  /*127d0*/  IMAD.MOV.U32 R30, RZ, RZ, R50 ;  /* 0x000000ffff1e7224 */ /* 0x000fce00078e0032 */
.L_x_758:
[----:B------:R-:W-:Y:S05]  /*127e0*/  BSYNC.RECONVERGENT B1 ;  /* 0x0000000000017941 */ /* 0x000fea0003800200 */
.L_x_756:
[----:B------:R-:W-:Y:S01]  /*127f0*/  MOV R44, R30 ;  /* 0x0000001e002c7202 */ /* 0x000fe20000000f00 */
[----:B------:R-:W-:Y:S01]  /*12800*/  IMAD.MOV.U32 R45, RZ, RZ, R31 ;  /* 0x000000ffff2d7224 */ /* 0x000fe200078e001f */
[----:B------:R-:W-:Y:S01]  /*12810*/  MOV R30, R26 ;  /* 0x0000001a001e7202 */ /* 0x000fe20000000f00 */
[----:B------:R-:W-:-:S04]  /*12820*/  IMAD.MOV.U32 R31, RZ, RZ, 0x0 ;  /* 0x00000000ff1f7424 */ /* 0x000fc800078e00ff */
[----:B------:R-:W-:Y:S05]  /*12830*/  RET.REL.NODEC R30 `(_Z6fx_gpuiiiidPdS_S_S_S_S_S_S_S_S_yyyyyy) ;  /* 0xfffffed41ef07950 */ /* 0x000fea0003c3ffff */
        .weak           $__internal_7_$__cuda_sm20_div_rn_f64_full
        .type           $__internal_7_$__cuda_sm20_div_rn_f64_full,@function
        .size           $__internal_7_$__cuda_sm20_div_rn_f64_full,($__internal_8_$__cuda_sm20_dsqrt_rn_f64_mediumpath_v1 - $__internal_7_$__cuda_sm20_div_rn_f64_full)
$__internal_7_$__cuda_sm20_div_rn_f64_full:
[----:B------:R-:W-:Y:S01]  /*12840*/  FSETP.GEU.AND P2, PT, |R153|, 1.469367938527859385e-39, PT ;  /* 0x001000009900780b */ /* 0x000fe20003f4e200 */
[----:B------:R-:W-:Y:S01]  /*12850*/  BSSY.RECONVERGENT B0, `(.L_x_760) ;  /* 0x000005b000007945 */ /* 0x000fe20003800200 */
[C---:B------:R-:W-:Y:S02]  /*12860*/  FSETP.GEU.AND P0, PT, |R157|.reuse, 1.469367938527859385e-39, PT ;  /* 0x001000009d00780b */ /* 0x040fe40003f0e200 */
[----:B------:R-:W-:Y:S02]  /*12870*/  MOV R156, R154 ;  /* 0x0000009a009c7202 */ /* 0x000fe40000000f00 */
[----:B------:R-:W-:Y:S02]  /*12880*/  LOP3.LUT R155, R157, 0x800fffff, RZ, 0xc0, !PT ;  /* 0x800fffff9d9b7812 */ /* 0x000fe400078ec0ff */
[----:B------:R-:W-:Y:S02]  /*12890*/  LOP3.LUT R5, R153, 0x7ff00000, RZ, 0xc0, !PT ;  /* 0x7ff0000099057812 */ /* 0x000fe400078ec0ff */
[----:B------:R-:W-:-:S02]  /*128a0*/  LOP3.LUT R155, R155, 0x3ff00000, RZ, 0xfc, !PT ;  /* 0x3ff000009b9b7812 */ /* 0x000fc400078efcff */
[C---:B------:R-:W-:Y:S01]  /*128b0*/  LOP3.LUT R8, R157.reuse, 0x7ff00000, RZ, 0xc0, !PT ;  /* 0x7ff000009d087812 */ /* 0x040fe200078ec0ff */
[----:B------:R-:W-:Y:S01]  /*128c0*/  @!P2 IMAD.MOV.U32 R162, RZ, RZ, RZ ;  /* 0x000000ffffa2a224 */ /* 0x000fe200078e00ff */
[----:B------:R-:W-:Y:S01]  /*128d0*/  @!P2 LOP3.LUT R6, R157, 0x7ff00000, RZ, 0xc0, !PT ;  /* 0x7ff000009d06a812 */ /* 0x000fe200078ec0ff */
[----:B------:R-:W-:Y:S01]  /*128e0*/  @!P0 DMUL R154, R156, 8.98846567431157953865e+307 ;  /* 0x7fe000009c9a8828 */ /* 0x000fe20000000000 */
[C---:B------:R-:W-:Y:S02]  /*128f0*/  ISETP.GE.U32.AND P1, PT, R5.reuse, R8, PT ;  /* 0x000000080500720c */ /* 0x040fe40003f26070 */
[----:B------:R-:W-:Y:S01]  /*12900*/  @!P2 ISETP.GE.U32.AND P3, PT, R5, R6, PT ;  /* 0x000000060500a20c */ /* 0x000fe20003f66070 */
[----:B------:R-:W-:Y:S01]  /*12910*/  IMAD.MOV.U32 R6, RZ, RZ, 0x1ca00000 ;  /* 0x1ca00000ff067424 */ /* 0x000fe200078e00ff */
[----:B------:R-:W-:Y:S01]  /*12920*/  MOV R160, R152 ;  /* 0x0000009800a07202 */ /* 0x000fe20000000f00 */
[----:B------:R-:W0:Y:S01]  /*12930*/  MUFU.RCP64H R159, R155 ;  /* 0x0000009b009f7308 */ /* 0x000e220000001800 */
[----:B------:R-:W-:-:S02]  /*12940*/  MOV R158, 0x1 ;  /* 0x00000001009e7802 */ /* 0x000fc40000000f00 */
[C---:B------:R-:W-:Y:S02]  /*12950*/  @!P2 SEL R7, R6.reuse, 0x63400000, !P3 ;  /* 0x634000000607a807 */ /* 0x040fe40005800000 */
[----:B------:R-:W-:Y:S02]  /*12960*/  SEL R9, R6, 0x63400000, !P1 ;  /* 0x6340000006097807 */ /* 0x000fe40004800000 */
[--C-:B------:R-:W-:Y:S02]  /*12970*/  @!P2 LOP3.LUT R7, R7, 0x80000000, R153.reuse, 0xf8, !PT ;  /* 0x800000000707a812 */ /* 0x100fe400078ef899 */
[----:B------:R-:W-:Y:S02]  /*12980*/  LOP3.LUT R161, R9, 0x800fffff, R153, 0xf8, !PT ;  /* 0x800fffff09a17812 */ /* 0x000fe400078ef899 */
[----:B------:R-:W-:Y:S01]  /*12990*/  @!P2 LOP3.LUT R163, R7, 0x100000, RZ, 0xfc, !PT ;  /* 0x0010000007a3a812 */ /* 0x000fe200078efcff */
[----:B------:R-:W-:Y:S01]  /*129a0*/  IMAD.MOV.U32 R7, RZ, RZ, R5 ;  /* 0x000000ffff077224 */ /* 0x000fe200078e0005 */
[----:B------:R-:W-:-:S04]  /*129b0*/  @!P0 LOP3.LUT R8, R155, 0x7ff00000, RZ, 0xc0, !PT ;  /* 0x7ff000009b088812 */ /* 0x000fc800078ec0ff */
[----:B------:R-:W-:Y:S02]  /*129c0*/  @!P2 DFMA R160, R160, 2, -R162 ;  /* 0x40000000a0a0a82b */ /* 0x000fe400000008a2 */
[----:B0-----:R-:W-:-:S08]  /*129d0*/  DFMA R162, R158, -R154, 1 ;  /* 0x3ff000009ea2742b */ /* 0x001fd0000000089a */
[----:B------:R-:W-:Y:S01]  /*129e0*/  DFMA R162, R162, R162, R162 ;  /* 0x000000a2a2a2722b */ /* 0x000fe200000000a2 */
[----:B------:R-:W-:-:S04]  /*129f0*/  @!P2 LOP3.LUT R7, R161, 0x7ff00000, RZ, 0xc0, !PT ;  /* 0x7ff00000a107a812 */ /* 0x000fc800078ec0ff */
[----:B------:R-:W-:-:S03]  /*12a00*/  IADD3 R9, PT, PT, R7, -0x1, RZ ;  /* 0xffffffff07097810 */ /* 0x000fc60007ffe0ff */
[----:B------:R-:W-:Y:S01]  /*12a10*/  DFMA R158, R158, R162, R158 ;  /* 0x000000a29e9e722b */ /* 0x000fe2000000009e */
[----:B------:R-:W-:Y:S01]  /*12a20*/  ISETP.GT.U32.AND P0, PT, R9, 0x7feffffe, PT ;  /* 0x7feffffe0900780c */ /* 0x000fe20003f04070 */
[----:B------:R-:W-:-:S05]  /*12a30*/  VIADD R9, R8, 0xffffffff ;  /* 0xffffffff08097836 */ /* 0x000fca0000000000 */
[----:B------:R-:W-:Y:S01]  /*12a40*/  ISETP.GT.U32.OR P0, PT, R9, 0x7feffffe, P0 ;  /* 0x7feffffe0900780c */ /* 0x000fe20000704470 */
[----:B------:R-:W-:-:S08]  /*12a50*/  DFMA R164, R158, -R154, 1 ;  /* 0x3ff000009ea4742b */ /* 0x000fd0000000089a */
[----:B------:R-:W-:-:S08]  /*12a60*/  DFMA R164, R158, R164, R158 ;  /* 0x000000a49ea4722b */ /* 0x000fd0000000009e */
[----:B------:R-:W-:-:S08]  /*12a70*/  DMUL R162, R164, R160 ;  /* 0x000000a0a4a27228 */ /* 0x000fd00000000000 */
[----:B------:R-:W-:-:S08]  /*12a80*/  DFMA R158, R162, -R154, R160 ;  /* 0x8000009aa29e722b */ /* 0x000fd000000000a0 */
[----:B------:R-:W-:Y:S01]  /*12a90*/  DFMA R158, R164, R158, R162 ;  /* 0x0000009ea49e722b */ /* 0x000fe200000000a2 */
[----:B------:R-:W-:Y:S10]  /*12aa0*/  @P0 BRA `(.L_x_761) ;  /* 0x0000000000740947 */ /* 0x000ff40003800000 */
[----:B------:R-:W-:-:S04]  /*12ab0*/  LOP3.LUT R8, R157, 0x7ff00000, RZ, 0xc0, !PT ;  /* 0x7ff000009d087812 */ /* 0x000fc800078ec0ff */
[CC--:B------:R-:W-:Y:S02]  /*12ac0*/  ISETP.GE.U32.AND P0, PT, R5.reuse, R8.reuse, PT ;  /* 0x000000080500720c */ /* 0x0c0fe40003f06070 */
[----:B------:R-:W-:Y:S02]  /*12ad0*/  VIADDMNMX R5, R5, -R8, 0xb9600000, !PT ;  /* 0xb960000005057446 */ /* 0x000fe40007800908 */
[----:B------:R-:W-:Y:S02]  /*12ae0*/  SEL R6, R6, 0x63400000, !P0 ;  /* 0x6340000006067807 */ /* 0x000fe40004000000 */
[----:B------:R-:W-:-:S04]  /*12af0*/  VIMNMX R5, PT, PT, R5, 0x46a00000, PT ;  /* 0x46a0000005057848 */ /* 0x000fc80003fe0100 */
[----:B------:R-:W-:Y:S02]  /*12b00*/  IADD3 R5, PT, PT, -R6, R5, RZ ;  /* 0x0000000506057210 */ /* 0x000fe40007ffe1ff */
[----:B------:R-:W-:-:S03]  /*12b10*/  MOV R6, RZ ;  /* 0x000000ff00067202 */ /* 0x000fc60000000f00 */
        /* <DEDUP_REMOVED lines=12> */
[----:B------:R-:W-:Y:S01]  /*12be0*/  DMUL.RP R6, R158, R6 ;  /* 0x000000069e067228 */ /* 0x000fe20000008000 */
[----:B------:R-:W-:-:S04]  /*12bf0*/  IADD3 R5, PT, PT, -R5, -0x43300000, RZ ;  /* 0xbcd0000005057810 */ /* 0x000fc80007ffe1ff */
[----:B------:R-:W-:-:S05]  /*12c00*/  DFMA R8, R162, -R8, R158 ;  /* 0x80000008a208722b */ /* 0x000fca000000009e */
[----:B------:R-:W-:-:S05]  /*12c10*/  LOP3.LUT R156, R7, R156, RZ, 0x3c, !PT ;  /* 0x0000009c079c7212 */ /* 0x000fca00078e3cff */
[----:B------:R-:W-:-:S04]  /*12c20*/  FSETP.NEU.AND P0, PT, |R9|, R5, PT ;  /* 0x000000050900720b */ /* 0x000fc80003f0d200 */
[----:B------:R-:W-:Y:S02]  /*12c30*/  FSEL R7, R156, R163, !P0 ;  /* 0x000000a39c077208 */ /* 0x000fe40004000000 */
[----:B------:R-:W-:-:S03]  /*12c40*/  FSEL R6, R6, R162, !P0 ;  /* 0x000000a206067208 */ /* 0x000fc60004000000 */
[----:B------:R-:W-:Y:S01]  /*12c50*/  IMAD.MOV.U32 R163, RZ, RZ, R7 ;  /* 0x000000ffffa37224 */ /* 0x000fe200078e0007 */
[----:B------:R-:W-:Y:S01]  /*12c60*/  MOV R162, R6 ;  /* 0x0000000600a27202 */ /* 0x000fe20000000f00 */
[----:B------:R-:W-:Y:S06]  /*12c70*/  BRA `(.L_x_762) ;  /* 0x0000000000607947 */ /* 0x000fec0003800000 */
.L_x_761:
        /* <DEDUP_REMOVED lines=17> */
.L_x_764:
[----:B------:R-:W-:Y:S02]  /*12d90*/  LOP3.LUT R5, R157, 0x80000, RZ, 0xfc, !PT ;  /* 0x000800009d057812 */ /* 0x000fe400078efcff */
[----:B------:R-:W-:-:S03]  /*12da0*/  MOV R162, R156 ;  /* 0x0000009c00a27202 */ /* 0x000fc60000000f00 */
[----:B------:R-:W-:Y:S01]  /*12db0*/  IMAD.MOV.U32 R163, RZ, RZ, R5 ;  /* 0x000000ffffa37224 */ /* 0x000fe200078e0005 */
[----:B------:R-:W-:Y:S06]  /*12dc0*/  BRA `(.L_x_762) ;  /* 0x00000000000c7947 */ /* 0x000fec0003800000 */
.L_x_763:
[----:B------:R-:W-:Y:S02]  /*12dd0*/  LOP3.LUT R5, R153, 0x80000, RZ, 0xfc, !PT ;  /* 0x0008000099057812 */ /* 0x000fe400078efcff */
[----:B------:R-:W-:-:S03]  /*12de0*/  MOV R162, R152 ;  /* 0x0000009800a27202 */ /* 0x000fc60000000f00 */
[----:B------:R-:W-:-:S07]  /*12df0*/  IMAD.MOV.U32 R163, RZ, RZ, R5 ;  /* 0x000000ffffa37224 */ /* 0x000fce00078e0005 */
.L_x_762:
[----:B------:R-:W-:Y:S05]  /*12e00*/  BSYNC.RECONVERGENT B0 ;  /* 0x0000000000007941 */ /* 0x000fea0003800200 */
.L_x_760:
[----:B------:R-:W-:Y:S01]  /*12e10*/  MOV R8, R4 ;  /* 0x0000000400087202 */ /* 0x000fe20000000f00 */
[----:B------:R-:W-:Y:S01]  /*12e20*/  IMAD.MOV.U32 R9, RZ, RZ, 0x0 ;  /* 0x00000000ff097424 */ /* 0x000fe200078e00ff */
[----:B------:R-:W-:Y:S01]  /*12e30*/  MOV R6, R162 ;  /* 0x000000a200067202 */ /* 0x000fe20000000f00 */
[----:B------:R-:W-:Y:S02]  /*12e40*/  IMAD.MOV.U32 R5, RZ, RZ, R163 ;  /* 0x000000ffff057224 */ /* 0x000fe400078e00a3 */
[----:B------:R-:W-:Y:S05]  /*12e50*/  RET.REL.NODEC R8 `(_Z6fx_gpuiiiidPdS_S_S_S_S_S_S_S_S_yyyyyy) ;  /* 0xfffffed008687950 */ /* 0x000fea0003c3ffff */
        .weak           $__internal_8_$__cuda_sm20_dsqrt_rn_f64_mediumpath_v1
        .type           $__internal_8_$__cuda_sm20_dsqrt_rn_f64_mediumpath_v1,@function
        .size           $__internal_8_$__cuda_sm20_dsqrt_rn_f64_mediumpath_v1,($_Z6fx_gpuiiiidPdS_S_S_S_S_S_S_S_S_yyyyyy$__internal_accurate_pow - $__internal_8_$__cuda_sm20_dsqrt_rn_f64_mediumpath_v1)
$__internal_8_$__cuda_sm20_dsqrt_rn_f64_mediumpath_v1:
[----:B------:R-:W-:Y:S01]  /*12e60*/  ISETP.GE.U32.AND P0, PT, R40, -0x3400000, PT ;  /* 0xfcc000002800780c */ /* 0x000fe20003f06070 */
[----:B------:R-:W-:Y:S01]  /*12e70*/  BSSY.RECONVERGENT B1, `(.L_x_765) ;  /* 0x0000026000017945 */ /* 0x000fe20003800200 */
[----:B------:R-:W-:Y:S01]  /*12e80*/  IMAD.MOV.U32 R47, RZ, RZ, R9 ;  /* 0x000000ffff2f7224 */ /* 0x000fe200078e0009 */
[----:B------:R-:W-:Y:S02]  /*12e90*/  MOV R46, R34 ;  /* 0x00000022002e7202 */ /* 0x000fe40000000f00 */
[----:B------:R-:W-:-:S08]  /*12ea0*/  MOV R9, R53 ;  /* 0x0000003500097202 */ /* 0x000fd00000000f00 */
        /* <DEDUP_REMOVED lines=9> */
.L_x_766:
        /* <DEDUP_REMOVED lines=24> */
.L_x_768:
[----:B------:R-:W-:-:S11]  /*130c0*/  DADD R4, R46, R46 ;  /* 0x000000002e047229 */ /* 0x000fd6000000002e */
.L_x_767:
[----:B------:R-:W-:Y:S05]  /*130d0*/  BSYNC.RECONVERGENT B1 ;  /* 0x0000000000017941 */ /* 0x000fea0003800200 */
.L_x_765:
[----:B------:R-:W-:Y:S01]  /*130e0*/  MOV R47, R5 ;  /* 0x00000005002f7202 */ /* 0x000fe20000000f00 */
[----:B------:R-:W-:Y:S02]  /*130f0*/  HFMA2 R5, -RZ, RZ, 0, 0 ;  /* 0x00000000ff057431 */ /* 0x000fe400000001ff */
[----:B------:R-:W-:Y:S02]  /*13100*/  IMAD.MOV.U32 R42, RZ, RZ, R4 ;  /* 0x000000ffff2a7224 */ /* 0x000fe400078e0004 */
[----:B------:R-:W-:-:S04]  /*13110*/  IMAD.MOV.U32 R4, RZ, RZ, R36 ;  /* 0x000000ffff047224 */ /* 0x000fc800078e0024 */
[----:B------:R-:W-:Y:S05]  /*13120*/  RET.REL.NODEC R4 `(_Z6fx_gpuiiiidPdS_S_S_S_S_S_S_S_S_yyyyyy) ;  /* 0xfffffecc04b47950 */ /* 0x000fea0003c3ffff */
        .type           $_Z6fx_gpuiiiidPdS_S_S_S_S_S_S_S_S_yyyyyy$__internal_accurate_pow,@function
        .size           $_Z6fx_gpuiiiidPdS_S_S_S_S_S_S_S_S_yyyyyy$__internal_accurate_pow,(.L_x_789 - $_Z6fx_gpuiiiidPdS_S_S_S_S_S_S_S_S_yyyyyy$__internal_accurate_pow)
$_Z6fx_gpuiiiidPdS_S_S_S_S_S_S_S_S_yyyyyy$__internal_accurate_pow:
[----:B------:R-:W-:Y:S01]  /*13130*/  ISETP.GT.U32.AND P0, PT, R43, 0xfffff, PT ;  /* 0x000fffff2b00780c */ /* 0x000fe20003f04070 */
[----:B------:R-:W-:Y:S01]  /*13140*/  IMAD.MOV.U32 R22, RZ, RZ, R24 ;  /* 0x000000ffff167224 */ /* 0x000fe200078e0018 */
[----:B------:R-:W-:Y:S01]  /*13150*/  MOV R23, R43 ;  /* 0x0000002b00177202 */ /* 0x000fe20000000f00 */
[----:B------:R-:W-:Y:S01]  /*13160*/  IMAD.MOV.U32 R21, RZ, RZ, R43 ;  /* 0x000000ffff157224 */ /* 0x000fe200078e002b */
[----:B------:R-:W-:Y:S01]  /*13170*/  MOV R26, RZ ;  /* 0x000000ff001a7202 */ /* 0x000fe20000000f00 */
[----:B------:R-:W-:Y:S01]  /*13180*/  IMAD.MOV.U32 R32, RZ, RZ, 0x41ad3b5a ;  /* 0x41ad3b5aff207424 */ /* 0x000fe200078e00ff */
[----:B------:R-:W-:Y:S01]  /*13190*/  MOV R33, 0x3ed0f5d2 ;  /* 0x3ed0f5d200217802 */ /* 0x000fe20000000f00 */
[----:B------:R-:W-:Y:S01]  /*131a0*/  UMOV UR6, 0x7d2cafe2 ;  /* 0x7d2cafe200067882 */ /* 0x000fe20000000000 */
[----:B------:R-:W-:Y:S01]  /*131b0*/  UMOV UR7, 0x3eb0f5ff ;  /* 0x3eb0f5ff00077882 */ /* 0x000fe20000000000 */
[----:B------:R-:W-:Y:S01]  /*131c0*/  UMOV UR8, 0x3b39803f ;  /* 0x3b39803f00087882 */ /* 0x000fe20000000000 */
[----:B------:R-:W-:-:S03]  /*131d0*/  UMOV UR9, 0x3c7abc9e ;  /* 0x3c7abc9e00097882 */ /* 0x000fc60000000000 */
[----:B------:R-:W-:-:S10]  /*131e0*/  @!P0 DMUL R44, R22, 1.80143985094819840000e+16 ;  /* 0x43500000162c8828 */ /* 0x000fd40000000000 */
[----:B------:R-:W-:Y:S01]  /*131f0*/  @!P0 MOV R21, R45 ;  /* 0x0000002d00158202 */ /* 0x000fe20000000f00 */
[----:B------:R-:W-:-:S03]  /*13200*/  @!P0 IMAD.MOV.U32 R22, RZ, RZ, R44 ;  /* 0x000000ffff168224 */ /* 0x000fc600078e002c */
[----:B------:R-:W-:-:S04]  /*13210*/  LOP3.LUT R21, R21, 0x800fffff, RZ, 0xc0, !PT ;  /* 0x800fffff15157812 */ /* 0x000fc800078ec0ff */
[----:B------:R-:W-:-:S04]  /*13220*/  LOP3.LUT R23, R21, 0x3ff00000, RZ, 0xfc, !PT ;  /* 0x3ff0000015177812 */ /* 0x000fc800078efcff */
[----:B------:R-:W-:-:S13]  /*13230*/  ISETP.GE.U32.AND P1, PT, R23, 0x3ff6a09f, PT ;  /* 0x3ff6a09f1700780c */ /* 0x000fda0003f26070 */
[----:B------:R-:W-:-:S05]  /*13240*/  @P1 IADD3 R21, PT, PT, R23, -0x100000, RZ ;  /* 0xfff0000017151810 */ /* 0x000fca0007ffe0ff */
[----:B------:R-:W-:Y:S01]  /*13250*/  @P1 IMAD.MOV.U32 R23, RZ, RZ, R21 ;  /* 0x000000ffff171224 */ /* 0x000fe200078e0015 */
[----:B------:R-:W-:Y:S02]  /*13260*/  SHF.R.U32.HI R21, RZ, 0x14, R43 ;  /* 0x00000014ff157819 */ /* 0x000fe4000001162b */
[----:B------:R-:W-:-:S03]  /*13270*/  @!P0 LEA.HI R21, R45, 0xffffffca, RZ, 0xc ;  /* 0xffffffca2d158811 */ /* 0x000fc600078f60ff */
        /* <DEDUP_REMOVED lines=29> */
[----:B------:R-:W-:Y:S01]  /*13450*/  VIADD R29, R33, 0x100000 ;  /* 0x00100000211d7836 */ /* 0x000fe20000000000 */
[----:B------:R-:W-:Y:S02]  /*13460*/  MOV R28, R32 ;  /* 0x00000020001c7202 */ /* 0x000fe40000000f00 */
        /* <DEDUP_REMOVED lines=30> */
[C---:B------:R-:W-:Y:S01]  /*13650*/  VIADD R22, R21.reuse, 0xfffffc01 ;  /* 0xfffffc0115167836 */ /* 0x040fe20000000000 */
[----:B------:R-:W-:Y:S01]  /*13660*/  @P1 IADD3 R22, PT, PT, R21, -0x3fe, RZ ;  /* 0xfffffc0215161810 */ /* 0x000fe20007ffe0ff */
[----:B------:R-:W-:-:S03]  /*13670*/  IMAD.MOV.U32 R23, RZ, RZ, 0x43300000 ;  /* 0x43300000ff177424 */ /* 0x000fc600078e00ff */
[----:B------:R-:W-:Y:S02]  /*13680*/  LOP3.LUT R22, R22, 0x80000000, RZ, 0x3c, !PT ;  /* 0x8000000016167812 */ /* 0x000fe400078e3cff */
[----:B------:R-:W-:-:S04]  /*13690*/  DADD R26, R28, R26 ;  /* 0x000000001c1a7229 */ /* 0x000fc8000000001a */
[----:B------:R-:W-:Y:S01]  /*136a0*/  DADD R24, R22, -UR6 ;  /* 0x8000000616187e29 */ /* 0x000fe20008000000 */
[----:B------:R-:W-:Y:S01]  /*136b0*/  UMOV UR6, 0xfefa39ef ;  /* 0xfefa39ef00067882 */ /* 0x000fe20000000000 */
[----:B------:R-:W-:Y:S02]  /*136c0*/  UMOV UR7, 0x3fe62e42 ;  /* 0x3fe62e4200077882 */ /* 0x000fe40000000000 */
[----:B------:R-:W-:-:S08]  /*136d0*/  DADD R26, R32, R26 ;  /* 0x00000000201a7229 */ /* 0x000fd0000000001a */
[----:B------:R-:W-:-:S08]  /*136e0*/  DADD R22, R30, R26 ;  /* 0x000000001e167229 */ /* 0x000fd0000000001a */
[--C-:B------:R-:W-:Y:S02]  /*136f0*/  DFMA R28, R24, UR6, R22.reuse ;  /* 0x00000006181c7c2b */ /* 0x100fe40008000016 */
[----:B------:R-:W-:-:S06]  /*13700*/  DADD R30, R30, -R22 ;  /* 0x000000001e1e7229 */ /* 0x000fcc0000000816 */
[----:B------:R-:W-:Y:S02]  /*13710*/  DFMA R32, R24, -UR6, R28 ;  /* 0x8000000618207c2b */ /* 0x000fe4000800001c */
[----:B------:R-:W-:Y:S01]  /*13720*/  DADD R30, R26, R30 ;  /* 0x000000001a1e7229 */ /* 0x000fe2000000001e */
[----:B------:R-:W-:Y:S01]  /*13730*/  MOV R26, 0x652b82fe ;  /* 0x652b82fe001a7802 */ /* 0x000fe20000000f00 */
[----:B------:R-:W-:-:S04]  /*13740*/  IMAD.MOV.U32 R27, RZ, RZ, 0x3ff71547 ;  /* 0x3ff71547ff1b7424 */ /* 0x000fc800078e00ff */
        /* <DEDUP_REMOVED lines=19> */
[----:B------:R-:W-:Y:S01]  /*13880*/  MOV R26, 0xfca213ea ;  /* 0xfca213ea001a7802 */ /* 0x000fe20000000f00 */
[----:B------:R-:W-:Y:S01]  /*13890*/  IMAD.MOV.U32 R27, RZ, RZ, 0x3e928af3 ;  /* 0x3e928af3ff1b7424 */ /* 0x000fe200078e00ff */
        /* <DEDUP_REMOVED lines=29> */
[----:B------:R-:W-:Y:S01]  /*13a70*/  LEA R23, R32, R27, 0x14 ;  /* 0x0000001b20177211 */ /* 0x000fe200078ea0ff */
[----:B------:R-:W-:Y:S01]  /*13a80*/  IMAD.MOV.U32 R22, RZ, RZ, R26 ;  /* 0x000000ffff167224 */ /* 0x000fe200078e001a */
[----:B------:R-:W-:Y:S06]  /*13a90*/  @!P0 BRA `(.L_x_769) ;  /* 0x0000000000348947 */ /* 0x000fec0003800000 */
[----:B------:R-:W-:Y:S01]  /*13aa0*/  FSETP.GEU.AND P1, PT, |R31|, 4.2275390625, PT ;  /* 0x408748001f00780b */ /* 0x000fe20003f2e200 */
[C---:B------:R-:W-:Y:S02]  /*13ab0*/  DADD R22, R30.reuse, +INF ;  /* 0x7ff000001e167429 */ /* 0x040fe40000000000 */
[----:B------:R-:W-:-:S08]  /*13ac0*/  DSETP.GEU.AND P0, PT, R30, RZ, PT ;  /* 0x000000ff1e00722a */ /* 0x000fd00003f0e000 */
[----:B------:R-:W-:Y:S02]  /*13ad0*/  FSEL R22, R22, RZ, P0 ;  /* 0x000000ff16167208 */ /* 0x000fe40000000000 */
[C---:B------:R-:W-:Y:S02]  /*13ae0*/  @!P1 LEA.HI R21, R32.reuse, R32, RZ, 0x1 ;  /* 0x0000002020159211 */ /* 0x040fe400078f08ff */
[----:B------:R-:W-:Y:S01]  /*13af0*/  @!P1 MOV R24, R26 ;  /* 0x0000001a00189202 */ /* 0x000fe20000000f00 */
[----:B------:R-:W-:Y:S01]  /*13b00*/  @!P1 IMAD.MOV.U32 R26, RZ, RZ, RZ ;  /* 0x000000ffff1a9224 */ /* 0x000fe200078e00ff */
[----:B------:R-:W-:Y:S02]  /*13b10*/  @!P1 SHF.R.S32.HI R21, RZ, 0x1, R21 ;  /* 0x00000001ff159819 */ /* 0x000fe40000011415 */
[----:B------:R-:W-:Y:S02]  /*13b20*/  FSEL R23, R23, RZ, P0 ;  /* 0x000000ff17177208 */ /* 0x000fe40000000000 */
[----:B------:R-:W-:Y:S01]  /*13b30*/  @!P1 IADD3 R32, PT, PT, R32, -R21, RZ ;  /* 0x8000001520209210 */ /* 0x000fe20007ffe0ff */
[----:B------:R-:W-:-:S03]  /*13b40*/  @!P1 IMAD R25, R21, 0x100000, R27 ;  /* 0x0010000015199824 */ /* 0x000fc600078e021b */
[----:B------:R-:W-:-:S06]  /*13b50*/  @!P1 LEA R27, R32, 0x3ff00000, 0x14 ;  /* 0x3ff00000201b9811 */ /* 0x000fcc00078ea0ff */
[----:B------:R-:W-:-:S11]  /*13b60*/  @!P1 DMUL R22, R24, R26 ;  /* 0x0000001a18169228 */ /* 0x000fd60000000000 */
.L_x_769:
[----:B------:R-:W-:Y:S01]  /*13b70*/  DFMA R24, R28, R22, R22 ;  /* 0x000000161c18722b */ /* 0x000fe20000000016 */
[----:B------:R-:W-:Y:S01]  /*13b80*/  MOV R21, 0x0 ;  /* 0x0000000000157802 */ /* 0x000fe20000000f00 */
[----:B------:R-:W-:-:S08]  /*13b90*/  DSETP.NEU.AND P0, PT, |R22|, +INF , PT ;  /* 0x7ff000001600742a */ /* 0x000fd00003f0d200 */
[----:B------:R-:W-:Y:S02]  /*13ba0*/  FSEL R26, R22, R24, !P0 ;  /* 0x00000018161a7208 */ /* 0x000fe40004000000 */
[----:B------:R-:W-:Y:S01]  /*13bb0*/  FSEL R27, R23, R25, !P0 ;  /* 0x00000019171b7208 */ /* 0x000fe20004000000 */
[----:B------:R-:W-:Y:S06]  /*13bc0*/  RET.REL.NODEC R20 `(_Z6fx_gpuiiiidPdS_S_S_S_S_S_S_S_S_yyyyyy) ;  /* 0xfffffec4140c7950 */ /* 0x000fec0003c3ffff */
.L_x_770:
        /* <DEDUP_REMOVED lines=11> */
.L_x_789:


//--------------------- .text._Z6rhsOutPdS_iiii   --------------------------
	.section	.text._Z6rhsOutPdS_iiii,"ax",@progbits
	.align	128
        .global         _Z6rhsOutPdS_iiii
        .type           _Z6rhsOutPdS_iiii,@function
        .size           _Z6rhsOutPdS_iiii,(.L_x_795 - _Z6rhsOutPdS_iiii)
        .other          _Z6rhsOutPdS_iiii,@"STO_CUDA_ENTRY STV_DEFAULT"
_Z6rhsOutPdS_iiii:
.text._Z6rhsOutPdS_iiii:
[----:B------:R-:W-:Y:S01]  /*0000*/  LDC R1, c[0x0][0x37c] ;  /* 0x0000df00ff017b82 */ /* 0x000fe20000000800 */
[----:B------:R-:W0:Y:S02]  /*0010*/  LDCU UR8, c[0x0][0x394] ;  /* 0x00007280ff0877ac */ /* 0x000e240008000800 */
[----:B0-----:R-:W-:-:S13]  /*0020*/  ISETP.NE.AND P0, PT, RZ, UR8, PT ;  /* 0x00000008ff007c0c */ /* 0x001fda000bf05270 */
[----:B------:R-:W-:Y:S05]  /*0030*/  @!P0 EXIT ;  /* 0x000000000000894d */ /* 0x000fea0003800000 */
[----:B------:R-:W0:Y:S01]  /*0040*/  S2R R4, SR_CgaCtaId ;  /* 0x0000000000047919 */ /* 0x000e220000008800 */
[----:B------:R-:W1:Y:S01]  /*0050*/  LDC R2, c[0x0][0x360] ;  /* 0x0000d800ff027b82 */ /* 0x000e620000000800 */
[----:B------:R-:W-:Y:S01]  /*0060*/  MOV R3, 0x400 ;  /* 0x0000040000037802 */ /* 0x000fe20000000f00 */
[----:B------:R-:W2:Y:S01]  /*0070*/  LDCU UR6, c[0x0][0x39c] ;  /* 0x00007380ff0677ac */ /* 0x000ea20008000800 */
[----:B------:R-:W3:Y:S01]  /*0080*/  S2R R33, SR_TID.X ;  /* 0x0000000000217919 */ /* 0x000ee20000002100 */
[----:B------:R-:W-:-:S04]  /*0090*/  UISETP.NE.AND UP0, UPT, UR8, 0x1, UPT ;  /* 0x000000010800788c */ /* 0x000fc8000bf05270 */
[----:B------:R-:W4:Y:S01]  /*00a0*/  S2UR UR7, SR_CTAID.X ;  /* 0x00000000000779c3 */ /* 0x000f220000002500 */
[----:B------:R-:W0:Y:S01]  /*00b0*/  LDCU.64 UR18, c[0x0][0x358] ;  /* 0x00006b00ff1277ac */ /* 0x000e220008000a00 */
[----:B------:R-:W-:-:S06]  /*00c0*/  UMOV UR4, URZ ;  /* 0x000000ff00047c82 */ /* 0x000fcc0008000000 */
[----:B------:R-:W5:Y:S01]  /*00d0*/  LDC R0, c[0x0][0x390] ;  /* 0x0000e400ff007b82 */ /* 0x000f620000000800 */
[----:B0-----:R-:W-:Y:S01]  /*00e0*/  LEA R3, R4, R3, 0x18 ;  /* 0x0000000304037211 */ /* 0x001fe200078ec0ff */
[----:B----4-:R-:W-:-:S04]  /*00f0*/  UIMAD UR5, UR7, UR8, URZ ;  /* 0x00000008070572a4 */ /* 0x010fc8000f8e02ff */
[----:B---3--:R-:W-:-:S04]  /*0100*/  IMAD R46, R33, 0x30, R3 ;  /* 0x00000030212e7824 */ /* 0x008fc800078e0203 */
[----:B------:R-:W-:Y:S02]  /*0110*/  IMAD R45, R33, -0x28, R46 ;  /* 0xffffffd8212d7824 */ /* 0x000fe400078e022e */
[C---:B-----5:R-:W-:Y:S02]  /*0120*/  IMAD R47, R0.reuse, UR7, RZ ;  /* 0x00000007002f7c24 */ /* 0x060fe4000f8e02ff */
[----:B------:R-:W-:Y:S01]  /*0130*/  IMAD R26, R0, UR8, RZ ;  /* 0x00000008001a7c24 */ /* 0x000fe2000f8e02ff */
[----:B-1----:R-:W-:Y:S01]  /*0140*/  LEA R43, R2, R45, 0x3 ;  /* 0x0000002d022b7211 */ /* 0x002fe200078e18ff */
[----:B--2---:R-:W-:Y:S02]  /*0150*/  IMAD R44, R0, UR6, RZ ;  /* 0x00000006002c7c24 */ /* 0x004fe4000f8e02ff */
[----:B------:R-:W-:Y:S01]  /*0160*/  IMAD R47, R47, UR8, R33 ;  /* 0x000000082f2f7c24 */ /* 0x000fe2000f8e0221 */
[----:B------:R-:W-:-:S04]  /*0170*/  LEA R42, R2, R43, 0x3 ;  /* 0x0000002b022a7211 */ /* 0x000fc800078e18ff */
[----:B------:R-:W-:-:S04]  /*0180*/  LEA R3, R2, R42, 0x3 ;  /* 0x0000002a02037211 */ /* 0x000fc800078e18ff */
[----:B------:R-:W-:Y:S01]  /*0190*/  LEA R4, R2, R3, 0x3 ;  /* 0x0000000302047211 */ /* 0x000fe200078e18ff */
[----:B------:R-:W-:Y:S06]  /*01a0*/  BRA.U !UP0, `(.L_x_771) ;  /* 0x0000000908587547 */ /* 0x000fec000b800000 */
[----:B------:R-:W0:Y:S01]  /*01b0*/  LDCU UR4, c[0x0][0x398] ;  /* 0x00007300ff0477ac */ /* 0x000e220008000800 */
[----:B------:R-:W-:Y:S01]  /*01c0*/  IMAD R8, R44, UR5, R44 ;  /* 0x000000052c087c24 */ /* 0x000fe2000f8e022c */
[----:B------:R-:W-:Y:S01]  /*01d0*/  IADD3 R27, PT, PT, R33, R2, RZ ;  /* 0x00000002211b7210 */ /* 0x000fe20007ffe0ff */
[----:B------:R-:W-:Y:S01]  /*01e0*/  IMAD R9, R0, UR5, R0 ;  /* 0x0000000500097c24 */ /* 0x000fe2000f8e0200 */
[----:B------:R-:W1:Y:S01]  /*01f0*/  LDCU UR9, c[0x0][0x394] ;  /* 0x00007280ff0977ac */ /* 0x000e620008000800 */
[----:B------:R-:W-:Y:S02]  /*0200*/  MOV R5, R47 ;  /* 0x0000002f00057202 */ /* 0x000fe40000000f00 */
[----:B------:R-:W-:Y:S01]  /*0210*/  IADD3 R7, PT, PT, R27, R8, RZ ;  /* 0x000000081b077210 */ /* 0x000fe20007ffe0ff */
[----:B------:R-:W-:Y:S01]  /*0220*/  UIMAD UR6, UR7, UR6, URZ ;  /* 0x00000006070672a4 */ /* 0x000fe2000f8e02ff */
[-C--:B------:R-:W-:Y:S02]  /*0230*/  IADD3 R8, PT, PT, R8, R33.reuse, RZ ;  /* 0x0000002108087210 */ /* 0x080fe40007ffe0ff */
[----:B------:R-:W-:Y:S01]  /*0240*/  IADD3 R9, PT, PT, R9, R33, RZ ;  /* 0x0000002109097210 */ /* 0x000fe20007ffe0ff */
[----:B------:R-:W-:Y:S01]  /*0250*/  UIMAD UR6, UR6, UR8, URZ ;  /* 0x00000008060672a4 */ /* 0x000fe2000f8e02ff */
[C---:B------:R-:W-:Y:S01]  /*0260*/  LEA R6, R2.reuse, R4, 0x3 ;  /* 0x0000000402067211 */ /* 0x040fe200078e18ff */
[C-C-:B------:R-:W-:Y:S01]  /*0270*/  IMAD R35, R2.reuse, 0x3, R8.reuse ;  /* 0x0000000302237824 */ /* 0x140fe200078e0208 */
[CC--:B------:R-:W-:Y:S01]  /*0280*/  LEA R34, R2.reuse, R8.reuse, 0x1 ;  /* 0x0000000802227211 */ /* 0x0c0fe200078e08ff */
[C---:B------:R-:W-:Y:S01]  /*0290*/  IMAD R37, R2.reuse, 0x5, R8 ;  /* 0x0000000502257824 */ /* 0x040fe200078e0208 */
[----:B------:R-:W-:Y:S01]  /*02a0*/  LEA R36, R2, R8, 0x2 ;  /* 0x0000000802247211 */ /* 0x000fe200078e10ff */
[----:B0-----:R-:W-:Y:S01]  /*02b0*/  UIADD3 UR10, UPT, UPT, UR7, UR4, URZ ;  /* 0x00000004070a7290 */ /* 0x001fe2000fffe0ff */
[----:B------:R-:W-:Y:S01]  /*02c0*/  IMAD R27, R0, UR6, R27 ;  /* 0x00000006001b7c24 */ /* 0x000fe2000f8e021b */
[----:B------:R-:W-:-:S02]  /*02d0*/  ULEA UR12, UR4, UR7, 0x1 ;  /* 0x00000007040c7291 */ /* 0x000fc4000f8e08ff */
[----:B------:R-:W-:Y:S02]  /*02e0*/  UIMAD UR14, UR4, 0x3, UR7 ;  /* 0x00000003040e78a4 */ /* 0x000fe4000f8e0207 */
[----:B------:R-:W-:Y:S01]  /*02f0*/  ULEA UR16, UR4, UR7, 0x2 ;  /* 0x0000000704107291 */ /* 0x000fe2000f8e10ff */
[C-C-:B------:R-:W-:Y:S01]  /*0300*/  IMAD R10, R26.reuse, UR10, R33.reuse ;  /* 0x0000000a1a0a7c24 */ /* 0x140fe2000f8e0221 */
[----:B------:R-:W-:Y:S01]  /*0310*/  UIMAD UR4, UR4, 0x5, UR7 ;  /* 0x00000005040478a4 */ /* 0x000fe2000f8e0207 */
[C-C-:B------:R-:W-:Y:S01]  /*0320*/  IMAD R11, R26.reuse, UR12, R33.reuse ;  /* 0x0000000c1a0b7c24 */ /* 0x140fe2000f8e0221 */
[----:B------:R-:W-:Y:S01]  /*0330*/  UIMAD UR11, UR10, UR8, URZ ;  /* 0x000000080a0b72a4 */ /* 0x000fe2000f8e02ff */
[C-C-:B------:R-:W-:Y:S01]  /*0340*/  IMAD R24, R26.reuse, UR14, R33.reuse ;  /* 0x0000000e1a187c24 */ /* 0x140fe2000f8e0221 */
[----:B------:R-:W-:Y:S01]  /*0350*/  UIMAD UR13, UR12, UR8, URZ ;  /* 0x000000080c0d72a4 */ /* 0x000fe2000f8e02ff */
[C-C-:B------:R-:W-:Y:S01]  /*0360*/  IMAD R25, R26.reuse, UR16, R33.reuse ;  /* 0x000000101a197c24 */ /* 0x140fe2000f8e0221 */
[----:B------:R-:W-:Y:S01]  /*0370*/  UIMAD UR15, UR14, UR8, URZ ;  /* 0x000000080e0f72a4 */ /* 0x000fe2000f8e02ff */
[----:B------:R-:W-:Y:S01]  /*0380*/  IMAD R26, R26, UR4, R33 ;  /* 0x000000041a1a7c24 */ /* 0x000fe2000f8e0221 */
[----:B------:R-:W-:Y:S01]  /*0390*/  UIMAD UR17, UR16, UR8, URZ ;  /* 0x00000008101172a4 */ /* 0x000fe2000f8e02ff */
[C-C-:B------:R-:W-:Y:S01]  /*03a0*/  IMAD R28, R0.reuse, UR11, R0.reuse ;  /* 0x0000000b001c7c24 */ /* 0x140fe2000f8e0200 */
[----:B------:R-:W-:Y:S01]  /*03b0*/  UIMAD UR4, UR4, UR8, URZ ;  /* 0x00000008040472a4 */ /* 0x000fe2000f8e02ff */
[C-C-:B------:R-:W-:Y:S01]  /*03c0*/  IMAD R29, R0.reuse, UR13, R0.reuse ;  /* 0x0000000d001d7c24 */ /* 0x140fe2000f8e0200 */
[----:B-1----:R-:W-:Y:S01]  /*03d0*/  ULOP3.LUT UR9, UR9, 0xfffffffe, URZ, 0xc0, !UPT ;  /* 0xfffffffe09097892 */ /* 0x002fe2000f8ec0ff */
[--C-:B------:R-:W-:Y:S01]  /*03e0*/  IMAD R30, R0, UR15, R0.reuse ;  /* 0x0000000f001e7c24 */ /* 0x100fe2000f8e0200 */
[-C--:B------:R-:W-:Y:S01]  /*03f0*/  IADD3 R28, PT, PT, R28, R33.reuse, RZ ;  /* 0x000000211c1c7210 */ /* 0x080fe20007ffe0ff */
[C-C-:B------:R-:W-:Y:S01]  /*0400*/  IMAD R31, R0.reuse, UR17, R0.reuse ;  /* 0x00000011001f7c24 */ /* 0x140fe2000f8e0200 */
[-C--:B------:R-:W-:Y:S01]  /*0410*/  IADD3 R29, PT, PT, R29, R33.reuse, RZ ;  /* 0x000000211d1d7210 */ /* 0x080fe20007ffe0ff */
[----:B------:R-:W-:Y:S01]  /*0420*/  IMAD R32, R0, UR4, R0 ;  /* 0x0000000400207c24 */ /* 0x000fe2000f8e0200 */
[-C--:B------:R-:W-:Y:S01]  /*0430*/  IADD3 R30, PT, PT, R30, R33.reuse, RZ ;  /* 0x000000211e1e7210 */ /* 0x080fe20007ffe0ff */
[----:B------:R-:W-:Y:S01]  /*0440*/  UIADD3 UR7, UPT, UPT, -UR9, URZ, URZ ;  /* 0x000000ff09077290 */ /* 0x000fe2000fffe1ff */
[----:B------:R-:W-:-:S02]  /*0450*/  IADD3 R31, PT, PT, R31, R33, RZ ;  /* 0x000000211f1f7210 */ /* 0x000fc40007ffe0ff */
[----:B------:R-:W-:Y:S01]  /*0460*/  IADD3 R32, PT, PT, R32, R33, RZ ;  /* 0x0000002120207210 */ /* 0x000fe20007ffe0ff */
[----:B------:R-:W-:-:S04]  /*0470*/  IMAD R33, R0, UR6, R33 ;  /* 0x0000000600217c24 */ /* 0x000fc8000f8e0221 */
[C-C-:B------:R-:W-:Y:S01]  /*0480*/  IMAD R39, R2.reuse, 0x3, R33.reuse ;  /* 0x0000000302277824 */ /* 0x140fe200078e0221 */
[CC--:B------:R-:W-:Y:S01]  /*0490*/  LEA R38, R2.reuse, R33.reuse, 0x1 ;  /* 0x0000002102267211 */ /* 0x0c0fe200078e08ff */
[C---:B------:R-:W-:Y:S01]  /*04a0*/  IMAD R41, R2.reuse, 0x5, R33 ;  /* 0x0000000502297824 */ /* 0x040fe200078e0221 */
[----:B------:R-:W-:-:S07]  /*04b0*/  LEA R40, R2, R33, 0x2 ;  /* 0x0000002102287211 */ /* 0x000fce00078e10ff */
.L_x_772:
[----:B------:R-:W0:Y:S08]  /*04c0*/  LDC.64 R50, c[0x0][0x380] ;  /* 0x0000e000ff327b82 */ /* 0x000e300000000a00 */
[----:B-1----:R-:W1:Y:S01]  /*04d0*/  LDC.64 R48, c[0x0][0x388] ;  /* 0x0000e200ff307b82 */ /* 0x002e620000000a00 */
[----:B0-----:R-:W-:-:S07]  /*04e0*/  IMAD.WIDE.U32 R12, R5, 0x8, R50 ;  /* 0x00000008050c7825 */ /* 0x001fce00078e0032 */
[----:B------:R-:W-:Y:S01]  /*04f0*/  BAR.SYNC.DEFER_BLOCKING 0x0 ;  /* 0x0000000000007b1d */ /* 0x000fe20000010000 */
[----:B------:R-:W-:-:S04]  /*0500*/  IMAD.WIDE.U32 R14, R10, 0x8, R50 ;  /* 0x000000080a0e7825 */ /* 0x000fc800078e0032 */
[----:B------:R-:W-:-:S04]  /*0510*/  IMAD.WIDE.U32 R16, R11, 0x8, R50 ;  /* 0x000000080b107825 */ /* 0x000fc800078e0032 */
[----:B------:R-:W-:-:S04]  /*0520*/  IMAD.WIDE.U32 R18, R24, 0x8, R50 ;  /* 0x0000000818127825 */ /* 0x000fc800078e0032 */
[----:B------:R-:W-:-:S04]  /*0530*/  IMAD.WIDE.U32 R20, R25, 0x8, R50 ;  /* 0x0000000819147825 */ /* 0x000fc800078e0032 */
[----:B------:R-:W-:Y:S01]  /*0540*/  IMAD.WIDE.U32 R22, R26, 0x8, R50 ;  /* 0x000000081a167825 */ /* 0x000fe200078e0032 */
[----:B------:R-:W2:Y:S04]  /*0550*/  LDG.E.64 R12, desc[UR18][R12.64] ;  /* 0x000000120c0c7981 */ /* 0x000ea8000c1e1b00 */
[----:B------:R-:W2:Y:S04]  /*0560*/  LDG.E.64 R14, desc[UR18][R14.64] ;  /* 0x000000120e0e7981 */ /* 0x000ea8000c1e1b00 */
[----:B------:R-:W3:Y:S04]  /*0570*/  LDG.E.64 R16, desc[UR18][R16.64] ;  /* 0x0000001210107981 */ /* 0x000ee8000c1e1b00 */
[----:B------:R-:W3:Y:S04]  /*0580*/  LDG.E.64 R18, desc[UR18][R18.64] ;  /* 0x0000001212127981 */ /* 0x000ee8000c1e1b00 */
[----:B------:R-:W4:Y:S04]  /*0590*/  LDG.E.64 R20, desc[UR18][R20.64] ;  /* 0x0000001214147981 */ /* 0x000f28000c1e1b00 */
[----:B------:R-:W4:Y:S04]  /*05a0*/  LDG.E.64 R22, desc[UR18][R22.64] ;  /* 0x0000001216167981 */ /* 0x000f28000c1e1b00 */
[----:B--2---:R1:W-:Y:S04]  /*05b0*/  STS.128 [R46], R12 ;  /* 0x0000000c2e007388 */ /* 0x0043e80000000c00 */
[----:B---3--:R0:W-:Y:S04]  /*05c0*/  STS.128 [R46+0x10], R16 ;  /* 0x000010102e007388 */ /* 0x0081e80000000c00 */
[----:B----4-:R2:W-:Y:S01]  /*05d0*/  STS.128 [R46+0x20], R20 ;  /* 0x000020142e007388 */ /* 0x0105e20000000c00 */
[--C-:B-1----:R-:W-:Y:S01]  /*05e0*/  IMAD.WIDE.U32 R12, R33, 0x8, R48.reuse ;  /* 0x00000008210c7825 */ /* 0x102fe200078e0030 */
[----:B------:R-:W-:Y:S03]  /*05f0*/  BAR.SYNC.DEFER_BLOCKING 0x0 ;  /* 0x0000000000007b1d */ /* 0x000fe60000010000 */
[----:B0-----:R-:W-:-:S04]  /*0600*/  IMAD.WIDE.U32 R18, R38, 0x8, R48 ;  /* 0x0000000826127825 */ /* 0x001fc800078e0030 */
[----:B--2---:R-:W-:Y:S01]  /*0610*/  IMAD.WIDE.U32 R22, R32, 0x8, R50 ;  /* 0x0000000820167825 */ /* 0x004fe200078e0032 */
[----:B------:R-:W0:Y:S04]  /*0620*/  LDS.64 R16, [R45] ;  /* 0x000000002d107984 */ /* 0x000e280000000a00 */
[----:B------:R-:W1:Y:S04]  /*0630*/  LDS.64 R14, [R43] ;  /* 0x000000002b0e7984 */ /* 0x000e680000000a00 */
[----:B------:R-:W2:Y:S04]  /*0640*/  LDS.64 R20, [R42] ;  /* 0x000000002a147984 */ /* 0x000ea80000000a00 */
[----:B0-----:R0:W-:Y:S04]  /*0650*/  STG.E.64 desc[UR18][R12.64], R16 ;  /* 0x000000100c007986 */ /* 0x0011e8000c101b12 */
[----:B------:R-:W3:Y:S01]  /*0660*/  LDS.64 R16, [R3] ;  /* 0x0000000003107984 */ /* 0x000ee20000000a00 */
[----:B0-----:R-:W-:-:S05]  /*0670*/  IMAD.WIDE.U32 R12, R27, 0x8, R48 ;  /* 0x000000081b0c7825 */ /* 0x001fca00078e0030 */
[----:B-1----:R-:W-:Y:S04]  /*0680*/  STG.E.64 desc[UR18][R12.64], R14 ;  /* 0x0000000e0c007986 */ /* 0x002fe8000c101b12 */
[----:B------:R-:W0:Y:S04]  /*0690*/  LDS.64 R12, [R4] ;  /* 0x00000000040c7984 */ /* 0x000e280000000a00 */
[----:B------:R-:W1:Y:S04]  /*06a0*/  LDS.64 R14, [R6] ;  /* 0x00000000060e7984 */ /* 0x000e680000000a00 */
[----:B--2---:R2:W-:Y:S02]  /*06b0*/  STG.E.64 desc[UR18][R18.64], R20 ;  /* 0x0000001412007986 */ /* 0x0045e4000c101b12 */
[----:B--2---:R-:W-:-:S04]  /*06c0*/  IMAD.WIDE.U32 R18, R39, 0x8, R48 ;  /* 0x0000000827127825 */ /* 0x004fc800078e0030 */
[----:B------:R-:W-:Y:S01]  /*06d0*/  IMAD.WIDE.U32 R20, R31, 0x8, R50 ;  /* 0x000000081f147825 */ /* 0x000fe200078e0032 */
[----:B---3--:R2:W-:Y:S03]  /*06e0*/  STG.E.64 desc[UR18][R18.64], R16 ;  /* 0x0000001012007986 */ /* 0x0085e6000c101b12 */
[----:B--2---:R-:W-:-:S04]  /*06f0*/  IMAD.WIDE.U32 R18, R40, 0x8, R48 ;  /* 0x0000000828127825 */ /* 0x004fc800078e0030 */
[----:B------:R-:W-:Y:S01]  /*0700*/  IMAD.WIDE.U32 R16, R41, 0x8, R48 ;  /* 0x0000000829107825 */ /* 0x000fe200078e0030 */
[----:B0-----:R0:W-:Y:S04]  /*0710*/  STG.E.64 desc[UR18][R18.64], R12 ;  /* 0x0000000c12007986 */ /* 0x0011e8000c101b12 */
[----:B-1----:R1:W-:Y:S01]  /*0720*/  STG.E.64 desc[UR18][R16.64], R14 ;  /* 0x0000000e10007986 */ /* 0x0023e2000c101b12 */
[----:B------:R-:W-:Y:S01]  /*0730*/  BAR.SYNC.DEFER_BLOCKING 0x0 ;  /* 0x0000000000007b1d */ /* 0x000fe20000010000 */
[----:B0-----:R-:W-:-:S04]  /*0740*/  IMAD.WIDE.U32 R12, R9, 0x8, R50 ;  /* 0x00000008090c7825 */ /* 0x001fc800078e0032 */
[----:B-1----:R-:W-:-:S04]  /*0750*/  IMAD.WIDE.U32 R14, R28, 0x8, R50 ;  /* 0x000000081c0e7825 */ /* 0x002fc800078e0032 */
[----:B------:R-:W-:-:S04]  /*0760*/  IMAD.WIDE.U32 R16, R29, 0x8, R50 ;  /* 0x000000081d107825 */ /* 0x000fc800078e0032 */
[----:B------:R-:W-:Y:S01]  /*0770*/  IMAD.WIDE.U32 R18, R30, 0x8, R50 ;  /* 0x000000081e127825 */ /* 0x000fe200078e0032 */
[----:B------:R-:W2:Y:S04]  /*0780*/  LDG.E.64 R12, desc[UR18][R12.64] ;  /* 0x000000120c0c7981 */ /* 0x000ea8000c1e1b00 */
[----:B------:R-:W2:Y:S04]  /*0790*/  LDG.E.64 R14, desc[UR18][R14.64] ;  /* 0x000000120e0e7981 */ /* 0x000ea8000c1e1b00 */
[----:B------:R-:W3:Y:S04]  /*07a0*/  LDG.E.64 R16, desc[UR18][R16.64] ;  /* 0x0000001210107981 */ /* 0x000ee8000c1e1b00 */
[----:B------:R-:W3:Y:S04]  /*07b0*/  LDG.E.64 R18, desc[UR18][R18.64] ;  /* 0x0000001212127981 */ /* 0x000ee8000c1e1b00 */
[----:B------:R-:W4:Y:S04]  /*07c0*/  LDG.E.64 R20, desc[UR18][R20.64] ;  /* 0x0000001214147981 */ /* 0x000f28000c1e1b00 */
[----:B------:R-:W4:Y:S01]  /*07d0*/  LDG.E.64 R22, desc[UR18][R22.64] ;  /* 0x0000001216167981 */ /* 0x000f22000c1e1b00 */
[----:B------:R-:W-:Y:S01]  /*07e0*/  UIADD3 UR7, UPT, UPT, UR7, 0x2, URZ ;  /* 0x0000000207077890 */ /* 0x000fe2000fffe0ff */
[----:B------:R-:W-:-:S02]  /*07f0*/  LEA R5, R0, R5, 0x1 ;  /* 0x0000000500057211 */ /* 0x000fc400078e08ff */
[C---:B------:R-:W-:Y:S01]  /*0800*/  LEA R10, R0.reuse, R10, 0x1 ;  /* 0x0000000a000a7211 */ /* 0x040fe200078e08ff */
[----:B------:R-:W-:Y:S01]  /*0810*/  UISETP.NE.AND UP0, UPT, UR7, URZ, UPT ;  /* 0x000000ff0700728c */ /* 0x000fe2000bf05270 */
[C---:B------:R-:W-:Y:S02]  /*0820*/  LEA R11, R0.reuse, R11, 0x1 ;  /* 0x0000000b000b7211 */ /* 0x040fe400078e08ff */
[C---:B------:R-:W-:Y:S02]  /*0830*/  LEA R24, R0.reuse, R24, 0x1 ;  /* 0x0000001800187211 */ /* 0x040fe400078e08ff */
[C---:B------:R-:W-:Y:S02]  /*0840*/  LEA R25, R0.reuse, R25, 0x1 ;  /* 0x0000001900197211 */ /* 0x040fe400078e08ff */
[C---:B------:R-:W-:Y:S02]  /*0850*/  LEA R26, R0.reuse, R26, 0x1 ;  /* 0x0000001a001a7211 */ /* 0x040fe400078e08ff */
[----:B------:R-:W-:-:S02]  /*0860*/  LEA R9, R0, R9, 0x1 ;  /* 0x0000000900097211 */ /* 0x000fc400078e08ff */
[C---:B------:R-:W-:Y:S02]  /*0870*/  LEA R28, R0.reuse, R28, 0x1 ;  /* 0x0000001c001c7211 */ /* 0x040fe400078e08ff */
[C---:B------:R-:W-:Y:S02]  /*0880*/  LEA R29, R0.reuse, R29, 0x1 ;  /* 0x0000001d001d7211 */ /* 0x040fe400078e08ff */
[C---:B------:R-:W-:Y:S02]  /*0890*/  LEA R30, R0.reuse, R30, 0x1 ;  /* 0x0000001e001e7211 */ /* 0x040fe400078e08ff */
[C---:B------:R-:W-:Y:S02]  /*08a0*/  LEA R31, R0.reuse, R31, 0x1 ;  /* 0x0000001f001f7211 */ /* 0x040fe400078e08ff */
[----:B------:R-:W-:Y:S02]  /*08b0*/  LEA R32, R0, R32, 0x1 ;  /* 0x0000002000207211 */ /* 0x000fe400078e08ff */
[----:B------:R-:W-:-:S02]  /*08c0*/  LEA R33, R44, R33, 0x1 ;  /* 0x000000212c217211 */ /* 0x000fc400078e08ff */
[C---:B------:R-:W-:Y:S02]  /*08d0*/  LEA R27, R44.reuse, R27, 0x1 ;  /* 0x0000001b2c1b7211 */ /* 0x040fe400078e08ff */
[C---:B------:R-:W-:Y:S02]  /*08e0*/  LEA R38, R44.reuse, R38, 0x1 ;  /* 0x000000262c267211 */ /* 0x040fe400078e08ff */
[C---:B------:R-:W-:Y:S02]  /*08f0*/  LEA R39, R44.reuse, R39, 0x1 ;  /* 0x000000272c277211 */ /* 0x040fe400078e08ff */
[C---:B------:R-:W-:Y:S02]  /*0900*/  LEA R40, R44.reuse, R40, 0x1 ;  /* 0x000000282c287211 */ /* 0x040fe400078e08ff */
[----:B------:R-:W-:Y:S01]  /*0910*/  LEA R41, R44, R41, 0x1 ;  /* 0x000000292c297211 */ /* 0x000fe200078e08ff */
[----:B--2---:R0:W-:Y:S04]  /*0920*/  STS.128 [R46], R12 ;  /* 0x0000000c2e007388 */ /* 0x0041e80000000c00 */
[----:B---3--:R-:W-:Y:S04]  /*0930*/  STS.128 [R46+0x10], R16 ;  /* 0x000010102e007388 */ /* 0x008fe80000000c00 */
[----:B----4-:R1:W-:Y:S01]  /*0940*/  STS.128 [R46+0x20], R20 ;  /* 0x000020142e007388 */ /* 0x0103e20000000c00 */
[--C-:B0-----:R-:W-:Y:S01]  /*0950*/  IMAD.WIDE.U32 R12, R8, 0x8, R48.reuse ;  /* 0x00000008080c7825 */ /* 0x101fe200078e0030 */
[C---:B------:R-:W-:Y:S01]  /*0960*/  LEA R8, R44.reuse, R8, 0x1 ;  /* 0x000000082c087211 */ /* 0x040fe200078e08ff */
[----:B------:R-:W-:Y:S02]  /*0970*/  BAR.SYNC.DEFER_BLOCKING 0x0 ;  /* 0x0000000000007b1d */ /* 0x000fe40000010000 */
[----:B-1----:R-:W-:Y:S01]  /*0980*/  IMAD.WIDE.U32 R20, R7, 0x8, R48 ;  /* 0x0000000807147825 */ /* 0x002fe200078e0030 */
[----:B------:R-:W-:-:S03]  /*0990*/  LEA R7, R44, R7, 0x1 ;  /* 0x000000072c077211 */ /* 0x000fc600078e08ff */
[----:B------:R-:W0:Y:S04]  /*09a0*/  LDS.64 R14, [R45] ;  /* 0x000000002d0e7984 */ /* 0x000e280000000a00 */
[----:B------:R-:W1:Y:S04]  /*09b0*/  LDS.64 R22, [R43] ;  /* 0x000000002b167984 */ /* 0x000e680000000a00 */
[----:B------:R-:W2:Y:S04]  /*09c0*/  LDS.64 R18, [R42] ;  /* 0x000000002a127984 */ /* 0x000ea80000000a00 */
[----:B------:R-:W3:Y:S04]  /*09d0*/  LDS.64 R16, [R3] ;  /* 0x0000000003107984 */ /* 0x000ee80000000a00 */
[----:B0-----:R-:W-:Y:S04]  /*09e0*/  STG.E.64 desc[UR18][R12.64], R14 ;  /* 0x0000000e0c007986 */ /* 0x001fe8000c101b12 */
[----:B------:R-:W0:Y:S04]  /*09f0*/  LDS.64 R14, [R4] ;  /* 0x00000000040e7984 */ /* 0x000e280000000a00 */
[----:B------:R-:W4:Y:S04]  /*0a00*/  LDS.64 R12, [R6] ;  /* 0x00000000060c7984 */ /* 0x000f280000000a00 */
[----:B-1----:R1:W-:Y:S02]  /*0a10*/  STG.E.64 desc[UR18][R20.64], R22 ;  /* 0x0000001614007986 */ /* 0x0023e4000c101b12 */
[----:B-1----:R-:W-:Y:S01]  /*0a20*/  IMAD.WIDE.U32 R20, R34, 0x8, R48 ;  /* 0x0000000822147825 */ /* 0x002fe200078e0030 */
[----:B------:R-:W-:-:S04]  /*0a30*/  LEA R34, R44, R34, 0x1 ;  /* 0x000000222c227211 */ /* 0x000fc800078e08ff */
[----:B--2---:R1:W-:Y:S02]  /*0a40*/  STG.E.64 desc[UR18][R20.64], R18 ;  /* 0x0000001214007986 */ /* 0x0043e4000c101b12 */
[----:B-1----:R-:W-:Y:S01]  /*0a50*/  IMAD.WIDE.U32 R20, R35, 0x8, R48 ;  /* 0x0000000823147825 */ /* 0x002fe200078e0030 */
[----:B------:R-:W-:-:S03]  /*0a60*/  LEA R35, R44, R35, 0x1 ;  /* 0x000000232c237211 */ /* 0x000fc600078e08ff */
[--C-:B------:R-:W-:Y:S01]  /*0a70*/  IMAD.WIDE.U32 R18, R36, 0x8, R48.reuse ;  /* 0x0000000824127825 */ /* 0x100fe200078e0030 */
[----:B---3--:R1:W-:Y:S01]  /*0a80*/  STG.E.64 desc[UR18][R20.64], R16 ;  /* 0x0000001014007986 */ /* 0x0083e2000c101b12 */
[C---:B------:R-:W-:Y:S02]  /*0a90*/  LEA R36, R44.reuse, R36, 0x1 ;  /* 0x000000242c247211 */ /* 0x040fe400078e08ff */
[----:B------:R-:W-:Y:S01]  /*0aa0*/  IMAD.WIDE.U32 R48, R37, 0x8, R48 ;  /* 0x0000000825307825 */ /* 0x000fe200078e0030 */
[----:B0-----:R1:W-:Y:S01]  /*0ab0*/  STG.E.64 desc[UR18][R18.64], R14 ;  /* 0x0000000e12007986 */ /* 0x0013e2000c101b12 */
[----:B------:R-:W-:-:S03]  /*0ac0*/  LEA R37, R44, R37, 0x1 ;  /* 0x000000252c257211 */ /* 0x000fc600078e08ff */
[----:B----4-:R1:W-:Y:S01]  /*0ad0*/  STG.E.64 desc[UR18][R48.64], R12 ;  /* 0x0000000c30007986 */ /* 0x0103e2000c101b12 */
[----:B------:R-:W-:Y:S05]  /*0ae0*/  BRA.U UP0, `(.L_x_772) ;  /* 0xfffffff900747547 */ /* 0x000fea000b83ffff */
[----:B------:R-:W0:Y:S02]  /*0af0*/  LDCU UR4, c[0x0][0x394] ;  /* 0x00007280ff0477ac */ /* 0x000e240008000800 */
[----:B0-----:R-:W-:-:S12]  /*0b00*/  ULOP3.LUT UR4, UR4, 0xfffffffe, URZ, 0xc0, !UPT ;  /* 0xfffffffe04047892 */ /* 0x001fd8000f8ec0ff */
.L_x_771:
[----:B------:R-:W0:Y:S02]  /*0b10*/  LDC R5, c[0x0][0x394] ;  /* 0x0000e500ff057b82 */ /* 0x000e240000000800 */
[----:B0-----:R-:W-:-:S04]  /*0b20*/  LOP3.LUT R6, R5, 0x1, RZ, 0xc0, !PT ;  /* 0x0000000105067812 */ /* 0x001fc800078ec0ff */
[----:B------:R-:W-:-:S13]  /*0b30*/  ISETP.NE.U32.AND P0, PT, R6, 0x1, PT ;  /* 0x000000010600780c */ /* 0x000fda0003f05070 */
[----:B------:R-:W-:Y:S05]  /*0b40*/  @P0 EXIT ;  /* 0x000000000000094d */ /* 0x000fea0003800000 */
[----:B------:R-:W0:Y:S01]  /*0b50*/  LDCU UR7, c[0x0][0x390] ;  /* 0x00007200ff0777ac */ /* 0x000e220008000800 */
[----:B-1----:R-:W1:Y:S01]  /*0b60*/  LDC.64 R18, c[0x0][0x380] ;  /* 0x0000e000ff127b82 */ /* 0x002e620000000a00 */
[----:B------:R-:W-:Y:S01]  /*0b70*/  IMAD R9, R0, UR4, R47 ;  /* 0x0000000400097c24 */ /* 0x000fe2000f8e022f */
[----:B------:R-:W2:Y:S01]  /*0b80*/  LDCU UR6, c[0x0][0x398] ;  /* 0x00007300ff0677ac */ /* 0x000ea20008000800 */
[----:B0-----:R-:W-:-:S04]  /*0b90*/  IMAD R0, R5, UR7, RZ ;  /* 0x0000000705007c24 */ /* 0x001fc8000f8e02ff */
[C---:B--2---:R-:W-:Y:S02]  /*0ba0*/  IMAD R11, R0.reuse, UR6, R9 ;  /* 0x00000006000b7c24 */ /* 0x044fe4000f8e0209 */
[----:B-1----:R-:W-:Y:S01]  /*0bb0*/  IMAD.WIDE.U32 R8, R9, 0x8, R18 ;  /* 0x0000000809087825 */ /* 0x002fe200078e0012 */
[----:B------:R-:W-:Y:S03]  /*0bc0*/  BAR.SYNC.DEFER_BLOCKING 0x0 ;  /* 0x0000000000007b1d */ /* 0x000fe60000010000 */
[----:B------:R-:W-:Y:S02]  /*0bd0*/  IMAD R13, R0, UR6, R11 ;  /* 0x00000006000d7c24 */ /* 0x000fe4000f8e020b */
[----:B------:R-:W-:-:S04]  /*0be0*/  IMAD.WIDE.U32 R10, R11, 0x8, R18 ;  /* 0x000000080b0a7825 */ /* 0x000fc800078e0012 */
[----:B------:R-:W-:Y:S02]  /*0bf0*/  IMAD R15, R0, UR6, R13 ;  /* 0x00000006000f7c24 */ /* 0x000fe4000f8e020d */
[----:B------:R-:W-:-:S04]  /*0c00*/  IMAD.WIDE.U32 R12, R13, 0x8, R18 ;  /* 0x000000080d0c7825 */ /* 0x000fc800078e0012 */
[----:B------:R-:W-:Y:S02]  /*0c10*/  IMAD R17, R0, UR6, R15 ;  /* 0x0000000600117c24 */ /* 0x000fe4000f8e020f */
[----:B------:R-:W-:-:S04]  /*0c20*/  IMAD.WIDE.U32 R14, R15, 0x8, R18 ;  /* 0x000000080f0e7825 */ /* 0x000fc800078e0012 */
[----:B------:R-:W-:Y:S02]  /*0c30*/  IMAD R5, R0, UR6, R17 ;  /* 0x0000000600057c24 */ /* 0x000fe4000f8e0211 */
[--C-:B------:R-:W-:Y:S01]  /*0c40*/  IMAD.WIDE.U32 R16, R17, 0x8, R18.reuse ;  /* 0x0000000811107825 */ /* 0x100fe200078e0012 */
[----:B------:R-:W2:Y:S03]  /*0c50*/  LDG.E.64 R8, desc[UR18][R8.64] ;  /* 0x0000001208087981 */ /* 0x000ea6000c1e1b00 */
[----:B------:R-:W-:Y:S01]  /*0c60*/  IMAD.WIDE.U32 R18, R5, 0x8, R18 ;  /* 0x0000000805127825 */ /* 0x000fe200078e0012 */
[----:B------:R-:W2:Y:S04]  /*0c70*/  LDG.E.64 R10, desc[UR18][R10.64] ;  /* 0x000000120a0a7981 */ /* 0x000ea8000c1e1b00 */
[----:B------:R-:W3:Y:S04]  /*0c80*/  LDG.E.64 R12, desc[UR18][R12.64] ;  /* 0x000000120c0c7981 */ /* 0x000ee8000c1e1b00 */
[----:B------:R-:W3:Y:S04]  /*0c90*/  LDG.E.64 R14, desc[UR18][R14.64] ;  /* 0x000000120e0e7981 */ /* 0x000ee8000c1e1b00 */
[----:B------:R-:W4:Y:S04]  /*0ca0*/  LDG.E.64 R16, desc[UR18][R16.64] ;  /* 0x0000001210107981 */ /* 0x000f28000c1e1b00 */
[----:B------:R-:W4:Y:S01]  /*0cb0*/  LDG.E.64 R18, desc[UR18][R18.64] ;  /* 0x0000001212127981 */ /* 0x000f22000c1e1b00 */
[----:B------:R-:W0:Y:S01]  /*0cc0*/  S2R R5, SR_TID.X ;  /* 0x0000000000057919 */ /* 0x000e220000002100 */
[----:B------:R-:W-:Y:S01]  /*0cd0*/  LEA R28, R2, R4, 0x3 ;  /* 0x00000004021c7211 */ /* 0x000fe200078e18ff */
[----:B------:R-:W-:Y:S01]  /*0ce0*/  UIADD3 UR4, UPT, UPT, UR5, UR4, URZ ;  /* 0x0000000405047290 */ /* 0x000fe2000fffe0ff */
[----:B--2---:R0:W-:Y:S04]  /*0cf0*/  STS.128 [R46], R8 ;  /* 0x000000082e007388 */ /* 0x0041e80000000c00 */
[----:B---3--:R1:W-:Y:S04]  /*0d00*/  STS.128 [R46+0x10], R12 ;  /* 0x0000100c2e007388 */ /* 0x0083e80000000c00 */
[----:B----4-:R2:W-:Y:S01]  /*0d10*/  STS.128 [R46+0x20], R16 ;  /* 0x000020102e007388 */ /* 0x0105e20000000c00 */
[----:B------:R-:W-:Y:S01]  /*0d20*/  BAR.SYNC.DEFER_BLOCKING 0x0 ;  /* 0x0000000000007b1d */ /* 0x000fe20000010000 */
[----:B0-----:R-:W-:-:S07]  /*0d30*/  IMAD R9, R44, UR4, R5 ;  /* 0x000000042c097c24 */ /* 0x001fce000f8e0205 */
[----:B-1----:R-:W0:Y:S01]  /*0d40*/  LDC.64 R14, c[0x0][0x388] ;  /* 0x0000e200ff0e7b82 */ /* 0x002e220000000a00 */
[----:B------:R-:W1:Y:S04]  /*0d50*/  LDS.64 R6, [R45] ;  /* 0x000000002d067984 */ /* 0x000e680000000a00 */
[----:B------:R-:W3:Y:S04]  /*0d60*/  LDS.64 R20, [R43] ;  /* 0x000000002b147984 */ /* 0x000ee80000000a00 */
[----:B------:R-:W4:Y:S04]  /*0d70*/  LDS.64 R22, [R42] ;  /* 0x000000002a167984 */ /* 0x000f280000000a00 */
[----:B------:R5:W4:Y:S04]  /*0d80*/  LDS.64 R24, [R3] ;  /* 0x0000000003187984 */ /* 0x000b280000000a00 */
[----:B------:R5:W4:Y:S04]  /*0d90*/  LDS.64 R26, [R4] ;  /* 0x00000000041a7984 */ /* 0x000b280000000a00 */
[----:B------:R-:W4:Y:S01]  /*0da0*/  LDS.64 R28, [R28] ;  /* 0x000000001c1c7984 */ /* 0x000f220000000a00 */
[----:B------:R-:W-:-:S04]  /*0db0*/  IADD3 R5, PT, PT, R9, R2, RZ ;  /* 0x0000000209057210 */ /* 0x000fc80007ffe0ff */
[----:B------:R-:W-:-:S04]  /*0dc0*/  IADD3 R11, PT, PT, R5, R2, RZ ;  /* 0x00000002050b7210 */ /* 0x000fc80007ffe0ff */
[----:B------:R-:W-:-:S04]  /*0dd0*/  IADD3 R13, PT, PT, R11, R2, RZ ;  /* 0x000000020b0d7210 */ /* 0x000fc80007ffe0ff */
[----:B--2---:R-:W-:Y:S01]  /*0de0*/  IADD3 R17, PT, PT, R13, R2, RZ ;  /* 0x000000020d117210 */ /* 0x004fe20007ffe0ff */
[----:B0-----:R-:W-:-:S03]  /*0df0*/  IMAD.WIDE.U32 R8, R9, 0x8, R14 ;  /* 0x0000000809087825 */ /* 0x001fc600078e000e */
[----:B------:R-:W-:Y:S01]  /*0e00*/  IADD3 R19, PT, PT, R17, R2, RZ ;  /* 0x0000000211137210 */ /* 0x000fe20007ffe0ff */
[----:B-----5:R-:W-:-:S04]  /*0e10*/  IMAD.WIDE.U32 R2, R5, 0x8, R14 ;  /* 0x0000000805027825 */ /* 0x020fc800078e000e */
[--C-:B------:R-:W-:Y:S01]  /*0e20*/  IMAD.WIDE.U32 R4, R11, 0x8, R14.reuse ;  /* 0x000000080b047825 */ /* 0x100fe200078e000e */
[----:B-1----:R-:W-:Y:S03]  /*0e30*/  STG.E.64 desc[UR18][R8.64], R6 ;  /* 0x0000000608007986 */ /* 0x002fe6000c101b12 */
[--C-:B------:R-:W-:Y:S01]  /*0e40*/  IMAD.WIDE.U32 R10, R13, 0x8, R14.reuse ;  /* 0x000000080d0a7825 */ /* 0x100fe200078e000e */
[----:B---3--:R-:W-:Y:S03]  /*0e50*/  STG.E.64 desc[UR18][R2.64], R20 ;  /* 0x0000001402007986 */ /* 0x008fe6000c101b12 */
[--C-:B------:R-:W-:Y:S01]  /*0e60*/  IMAD.WIDE.U32 R12, R17, 0x8, R14.reuse ;  /* 0x00000008110c7825 */ /* 0x100fe200078e000e */
[----:B----4-:R-:W-:Y:S03]  /*0e70*/  STG.E.64 desc[UR18][R4.64], R22 ;  /* 0x0000001604007986 */ /* 0x010fe6000c101b12 */
[----:B------:R-:W-:Y:S01]  /*0e80*/  IMAD.WIDE.U32 R14, R19, 0x8, R14 ;  /* 0x00000008130e7825 */ /* 0x000fe200078e000e */
[----:B------:R-:W-:Y:S04]  /*0e90*/  STG.E.64 desc[UR18][R10.64], R24 ;  /* 0x000000180a007986 */ /* 0x000fe8000c101b12 */
[----:B------:R-:W-:Y:S04]  /*0ea0*/  STG.E.64 desc[UR18][R12.64], R26 ;  /* 0x0000001a0c007986 */ /* 0x000fe8000c101b12 */
[----:B------:R-:W-:Y:S01]  /*0eb0*/  STG.E.64 desc[UR18][R14.64], R28 ;  /* 0x0000001c0e007986 */ /* 0x000fe2000c101b12 */
[----:B------:R-:W-:Y:S05]  /*0ec0*/  EXIT ;  /* 0x000000000000794d */ /* 0x000fea0003800000 */
.L_x_773:
        /* <DEDUP_REMOVED lines=11> */
.L_x_795:


//--------------------- .text._Z5rhsInPdS_iiiid   --------------------------
	.section	.text._Z5rhsInPdS_iiiid,"ax",@progbits
	.align	128
        .global         _Z5rhsInPdS_iiiid
        .type           _Z5rhsInPdS_iiiid,@function
        .size           _Z5rhsInPdS_iiiid,(.L_x_796 - _Z5rhsInPdS_iiiid)
        .other          _Z5rhsInPdS_iiiid,@"STO_CUDA_ENTRY STV_DEFAULT"
_Z5rhsInPdS_iiiid:
.text._Z5rhsInPdS_iiiid:
[----:B------:R-:W-:Y:S01]  /*0000*/  LDC R1, c[0x0][0x37c] ;  /* 0x0000df00ff017b82 */ /* 0x000fe20000000800 */
[----:B------:R-:W0:Y:S02]  /*0010*/  LDCU UR6, c[0x0][0x394] ;  /* 0x00007280ff0677ac */ /* 0x000e240008000800 */
[----:B0-----:R-:W-:-:S13]  /*0020*/  ISETP.NE.AND P0, PT, RZ, UR6, PT ;  /* 0x00000006ff007c0c */ /* 0x001fda000bf05270 */
[----:B------:R-:W-:Y:S05]  /*0030*/  @!P0 EXIT ;  /* 0x000000000000894d */ /* 0x000fea0003800000 */
[----:B------:R-:W0:Y:S01]  /*0040*/  LDCU.64 UR8, c[0x0][0x398] ;  /* 0x00007300ff0877ac */ /* 0x000e220008000a00 */
[----:B------:R-:W1:Y:S01]  /*0050*/  S2R R21, SR_TID.X ;  /* 0x0000000000157919 */ /* 0x000e620000002100 */
[----:B------:R-:W1:Y:S01]  /*0060*/  LDC R0, c[0x0][0x360] ;  /* 0x0000d800ff007b82 */ /* 0x000e620000000800 */
[----:B------:R-:W-:Y:S01]  /*0070*/  UMOV UR4, 0x400 ;  /* 0x0000040000047882 */ /* 0x000fe20000000000 */
[----:B------:R-:W2:Y:S01]  /*0080*/  LDCU.64 UR14, c[0x0][0x358] ;  /* 0x00006b00ff0e77ac */ /* 0x000ea20008000a00 */
[----:B------:R-:W3:Y:S05]  /*0090*/  LDCU.64 UR18, c[0x0][0x3a0] ;  /* 0x00007400ff1277ac */ /* 0x000eea0008000a00 */
[----:B------:R-:W4:Y:S01]  /*00a0*/  S2UR UR5, SR_CgaCtaId ;  /* 0x00000000000579c3 */ /* 0x000f220000008800 */
[----:B0-----:R-:W0:Y:S07]  /*00b0*/  I2F.U32.RP R4, UR9 ;  /* 0x0000000900047d06 */ /* 0x001e2e0008209000 */
[----:B------:R-:W5:Y:S01]  /*00c0*/  S2UR UR16, SR_CTAID.X ;  /* 0x00000000001079c3 */ /* 0x000f620000002500 */
[----:B0-----:R-:W0:Y:S01]  /*00d0*/  MUFU.RCP R4, R4 ;  /* 0x0000000400047308 */ /* 0x001e220000001000 */
[----:B----4-:R-:W-:-:S02]  /*00e0*/  ULEA UR4, UR5, UR4, 0x18 ;  /* 0x0000000405047291 */ /* 0x010fc4000f8ec0ff */
[----:B-----5:R-:W-:Y:S02]  /*00f0*/  UIMAD UR13, UR16, UR9, URZ ;  /* 0x00000009100d72a4 */ /* 0x020fe4000f8e02ff */
[----:B------:R-:W-:Y:S02]  /*0100*/  UIADD3 UR7, UPT, UPT, UR16, UR8, URZ ;  /* 0x0000000810077290 */ /* 0x000fe4000fffe0ff */
[----:B------:R-:W-:Y:S02]  /*0110*/  ULEA UR10, UR8, UR16, 0x1 ;  /* 0x00000010080a7291 */ /* 0x000fe4000f8e08ff */
[----:B------:R-:W-:Y:S01]  /*0120*/  UIMAD UR11, UR8, 0x3, UR16 ;  /* 0x00000003080b78a4 */ /* 0x000fe2000f8e0210 */
[----:B0-----:R-:W-:Y:S01]  /*0130*/  IADD3 R2, PT, PT, R4, 0xffffffe, RZ ;  /* 0x0ffffffe04027810 */ /* 0x001fe20007ffe0ff */
[----:B------:R-:W-:Y:S02]  /*0140*/  ULEA UR12, UR8, UR16, 0x2 ;  /* 0x00000010080c7291 */ /* 0x000fe4000f8e10ff */
[----:B------:R-:W-:Y:S01]  /*0150*/  UIMAD UR5, UR8, 0x5, UR16 ;  /* 0x00000005080578a4 */ /* 0x000fe2000f8e0210 */
[----:B------:R0:W4:Y:S02]  /*0160*/  F2I.FTZ.U32.TRUNC.NTZ R3, R2 ;  /* 0x0000000200037305 */ /* 0x000124000021f000 */
[----:B0-----:R-:W-:Y:S01]  /*0170*/  HFMA2 R2, -RZ, RZ, 0, 0 ;  /* 0x00000000ff027431 */ /* 0x001fe200000001ff */
[----:B----4-:R-:W-:-:S05]  /*0180*/  IADD3 R5, PT, PT, RZ, -R3, RZ ;  /* 0x80000003ff057210 */ /* 0x010fca0007ffe0ff */
[----:B------:R-:W-:-:S04]  /*0190*/  IMAD R5, R5, UR9, RZ ;  /* 0x0000000905057c24 */ /* 0x000fc8000f8e02ff */
[----:B------:R-:W-:-:S04]  /*01a0*/  IMAD.HI.U32 R6, R3, R5, R2 ;  /* 0x0000000503067227 */ /* 0x000fc800078e0002 */
[----:B-1----:R-:W-:Y:S02]  /*01b0*/  IMAD.IADD R5, R21, 0x1, R0 ;  /* 0x0000000115057824 */ /* 0x002fe400078e0200 */
[----:B------:R-:W-:-:S03]  /*01c0*/  IMAD.HI.U32 R4, R6, R21, RZ ;  /* 0x0000001506047227 */ /* 0x000fc600078e00ff */
[----:B------:R-:W-:Y:S01]  /*01d0*/  IADD3 R9, PT, PT, R5, R0, RZ ;  /* 0x0000000005097210 */ /* 0x000fe20007ffe0ff */
[----:B------:R-:W-:Y:S01]  /*01e0*/  IMAD.HI.U32 R8, R6, R5, RZ ;  /* 0x0000000506087227 */ /* 0x000fe200078e00ff */
[----:B------:R-:W-:-:S03]  /*01f0*/  IADD3 R2, PT, PT, -R4, RZ, RZ ;  /* 0x000000ff04027210 */ /* 0x000fc60007ffe1ff */
[----:B------:R-:W-:Y:S02]  /*0200*/  IMAD.IADD R7, R9, 0x1, R0 ;  /* 0x0000000109077824 */ /* 0x000fe400078e0200 */
[----:B------:R-:W-:Y:S02]  /*0210*/  IMAD R2, R2, UR9, R21 ;  /* 0x0000000902027c24 */ /* 0x000fe4000f8e0215 */
[----:B------:R-:W-:Y:S01]  /*0220*/  IMAD.HI.U32 R10, R6, R9, RZ ;  /* 0x00000009060a7227 */ /* 0x000fe200078e00ff */
[-C--:B------:R-:W-:Y:S02]  /*0230*/  IADD3 R11, PT, PT, R7, R0.reuse, RZ ;  /* 0x00000000070b7210 */ /* 0x080fe40007ffe0ff */
[----:B------:R-:W-:Y:S01]  /*0240*/  ISETP.GE.U32.AND P4, PT, R2, UR9, PT ;  /* 0x0000000902007c0c */ /* 0x000fe2000bf86070 */
[----:B------:R-:W-:Y:S01]  /*0250*/  IMAD.MOV R12, RZ, RZ, -R8 ;  /* 0x000000ffff0c7224 */ /* 0x000fe200078e0a08 */
[----:B------:R-:W-:Y:S01]  /*0260*/  IADD3 R3, PT, PT, R11, R0, RZ ;  /* 0x000000000b037210 */ /* 0x000fe20007ffe0ff */
[----:B------:R-:W-:Y:S01]  /*0270*/  IMAD.HI.U32 R16, R6, R11, RZ ;  /* 0x0000000b06107227 */ /* 0x000fe200078e00ff */
[----:B------:R-:W-:-:S03]  /*0280*/  IADD3 R20, PT, PT, -R10, RZ, RZ ;  /* 0x000000ff0a147210 */ /* 0x000fc60007ffe1ff */
[----:B------:R-:W-:Y:S01]  /*0290*/  IMAD.HI.U32 R14, R6, R7, RZ ;  /* 0x00000007060e7227 */ /* 0x000fe200078e00ff */
[----:B------:R-:W-:-:S03]  /*02a0*/  IADD3 R24, PT, PT, -R16, RZ, RZ ;  /* 0x000000ff10187210 */ /* 0x000fc60007ffe1ff */
[----:B------:R-:W-:Y:S01]  /*02b0*/  IMAD.HI.U32 R18, R6, R3, RZ ;  /* 0x0000000306127227 */ /* 0x000fe200078e00ff */
[----:B------:R-:W-:Y:S02]  /*02c0*/  IADD3 R22, PT, PT, -R14, RZ, RZ ;  /* 0x000000ff0e167210 */ /* 0x000fe40007ffe1ff */
[----:B------:R-:W-:Y:S01]  /*02d0*/  @P4 IADD3 R4, PT, PT, R4, 0x1, RZ ;  /* 0x0000000104044810 */ /* 0x000fe20007ffe0ff */
[----:B------:R-:W-:Y:S02]  /*02e0*/  IMAD R6, R12, UR9, R5 ;  /* 0x000000090c067c24 */ /* 0x000fe4000f8e0205 */
[----:B------:R-:W-:Y:S01]  /*02f0*/  IMAD R12, R20, UR9, R9 ;  /* 0x00000009140c7c24 */ /* 0x000fe2000f8e0209 */
[----:B------:R-:W-:Y:S01]  /*0300*/  IADD3 R20, PT, PT, -R18, RZ, RZ ;  /* 0x000000ff12147210 */ /* 0x000fe20007ffe1ff */
[----:B------:R-:W-:Y:S01]  /*0310*/  @P4 VIADD R2, R2, -UR9 ;  /* 0x8000000902024c36 */ /* 0x000fe20008000000 */
[----:B------:R-:W-:Y:S01]  /*0320*/  ISETP.GE.U32.AND P6, PT, R6, UR9, PT ;  /* 0x0000000906007c0c */ /* 0x000fe2000bfc6070 */
[----:B------:R-:W-:Y:S01]  /*0330*/  IMAD R13, R24, UR9, R11 ;  /* 0x00000009180d7c24 */ /* 0x000fe2000f8e020b */
[----:B------:R-:W-:Y:S01]  /*0340*/  ISETP.GE.U32.AND P0, PT, R12, UR9, PT ;  /* 0x000000090c007c0c */ /* 0x000fe2000bf06070 */
[----:B------:R-:W-:Y:S01]  /*0350*/  IMAD R15, R20, UR9, R3 ;  /* 0x00000009140f7c24 */ /* 0x000fe2000f8e0203 */
[----:B------:R-:W-:Y:S01]  /*0360*/  ISETP.GE.U32.AND P5, PT, R2, UR9, PT ;  /* 0x0000000902007c0c */ /* 0x000fe2000bfa6070 */
[----:B------:R-:W-:Y:S01]  /*0370*/  IMAD R2, R22, UR9, R7 ;  /* 0x0000000916027c24 */ /* 0x000fe2000f8e0207 */
[----:B------:R-:W-:-:S02]  /*0380*/  ISETP.GE.U32.AND P1, PT, R13, UR9, PT ;  /* 0x000000090d007c0c */ /* 0x000fc4000bf26070 */
[----:B------:R-:W-:Y:S02]  /*0390*/  ISETP.GE.U32.AND P3, PT, R15, UR9, PT ;  /* 0x000000090f007c0c */ /* 0x000fe4000bf66070 */
[----:B------:R-:W-:-:S03]  /*03a0*/  ISETP.GE.U32.AND P2, PT, R2, UR9, PT ;  /* 0x0000000902007c0c */ /* 0x000fc6000bf46070 */
[----:B------:R-:W-:Y:S02]  /*03b0*/  @P6 IADD3 R6, PT, PT, R6, -UR9, RZ ;  /* 0x8000000906066c10 */ /* 0x000fe4000fffe0ff */
[----:B------:R-:W-:Y:S01]  /*03c0*/  @P0 VIADD R12, R12, -UR9 ;  /* 0x800000090c0c0c36 */ /* 0x000fe20008000000 */
[----:B------:R-:W-:Y:S02]  /*03d0*/  @P6 IADD3 R8, PT, PT, R8, 0x1, RZ ;  /* 0x0000000108086810 */ /* 0x000fe40007ffe0ff */
[----:B------:R-:W-:Y:S01]  /*03e0*/  @P5 IADD3 R4, PT, PT, R4, 0x1, RZ ;  /* 0x0000000104045810 */ /* 0x000fe20007ffe0ff */
[----:B------:R-:W-:Y:S01]  /*03f0*/  @P1 VIADD R16, R16, 0x1 ;  /* 0x0000000110101836 */ /* 0x000fe20000000000 */
[----:B------:R-:W-:Y:S02]  /*0400*/  ISETP.GE.U32.AND P5, PT, R12, UR9, PT ;  /* 0x000000090c007c0c */ /* 0x000fe4000bfa6070 */
[----:B------:R-:W-:Y:S01]  /*0410*/  @P1 IADD3 R13, PT, PT, R13, -UR9, RZ ;  /* 0x800000090d0d1c10 */ /* 0x000fe2000fffe0ff */
[----:B------:R-:W-:Y:S01]  /*0420*/  @P2 VIADD R2, R2, -UR9 ;  /* 0x8000000902022c36 */ /* 0x000fe20008000000 */
[----:B------:R-:W-:-:S02]  /*0430*/  @P3 IADD3 R15, PT, PT, R15, -UR9, RZ ;  /* 0x800000090f0f3c10 */ /* 0x000fc4000fffe0ff */
[----:B------:R-:W-:Y:S02]  /*0440*/  ISETP.GE.U32.AND P6, PT, R13, UR9, PT ;  /* 0x000000090d007c0c */ /* 0x000fe4000bfc6070 */
[----:B------:R-:W-:Y:S02]  /*0450*/  @P0 IADD3 R10, PT, PT, R10, 0x1, RZ ;  /* 0x000000010a0a0810 */ /* 0x000fe40007ffe0ff */
[----:B------:R-:W-:Y:S02]  /*0460*/  ISETP.GE.U32.AND P4, PT, R6, UR9, PT ;  /* 0x0000000906007c0c */ /* 0x000fe4000bf86070 */
[----:B------:R-:W-:Y:S02]  /*0470*/  ISETP.GE.U32.AND P0, PT, R2, UR9, PT ;  /* 0x0000000902007c0c */ /* 0x000fe4000bf06070 */
[----:B------:R-:W-:Y:S02]  /*0480*/  @P2 IADD3 R14, PT, PT, R14, 0x1, RZ ;  /* 0x000000010e0e2810 */ /* 0x000fe40007ffe0ff */
[----:B------:R-:W-:-:S02]  /*0490*/  ISETP.GE.U32.AND P2, PT, R15, UR9, PT ;  /* 0x000000090f007c0c */ /* 0x000fc4000bf46070 */
[----:B------:R-:W-:Y:S01]  /*04a0*/  ISETP.NE.U32.AND P1, PT, RZ, UR9, PT ;  /* 0x00000009ff007c0c */ /* 0x000fe2000bf25070 */
[----:B------:R-:W-:Y:S01]  /*04b0*/  @P6 VIADD R16, R16, 0x1 ;  /* 0x0000000110106836 */ /* 0x000fe20000000000 */
[----:B------:R-:W-:Y:S02]  /*04c0*/  LOP3.LUT R13, RZ, UR9, RZ, 0x33, !PT ;  /* 0x00000009ff0d7c12 */ /* 0x000fe4000f8e33ff */
[----:B------:R-:W-:Y:S02]  /*04d0*/  @P5 IADD3 R10, PT, PT, R10, 0x1, RZ ;  /* 0x000000010a0a5810 */ /* 0x000fe40007ffe0ff */
[----:B------:R-:W-:Y:S02]  /*04e0*/  @P3 IADD3 R18, PT, PT, R18, 0x1, RZ ;  /* 0x0000000112123810 */ /* 0x000fe40007ffe0ff */
[C---:B------:R-:W-:Y:S02]  /*04f0*/  SEL R19, R13.reuse, R10, !P1 ;  /* 0x0000000a0d137207 */ /* 0x040fe40004800000 */
[----:B------:R-:W-:-:S02]  /*0500*/  SEL R25, R13, R16, !P1 ;  /* 0x000000100d197207 */ /* 0x000fc40004800000 */
[----:B------:R-:W-:Y:S02]  /*0510*/  IADD3 R2, PT, PT, -R19, RZ, RZ ;  /* 0x000000ff13027210 */ /* 0x000fe40007ffe1ff */
[----:B------:R-:W-:Y:S02]  /*0520*/  @P4 IADD3 R8, PT, PT, R8, 0x1, RZ ;  /* 0x0000000108084810 */ /* 0x000fe40007ffe0ff */
[----:B------:R-:W-:Y:S01]  /*0530*/  @P0 IADD3 R14, PT, PT, R14, 0x1, RZ ;  /* 0x000000010e0e0810 */ /* 0x000fe20007ffe0ff */
[----:B------:R-:W-:Y:S01]  /*0540*/  IMAD R9, R2, UR9, R9 ;  /* 0x0000000902097c24 */ /* 0x000fe2000f8e0209 */
[----:B------:R-:W-:Y:S01]  /*0550*/  @P2 IADD3 R18, PT, PT, R18, 0x1, RZ ;  /* 0x0000000112122810 */ /* 0x000fe20007ffe0ff */
[----:B------:R-:W0:Y:S01]  /*0560*/  LDC R2, c[0x0][0x390] ;  /* 0x0000e400ff027b82 */ /* 0x000e220000000800 */
[C---:B------:R-:W-:Y:S01]  /*0570*/  SEL R15, R13.reuse, R4, !P1 ;  /* 0x000000040d0f7207 */ /* 0x040fe20004800000 */
[----:B------:R-:W-:Y:S01]  /*0580*/  IMAD.MOV R4, RZ, RZ, -R25 ;  /* 0x000000ffff047224 */ /* 0x000fe200078e0a19 */
[----:B------:R-:W-:Y:S01]  /*0590*/  SEL R17, R13, R8, !P1 ;  /* 0x000000080d117207 */ /* 0x000fe20004800000 */
[----:B------:R-:W-:Y:S01]  /*05a0*/  IMAD R12, R9, R0, R19 ;  /* 0x00000000090c7224 */ /* 0x000fe200078e0213 */
[C---:B------:R-:W-:Y:S01]  /*05b0*/  SEL R23, R13.reuse, R14, !P1 ;  /* 0x0000000e0d177207 */ /* 0x040fe20004800000 */
[----:B------:R-:W-:Y:S01]  /*05c0*/  IMAD R11, R4, UR9, R11 ;  /* 0x00000009040b7c24 */ /* 0x000fe2000f8e020b */
[----:B------:R-:W-:Y:S01]  /*05d0*/  SEL R13, R13, R18, !P1 ;  /* 0x000000120d0d7207 */ /* 0x000fe20004800000 */
[----:B------:R-:W-:Y:S01]  /*05e0*/  IMAD.MOV R20, RZ, RZ, -R17 ;  /* 0x000000ffff147224 */ /* 0x000fe200078e0a11 */
[----:B------:R-:W-:Y:S01]  /*05f0*/  IADD3 R4, PT, PT, -R23, RZ, RZ ;  /* 0x000000ff17047210 */ /* 0x000fe20007ffe1ff */
[-C--:B------:R-:W-:Y:S01]  /*0600*/  IMAD R14, R11, R0.reuse, R25 ;  /* 0x000000000b0e7224 */ /* 0x080fe200078e0219 */
[----:B------:R-:W-:Y:S01]  /*0610*/  IADD3 R6, PT, PT, -R13, RZ, RZ ;  /* 0x000000ff0d067210 */ /* 0x000fe20007ffe1ff */
[----:B------:R-:W-:Y:S01]  /*0620*/  IMAD R20, R20, UR9, R5 ;  /* 0x0000000914147c24 */ /* 0x000fe2000f8e0205 */
[----:B------:R-:W-:Y:S01]  /*0630*/  IADD3 R18, PT, PT, -R15, RZ, RZ ;  /* 0x000000ff0f127210 */ /* 0x000fe20007ffe1ff */
[----:B------:R-:W-:Y:S01]  /*0640*/  IMAD R7, R4, UR9, R7 ;  /* 0x0000000904077c24 */ /* 0x000fe2000f8e0207 */
[----:B------:R-:W-:Y:S01]  /*0650*/  LEA R12, R12, UR4, 0x3 ;  /* 0x000000040c0c7c11 */ /* 0x000fe2000f8e18ff */
[----:B------:R-:W-:Y:S01]  /*0660*/  IMAD R6, R6, UR9, R3 ;  /* 0x0000000906067c24 */ /* 0x000fe2000f8e0203 */
[----:B------:R-:W-:Y:S01]  /*0670*/  LEA R3, R21, UR4, 0x3 ;  /* 0x0000000415037c11 */ /* 0x000fe2000f8e18ff */
[----:B------:R-:W-:Y:S01]  /*0680*/  IMAD R18, R18, UR9, R21 ;  /* 0x0000000912127c24 */ /* 0x000fe2000f8e0215 */
[----:B------:R-:W-:Y:S01]  /*0690*/  LEA R14, R14, UR4, 0x3 ;  /* 0x000000040e0e7c11 */ /* 0x000fe2000f8e18ff */
[-C--:B------:R-:W-:Y:S01]  /*06a0*/  IMAD R16, R7, R0.reuse, R23 ;  /* 0x0000000007107224 */ /* 0x080fe200078e0217 */
[----:B------:R-:W-:Y:S01]  /*06b0*/  LEA R7, R0, R3, 0x3 ;  /* 0x0000000300077211 */ /* 0x000fe200078e18ff */
[----:B------:R-:W-:-:S02]  /*06c0*/  IMAD R18, R18, R0, R15 ;  /* 0x0000000012127224 */ /* 0x000fc400078e020f */
[----:B0-----:R-:W-:Y:S01]  /*06d0*/  IMAD R4, R2, UR6, RZ ;  /* 0x0000000602047c24 */ /* 0x001fe2000f8e02ff */
[----:B------:R-:W-:Y:S01]  /*06e0*/  LEA R15, R0, R7, 0x3 ;  /* 0x00000007000f7211 */ /* 0x000fe200078e18ff */
[-C--:B------:R-:W-:Y:S01]  /*06f0*/  IMAD R20, R20, R0.reuse, R17 ;  /* 0x0000000014147224 */ /* 0x080fe200078e0211 */
[----:B------:R-:W-:Y:S01]  /*0700*/  LEA R16, R16, UR4, 0x3 ;  /* 0x0000000410107c11 */ /* 0x000fe2000f8e18ff */
[----:B------:R-:W-:Y:S01]  /*0710*/  IMAD R22, R6, R0, R13 ;  /* 0x0000000006167224 */ /* 0x000fe200078e020d */
[----:B------:R-:W-:Y:S01]  /*0720*/  LEA R23, R0, R15, 0x3 ;  /* 0x0000000f00177211 */ /* 0x000fe200078e18ff */
[--C-:B------:R-:W-:Y:S01]  /*0730*/  IMAD R8, R4, UR13, R21.reuse ;  /* 0x0000000d04087c24 */ /* 0x100fe2000f8e0215 */
[----:B------:R-:W-:Y:S01]  /*0740*/  LEA R18, R18, UR4, 0x3 ;  /* 0x0000000412127c11 */ /* 0x000fe2000f8e18ff */
[--C-:B------:R-:W-:Y:S01]  /*0750*/  IMAD R19, R4, UR7, R21.reuse ;  /* 0x0000000704137c24 */ /* 0x100fe2000f8e0215 */
[----:B------:R-:W-:Y:S01]  /*0760*/  LEA R23, R0, R23, 0x3 ;  /* 0x0000001700177211 */ /* 0x000fe200078e18ff */
[--C-:B------:R-:W-:Y:S01]  /*0770*/  IMAD R9, R4, UR10, R21.reuse ;  /* 0x0000000a04097c24 */ /* 0x100fe2000f8e0215 */
[----:B------:R-:W-:Y:S01]  /*0780*/  LEA R35, R0, R8, 0x2 ;  /* 0x0000000800237211 */ /* 0x000fe200078e10ff */
[--C-:B------:R-:W-:Y:S01]  /*0790*/  IMAD R11, R4, UR11, R21.reuse ;  /* 0x0000000b040b7c24 */ /* 0x100fe2000f8e0215 */
[----:B------:R-:W-:Y:S01]  /*07a0*/  LEA R10, R0, R23, 0x3 ;  /* 0x00000017000a7211 */ /* 0x000fe200078e18ff */
[--C-:B------:R-:W-:Y:S01]  /*07b0*/  IMAD R13, R4, UR12, R21.reuse ;  /* 0x0000000c040d7c24 */ /* 0x100fe2000f8e0215 */
[----:B------:R-:W-:Y:S01]  /*07c0*/  LEA R20, R20, UR4, 0x3 ;  /* 0x0000000414147c11 */ /* 0x000fe2000f8e18ff */
[C---:B------:R-:W-:Y:S01]  /*07d0*/  IMAD R17, R4.reuse, UR5, R21 ;  /* 0x0000000504117c24 */ /* 0x040fe2000f8e0215 */
[----:B------:R-:W-:Y:S01]  /*07e0*/  UIADD3 UR5, UPT, UPT, -UR6, URZ, URZ ;  /* 0x000000ff06057290 */ /* 0x000fe2000fffe1ff */
[----:B------:R-:W-:-:S02]  /*07f0*/  IMAD R32, R4, UR13, R5 ;  /* 0x0000000d04207c24 */ /* 0x000fc4000f8e0205 */
[----:B------:R-:W-:Y:S01]  /*0800*/  IMAD R21, R4, UR16, R21 ;  /* 0x0000001004157c24 */ /* 0x000fe2000f8e0215 */
[----:B------:R-:W-:Y:S01]  /*0810*/  LEA R4, R22, UR4, 0x3 ;  /* 0x0000000416047c11 */ /* 0x000fe2000f8e18ff */
[C-C-:B------:R-:W-:Y:S02]  /*0820*/  IMAD R5, R0.reuse, 0x2, R8.reuse ;  /* 0x0000000200057824 */ /* 0x140fe400078e0208 */
[C-C-:B------:R-:W-:Y:S02]  /*0830*/  IMAD R33, R0.reuse, 0x3, R8.reuse ;  /* 0x0000000300217824 */ /* 0x140fe400078e0208 */
[----:B--23--:R-:W-:-:S07]  /*0840*/  IMAD R6, R0, 0x5, R8 ;  /* 0x0000000500067824 */ /* 0x00cfce00078e0208 */
.L_x_774:
[----:B0-----:R-:W0:Y:S02]  /*0850*/  LDC.64 R22, c[0x0][0x380] ;  /* 0x0000e000ff167b82 */ /* 0x001e240000000a00 */
[----:B0-----:R-:W-:-:S06]  /*0860*/  IMAD.WIDE.U32 R36, R8, 0x8, R22 ;  /* 0x0000000808247825 */ /* 0x001fcc00078e0016 */
[----:B------:R-:W-:Y:S01]  /*0870*/  BAR.SYNC.DEFER_BLOCKING 0x0 ;  /* 0x0000000000007b1d */ /* 0x000fe20000010000 */
[----:B------:R-:W-:-:S04]  /*0880*/  IMAD.WIDE.U32 R30, R32, 0x8, R22 ;  /* 0x00000008201e7825 */ /* 0x000fc800078e0016 */
[----:B------:R-:W-:-:S04]  /*0890*/  IMAD.WIDE.U32 R28, R5, 0x8, R22 ;  /* 0x00000008051c7825 */ /* 0x000fc800078e0016 */
[----:B------:R-:W-:-:S04]  /*08a0*/  IMAD.WIDE.U32 R26, R33, 0x8, R22 ;  /* 0x00000008211a7825 */ /* 0x000fc800078e0016 */
[--C-:B------:R-:W-:Y:S01]  /*08b0*/  IMAD.WIDE.U32 R24, R35, 0x8, R22.reuse ;  /* 0x0000000823187825 */ /* 0x100fe200078e0016 */
[----:B------:R-:W2:Y:S04]  /*08c0*/  LDG.E.64 R36, desc[UR14][R36.64] ;  /* 0x0000000e24247981 */ /* 0x000ea8000c1e1b00 */
[----:B------:R-:W3:Y:S01]  /*08d0*/  LDG.E.64 R30, desc[UR14][R30.64] ;  /* 0x0000000e1e1e7981 */ /* 0x000ee2000c1e1b00 */
[----:B------:R-:W-:-:S03]  /*08e0*/  IMAD.WIDE.U32 R22, R6, 0x8, R22 ;  /* 0x0000000806167825 */ /* 0x000fc600078e0016 */
[----:B------:R-:W4:Y:S04]  /*08f0*/  LDG.E.64 R28, desc[UR14][R28.64] ;  /* 0x0000000e1c1c7981 */ /* 0x000f28000c1e1b00 */
[----:B------:R-:W5:Y:S04]  /*0900*/  LDG.E.64 R26, desc[UR14][R26.64] ;  /* 0x0000000e1a1a7981 */ /* 0x000f68000c1e1b00 */
[----:B------:R-:W4:Y:S04]  /*0910*/  LDG.E.64 R24, desc[UR14][R24.64] ;  /* 0x0000000e18187981 */ /* 0x000f28000c1e1b00 */
[----:B------:R-:W5:Y:S01]  /*0920*/  LDG.E.64 R22, desc[UR14][R22.64] ;  /* 0x0000000e16167981 */ /* 0x000f62000c1e1b00 */
[----:B------:R-:W-:Y:S01]  /*0930*/  IMAD R34, R0, 0x8, R15 ;  /* 0x0000000800227824 */ /* 0x000fe200078e020f */
[----:B------:R-:W-:-:S04]  /*0940*/  UIADD3 UR5, UPT, UPT, UR5, 0x1, URZ ;  /* 0x0000000105057890 */ /* 0x000fc8000fffe0ff */
[----:B------:R-:W-:Y:S01]  /*0950*/  UISETP.NE.AND UP0, UPT, UR5, URZ, UPT ;  /* 0x000000ff0500728c */ /* 0x000fe2000bf05270 */
[C---:B------:R-:W-:Y:S02]  /*0960*/  IMAD R32, R2.reuse, UR9, R32 ;  /* 0x0000000902207c24 */ /* 0x040fe4000f8e0220 */
[C---:B------:R-:W-:Y:S02]  /*0970*/  IMAD R5, R2.reuse, UR9, R5 ;  /* 0x0000000902057c24 */ /* 0x040fe4000f8e0205 */
[C---:B------:R-:W-:Y:S02]  /*0980*/  IMAD R33, R2.reuse, UR9, R33 ;  /* 0x0000000902217c24 */ /* 0x040fe4000f8e0221 */
[C---:B------:R-:W-:Y:S02]  /*0990*/  IMAD R35, R2.reuse, UR9, R35 ;  /* 0x0000000902237c24 */ /* 0x040fe4000f8e0223 */
[C---:B------:R-:W-:Y:S02]  /*09a0*/  IMAD R6, R2.reuse, UR9, R6 ;  /* 0x0000000902067c24 */ /* 0x040fe4000f8e0206 */
[----:B------:R-:W-:Y:S01]  /*09b0*/  IMAD R8, R2, UR9, R8 ;  /* 0x0000000902087c24 */ /* 0x000fe2000f8e0208 */
[----:B--2---:R-:W-:-:S02]  /*09c0*/  DMUL R36, R36, UR18 ;  /* 0x0000001224247c28 */ /* 0x004fc40008000000 */
[----:B---3--:R-:W-:-:S05]  /*09d0*/  DMUL R30, R30, UR18 ;  /* 0x000000121e1e7c28 */ /* 0x008fca0008000000 */
[----:B------:R5:W-:Y:S04]  /*09e0*/  STS.64 [R18], R36 ;  /* 0x0000002412007388 */ /* 0x000be80000000a00 */
[----:B------:R0:W-:Y:S01]  /*09f0*/  STS.64 [R20], R30 ;  /* 0x0000001e14007388 */ /* 0x0001e20000000a00 */
[----:B----4-:R-:W-:Y:S02]  /*0a00*/  DMUL R24, R24, UR18 ;  /* 0x0000001218187c28 */ /* 0x010fe40008000000 */
[----:B-----5:R-:W-:Y:S02]  /*0a10*/  DMUL R36, R26, UR18 ;  /* 0x000000121a247c28 */ /* 0x020fe40008000000 */
[----:B0-----:R-:W-:Y:S02]  /*0a20*/  DMUL R30, R28, UR18 ;  /* 0x000000121c1e7c28 */ /* 0x001fe40008000000 */
[----:B------:R-:W-:-:S05]  /*0a30*/  DMUL R22, R22, UR18 ;  /* 0x0000001216167c28 */ /* 0x000fca0008000000 */
[----:B------:R-:W-:Y:S04]  /*0a40*/  STS.64 [R12], R30 ;  /* 0x0000001e0c007388 */ /* 0x000fe80000000a00 */
[----:B------:R-:W-:Y:S04]  /*0a50*/  STS.64 [R16], R36 ;  /* 0x0000002410007388 */ /* 0x000fe80000000a00 */
[----:B------:R-:W-:Y:S04]  /*0a60*/  STS.64 [R14], R24 ;  /* 0x000000180e007388 */ /* 0x000fe80000000a00 */
[----:B------:R0:W-:Y:S01]  /*0a70*/  STS.64 [R4], R22 ;  /* 0x0000001604007388 */ /* 0x0001e20000000a00 */
[----:B------:R-:W-:Y:S08]  /*0a80*/  BAR.SYNC.DEFER_BLOCKING 0x0 ;  /* 0x0000000000007b1d */ /* 0x000ff00000010000 */
[----:B0-----:R-:W0:Y:S01]  /*0a90*/  LDC.64 R22, c[0x0][0x388] ;  /* 0x0000e200ff167b82 */ /* 0x001e220000000a00 */
[----:B------:R-:W1:Y:S04]  /*0aa0*/  LDS.64 R28, [R3] ;  /* 0x00000000031c7984 */ /* 0x000e680000000a00 */
[----:B------:R-:W2:Y:S04]  /*0ab0*/  LDS.64 R24, [R7] ;  /* 0x0000000007187984 */ /* 0x000ea80000000a00 */
[----:B------:R-:W3:Y:S01]  /*0ac0*/  LDS.64 R36, [R15] ;  /* 0x000000000f247984 */ /* 0x000ee20000000a00 */
[----:B0-----:R-:W-:Y:S01]  /*0ad0*/  IMAD.WIDE.U32 R26, R21, 0x8, R22 ;  /* 0x00000008151a7825 */ /* 0x001fe200078e0016 */
[----:B------:R-:W-:-:S04]  /*0ae0*/  LEA R30, R0, R34, 0x3 ;  /* 0x00000022001e7211 */ /* 0x000fc800078e18ff */
[----:B-1----:R0:W-:Y:S02]  /*0af0*/  STG.E.64 desc[UR14][R26.64], R28 ;  /* 0x0000001c1a007986 */ /* 0x0021e4000c101b0e */
[----:B0-----:R-:W-:-:S04]  /*0b00*/  IMAD.WIDE.U32 R28, R19, 0x8, R22 ;  /* 0x00000008131c7825 */ /* 0x001fc800078e0016 */
[--C-:B------:R-:W-:Y:S01]  /*0b10*/  IMAD.WIDE.U32 R26, R9, 0x8, R22.reuse ;  /* 0x00000008091a7825 */ /* 0x100fe200078e0016 */
[----:B--2---:R-:W-:Y:S04]  /*0b20*/  STG.E.64 desc[UR14][R28.64], R24 ;  /* 0x000000181c007986 */ /* 0x004fe8000c101b0e */
[----:B------:R-:W0:Y:S04]  /*0b30*/  LDS.64 R24, [R34] ;  /* 0x0000000022187984 */ /* 0x000e280000000a00 */
[----:B---3--:R-:W-:Y:S04]  /*0b40*/  STG.E.64 desc[UR14][R26.64], R36 ;  /* 0x000000241a007986 */ /* 0x008fe8000c101b0e */
[----:B------:R1:W2:Y:S04]  /*0b50*/  LDS.64 R26, [R30] ;  /* 0x000000001e1a7984 */ /* 0x0002a80000000a00 */
[----:B------:R-:W3:Y:S01]  /*0b60*/  LDS.64 R28, [R10] ;  /* 0x000000000a1c7984 */ /* 0x000ee20000000a00 */
[----:B-1----:R-:W-:-:S05]  /*0b70*/  IMAD.WIDE.U32 R30, R11, 0x8, R22 ;  /* 0x000000080b1e7825 */ /* 0x002fca00078e0016 */
[----:B0-----:R0:W-:Y:S02]  /*0b80*/  STG.E.64 desc[UR14][R30.64], R24 ;  /* 0x000000181e007986 */ /* 0x0011e4000c101b0e */
[----:B0-----:R-:W-:-:S04]  /*0b90*/  IMAD.WIDE.U32 R30, R13, 0x8, R22 ;  /* 0x000000080d1e7825 */ /* 0x001fc800078e0016 */
[----:B------:R-:W-:Y:S01]  /*0ba0*/  IMAD.WIDE.U32 R22, R17, 0x8, R22 ;  /* 0x0000000811167825 */ /* 0x000fe200078e0016 */
[----:B--2---:R0:W-:Y:S04]  /*0bb0*/  STG.E.64 desc[UR14][R30.64], R26 ;  /* 0x0000001a1e007986 */ /* 0x0041e8000c101b0e */
[----:B---3--:R0:W-:Y:S01]  /*0bc0*/  STG.E.64 desc[UR14][R22.64], R28 ;  /* 0x0000001c16007986 */ /* 0x0081e2000c101b0e */
[-C--:B------:R-:W-:Y:S01]  /*0bd0*/  IADD3 R19, PT, PT, R19, R2.reuse, RZ ;  /* 0x0000000213137210 */ /* 0x080fe20007ffe0ff */
[----:B------:R-:W-:Y:S01]  /*0be0*/  IMAD.IADD R11, R11, 0x1, R2 ;  /* 0x000000010b0b7824 */ /* 0x000fe200078e0202 */
[-C--:B------:R-:W-:Y:S02]  /*0bf0*/  IADD3 R9, PT, PT, R9, R2.reuse, RZ ;  /* 0x0000000209097210 */ /* 0x080fe40007ffe0ff */
[----:B------:R-:W-:-:S02]  /*0c00*/  IADD3 R13, PT, PT, R13, R2, RZ ;  /* 0x000000020d0d7210 */ /* 0x000fc40007ffe0ff */
[-C--:B------:R-:W-:Y:S02]  /*0c10*/  IADD3 R17, PT, PT, R17, R2.reuse, RZ ;  /* 0x0000000211117210 */ /* 0x080fe40007ffe0ff */
[----:B------:R-:W-:Y:S01]  /*0c20*/  IADD3 R21, PT, PT, R21, R2, RZ ;  /* 0x0000000215157210 */ /* 0x000fe20007ffe0ff */
[----:B------:R-:W-:Y:S06]  /*0c30*/  BRA.U UP0, `(.L_x_774) ;  /* 0xfffffffd00047547 */ /* 0x000fec000b83ffff */
[----:B------:R-:W-:Y:S05]  /*0c40*/  EXIT ;  /* 0x000000000000794d */ /* 0x000fea0003800000 */
.L_x_775:
        /* <DEDUP_REMOVED lines=11> */
.L_x_796:


//--------------------- .text._Z4ucInPdS_iiiii    --------------------------
	.section	.text._Z4ucInPdS_iiiii,"ax",@progbits
	.align	128
        .global         _Z4ucInPdS_iiiii
        .type           _Z4ucInPdS_iiiii,@function
        .size           _Z4ucInPdS_iiiii,(.L_x_797 - _Z4ucInPdS_iiiii)
        .other          _Z4ucInPdS_iiiii,@"STO_CUDA_ENTRY STV_DEFAULT"
_Z4ucInPdS_iiiii:
.text._Z4ucInPdS_iiiii:
        /* <DEDUP_REMOVED lines=9> */
[----:B------:R-:W-:-:S05]  /*0090*/  UIADD3 UR14, UPT, UPT, -UR7, URZ, URZ ;  /* 0x000000ff070e7290 */ /* 0x000fca000fffe1ff */
[----:B------:R-:W3:Y:S01]  /*00a0*/  S2UR UR5, SR_CgaCtaId ;  /* 0x00000000000579c3 */ /* 0x000ee20000008800 */
[----:B0-----:R-:W0:Y:S07]  /*00b0*/  I2F.U32.RP R4, UR9 ;  /* 0x0000000900047d06 */ /* 0x001e2e0008209000 */
[----:B------:R-:W4:Y:S01]  /*00c0*/  S2UR UR15, SR_CTAID.X ;  /* 0x00000000000f79c3 */ /* 0x000f220000002500 */
[----:B0-----:R-:W0:Y:S01]  /*00d0*/  MUFU.RCP R4, R4 ;  /* 0x0000000400047308 */ /* 0x001e220000001000 */
[----:B-1----:R-:W-:Y:S01]  /*00e0*/  IADD3 R16, PT, PT, R44, R41, RZ ;  /* 0x000000292c107210 */ /* 0x002fe20007ffe0ff */
[----:B---3--:R-:W-:-:S03]  /*00f0*/  ULEA UR4, UR5, UR4, 0x18 ;  /* 0x0000000405047291 */ /* 0x008fc6000f8ec0ff */
[----:B------:R-:W-:-:S04]  /*0100*/  IADD3 R8, PT, PT, R16, R41, RZ ;  /* 0x0000002910087210 */ /* 0x000fc80007ffe0ff */
[----:B------:R-:W-:Y:S01]  /*0110*/  IADD3 R9, PT, PT, R8, R41, RZ ;  /* 0x0000002908097210 */ /* 0x000fe20007ffe0ff */
[----:B----4-:R-:W-:Y:S02]  /*0120*/  UIMAD UR6, UR15, UR9, URZ ;  /* 0x000000090f0672a4 */ /* 0x010fe4000f8e02ff */
[----:B------:R-:W-:Y:S02]  /*0130*/  UIADD3 UR10, UPT, UPT, UR15, UR8, URZ ;  /* 0x000000080f0a7290 */ /* 0x000fe4000fffe0ff */
[----:B------:R-:W-:Y:S02]  /*0140*/  ULEA UR11, UR8, UR15, 0x1 ;  /* 0x0000000f080b7291 */ /* 0x000fe4000f8e08ff */
[----:B------:R-:W-:Y:S01]  /*0150*/  UIMAD UR12, UR8, 0x3, UR15 ;  /* 0x00000003080c78a4 */ /* 0x000fe2000f8e020f */
[----:B0-----:R-:W-:Y:S01]  /*0160*/  IADD3 R2, PT, PT, R4, 0xffffffe, RZ ;  /* 0x0ffffffe04027810 */ /* 0x001fe20007ffe0ff */
[----:B------:R-:W-:Y:S02]  /*0170*/  ULEA UR13, UR8, UR15, 0x2 ;  /* 0x0000000f080d7291 */ /* 0x000fe4000f8e10ff */
[----:B------:R-:W-:Y:S01]  /*0180*/  UIMAD UR5, UR8, 0x5, UR15 ;  /* 0x00000005080578a4 */ /* 0x000fe2000f8e020f */
[----:B------:R0:W1:Y:S01]  /*0190*/  F2I.FTZ.U32.TRUNC.NTZ R3, R2 ;  /* 0x0000000200037305 */ /* 0x000062000021f000 */
[----:B------:R-:W-:Y:S01]  /*01a0*/  UIMAD UR6, UR6, UR7, URZ ;  /* 0x00000007060672a4 */ /* 0x000fe2000f8e02ff */
[----:B0-----:R-:W-:Y:S01]  /*01b0*/  IMAD.MOV.U32 R2, RZ, RZ, RZ ;  /* 0x000000ffff027224 */ /* 0x001fe200078e00ff */
[----:B-1----:R-:W-:-:S05]  /*01c0*/  IADD3 R5, PT, PT, RZ, -R3, RZ ;  /* 0x80000003ff057210 */ /* 0x002fca0007ffe0ff */
[----:B------:R-:W-:-:S04]  /*01d0*/  IMAD R5, R5, UR9, RZ ;  /* 0x0000000905057c24 */ /* 0x000fc8000f8e02ff */
[----:B------:R-:W-:-:S06]  /*01e0*/  IMAD.HI.U32 R0, R3, R5, R2 ;  /* 0x0000000503007227 */ /* 0x000fcc00078e0002 */
[----:B------:R-:W-:-:S04]  /*01f0*/  IMAD.HI.U32 R7, R0, R8, RZ ;  /* 0x0000000800077227 */ /* 0x000fc800078e00ff */
[----:B------:R-:W-:Y:S01]  /*0200*/  IMAD.HI.U32 R11, R0, R9, RZ ;  /* 0x00000009000b7227 */ /* 0x000fe200078e00ff */
[----:B------:R-:W-:-:S03]  /*0210*/  IADD3 R5, PT, PT, -R7, RZ, RZ ;  /* 0x000000ff07057210 */ /* 0x000fc60007ffe1ff */
[----:B------:R-:W-:Y:S01]  /*0220*/  IMAD.HI.U32 R21, R0, R16, RZ ;  /* 0x0000001000157227 */ /* 0x000fe200078e00ff */
[----:B------:R-:W-:-:S03]  /*0230*/  IADD3 R6, PT, PT, -R11, RZ, RZ ;  /* 0x000000ff0b067210 */ /* 0x000fc60007ffe1ff */
[----:B------:R-:W-:Y:S01]  /*0240*/  IMAD R4, R5, UR9, R8 ;  /* 0x0000000905047c24 */ /* 0x000fe2000f8e0208 */
[----:B------:R-:W-:Y:S01]  /*0250*/  IADD3 R5, PT, PT, -R21, RZ, RZ ;  /* 0x000000ff15057210 */ /* 0x000fe20007ffe1ff */
[----:B------:R-:W-:-:S03]  /*0260*/  IMAD.HI.U32 R17, R0, R44, RZ ;  /* 0x0000002c00117227 */ /* 0x000fc600078e00ff */
[----:B------:R-:W-:Y:S01]  /*0270*/  ISETP.GE.U32.AND P5, PT, R4, UR9, PT ;  /* 0x0000000904007c0c */ /* 0x000fe2000bfa6070 */
[----:B------:R-:W-:Y:S02]  /*0280*/  IMAD.MOV R3, RZ, RZ, -R17 ;  /* 0x000000ffff037224 */ /* 0x000fe400078e0a11 */
[----:B------:R-:W-:Y:S02]  /*0290*/  IMAD R6, R6, UR9, R9 ;  /* 0x0000000906067c24 */ /* 0x000fe4000f8e0209 */
[----:B------:R-:W-:Y:S01]  /*02a0*/  IMAD R2, R3, UR9, R44 ;  /* 0x0000000903027c24 */ /* 0x000fe2000f8e022c */
[----:B------:R-:W-:Y:S01]  /*02b0*/  IADD3 R3, PT, PT, R9, R41, RZ ;  /* 0x0000002909037210 */ /* 0x000fe20007ffe0ff */
[----:B------:R-:W-:Y:S01]  /*02c0*/  IMAD R5, R5, UR9, R16 ;  /* 0x0000000905057c24 */ /* 0x000fe2000f8e0210 */
[----:B------:R-:W-:Y:S02]  /*02d0*/  ISETP.GE.U32.AND P0, PT, R6, UR9, PT ;  /* 0x0000000906007c0c */ /* 0x000fe4000bf06070 */
[----:B------:R-:W-:Y:S01]  /*02e0*/  ISETP.GE.U32.AND P1, PT, R2, UR9, PT ;  /* 0x0000000902007c0c */ /* 0x000fe2000bf26070 */
[----:B------:R-:W-:Y:S01]  /*02f0*/  IMAD.HI.U32 R37, R0, R3, RZ ;  /* 0x0000000300257227 */ /* 0x000fe200078e00ff */
[----:B------:R-:W-:-:S03]  /*0300*/  ISETP.GE.U32.AND P2, PT, R5, UR9, PT ;  /* 0x0000000905007c0c */ /* 0x000fc6000bf46070 */
[----:B------:R-:W-:Y:S01]  /*0310*/  @P5 VIADD R4, R4, -UR9 ;  /* 0x8000000904045c36 */ /* 0x000fe20008000000 */
[----:B------:R-:W-:Y:S01]  /*0320*/  IADD3 R10, PT, PT, -R37, RZ, RZ ;  /* 0x000000ff250a7210 */ /* 0x000fe20007ffe1ff */
[----:B------:R-:W-:-:S03]  /*0330*/  @P5 VIADD R7, R7, 0x1 ;  /* 0x0000000107075836 */ /* 0x000fc60000000000 */
[----:B------:R-:W-:Y:S01]  /*0340*/  ISETP.GE.U32.AND P6, PT, R4, UR9, PT ;  /* 0x0000000904007c0c */ /* 0x000fe2000bfc6070 */
[----:B------:R-:W-:Y:S01]  /*0350*/  IMAD R10, R10, UR9, R3 ;  /* 0x000000090a0a7c24 */ /* 0x000fe2000f8e0203 */
[----:B------:R-:W-:Y:S01]  /*0360*/  @P0 IADD3 R6, PT, PT, R6, -UR9, RZ ;  /* 0x8000000906060c10 */ /* 0x000fe2000fffe0ff */
[----:B------:R-:W-:Y:S01]  /*0370*/  @P1 VIADD R17, R17, 0x1 ;  /* 0x0000000111111836 */ /* 0x000fe20000000000 */
[----:B------:R-:W-:Y:S02]  /*0380*/  LOP3.LUT R4, RZ, UR9, RZ, 0x33, !PT ;  /* 0x00000009ff047c12 */ /* 0x000fe4000f8e33ff */
[----:B------:R-:W-:Y:S02]  /*0390*/  @P2 IADD3 R5, PT, PT, R5, -UR9, RZ ;  /* 0x8000000905052c10 */ /* 0x000fe4000fffe0ff */
[----:B------:R-:W-:Y:S02]  /*03a0*/  ISETP.GE.U32.AND P4, PT, R6, UR9, PT ;  /* 0x0000000906007c0c */ /* 0x000fe4000bf86070 */
[----:B------:R-:W-:-:S02]  /*03b0*/  ISETP.GE.U32.AND P5, PT, R10, UR9, PT ;  /* 0x000000090a007c0c */ /* 0x000fc4000bfa6070 */
[----:B------:R-:W-:Y:S02]  /*03c0*/  @P1 IADD3 R2, PT, PT, R2, -UR9, RZ ;  /* 0x8000000902021c10 */ /* 0x000fe4000fffe0ff */
[----:B------:R-:W-:Y:S02]  /*03d0*/  @P6 IADD3 R7, PT, PT, R7, 0x1, RZ ;  /* 0x0000000107076810 */ /* 0x000fe40007ffe0ff */
[----:B------:R-:W-:Y:S02]  /*03e0*/  ISETP.NE.U32.AND P6, PT, RZ, UR9, PT ;  /* 0x00000009ff007c0c */ /* 0x000fe4000bfc5070 */
[----:B------:R-:W-:Y:S02]  /*03f0*/  @P0 IADD3 R11, PT, PT, R11, 0x1, RZ ;  /* 0x000000010b0b0810 */ /* 0x000fe40007ffe0ff */
[----:B------:R-:W-:Y:S02]  /*0400*/  ISETP.GE.U32.AND P0, PT, R5, UR9, PT ;  /* 0x0000000905007c0c */ /* 0x000fe4000bf06070 */
[----:B------:R-:W-:Y:S01]  /*0410*/  SEL R5, R4, R7, !P6 ;  /* 0x0000000704057207 */ /* 0x000fe20007000000 */
[----:B------:R-:W-:Y:S01]  /*0420*/  @P4 VIADD R11, R11, 0x1 ;  /* 0x000000010b0b4836 */ /* 0x000fe20000000000 */
[----:B------:R-:W-:Y:S01]  /*0430*/  ISETP.GE.U32.AND P3, PT, R2, UR9, PT ;  /* 0x0000000902007c0c */ /* 0x000fe2000bf66070 */
[----:B------:R-:W-:Y:S01]  /*0440*/  @P5 VIADD R37, R37, 0x1 ;  /* 0x0000000125255836 */ /* 0x000fe20000000000 */
[----:B------:R-:W0:Y:S01]  /*0450*/  LDC R2, c[0x0][0x3a0] ;  /* 0x0000e800ff027b82 */ /* 0x000e220000000800 */
[----:B------:R-:W-:-:S02]  /*0460*/  IADD3 R7, PT, PT, -R5, RZ, RZ ;  /* 0x000000ff05077210 */ /* 0x000fc40007ffe1ff */
[----:B------:R-:W-:Y:S02]  /*0470*/  @P5 IADD3 R10, PT, PT, R10, -UR9, RZ ;  /* 0x800000090a0a5c10 */ /* 0x000fe4000fffe0ff */
[----:B------:R-:W-:Y:S01]  /*0480*/  SEL R6, R4, R11, !P6 ;  /* 0x0000000b04067207 */ /* 0x000fe20007000000 */
[----:B------:R-:W-:Y:S01]  /*0490*/  IMAD R8, R7, UR9, R8 ;  /* 0x0000000907087c24 */ /* 0x000fe2000f8e0208 */
[----:B------:R-:W-:Y:S01]  /*04a0*/  ISETP.GE.U32.AND P4, PT, R10, UR9, PT ;  /* 0x000000090a007c0c */ /* 0x000fe2000bf86070 */
[----:B------:R-:W1:Y:S01]  /*04b0*/  LDC R7, c[0x0][0x390] ;  /* 0x0000e400ff077b82 */ /* 0x000e620000000800 */
[----:B------:R-:W-:Y:S02]  /*04c0*/  IADD3 R10, PT, PT, -R6, RZ, RZ ;  /* 0x000000ff060a7210 */ /* 0x000fe40007ffe1ff */
[----:B------:R-:W-:Y:S02]  /*04d0*/  @P2 IADD3 R21, PT, PT, R21, 0x1, RZ ;  /* 0x0000000115152810 */ /* 0x000fe40007ffe0ff */
[----:B------:R-:W-:Y:S01]  /*04e0*/  @P3 IADD3 R17, PT, PT, R17, 0x1, RZ ;  /* 0x0000000111113810 */ /* 0x000fe20007ffe0ff */
[----:B------:R-:W-:Y:S01]  /*04f0*/  IMAD R9, R10, UR9, R9 ;  /* 0x000000090a097c24 */ /* 0x000fe2000f8e0209 */
[----:B------:R-:W-:-:S02]  /*0500*/  @P0 IADD3 R21, PT, PT, R21, 0x1, RZ ;  /* 0x0000000115150810 */ /* 0x000fc40007ffe0ff */
[----:B------:R-:W-:Y:S02]  /*0510*/  LEA R10, R44, UR4, 0x3 ;  /* 0x000000042c0a7c11 */ /* 0x000fe4000f8e18ff */
[C---:B------:R-:W-:Y:S02]  /*0520*/  SEL R12, R4.reuse, R17, !P6 ;  /* 0x00000011040c7207 */ /* 0x040fe40007000000 */
[----:B------:R-:W-:Y:S02]  /*0530*/  SEL R14, R4, R21, !P6 ;  /* 0x00000015040e7207 */ /* 0x000fe40007000000 */
[----:B------:R-:W-:Y:S01]  /*0540*/  @P4 IADD3 R37, PT, PT, R37, 0x1, RZ ;  /* 0x0000000125254810 */ /* 0x000fe20007ffe0ff */
[----:B0-----:R-:W-:Y:S01]  /*0550*/  IMAD R19, R2, UR7, RZ ;  /* 0x0000000702137c24 */ /* 0x001fe2000f8e02ff */
[----:B------:R-:W-:Y:S01]  /*0560*/  IADD3 R33, PT, PT, -R12, RZ, RZ ;  /* 0x000000ff0c217210 */ /* 0x000fe20007ffe1ff */
[----:B------:R-:W-:Y:S01]  /*0570*/  IMAD.MOV R39, RZ, RZ, -R14 ;  /* 0x000000ffff277224 */ /* 0x000fe200078e0a0e */
[----:B------:R-:W-:Y:S01]  /*0580*/  LEA R18, R41, R10, 0x3 ;  /* 0x0000000a29127211 */ /* 0x000fe200078e18ff */
[C-C-:B------:R-:W-:Y:S01]  /*0590*/  IMAD R35, R19.reuse, UR10, R44.reuse ;  /* 0x0000000a13237c24 */ /* 0x140fe2000f8e022c */
[----:B------:R-:W-:Y:S01]  /*05a0*/  SEL R37, R4, R37, !P6 ;  /* 0x0000002504257207 */ /* 0x000fe20007000000 */
[--C-:B------:R-:W-:Y:S01]  /*05b0*/  IMAD R11, R19, UR11, R44.reuse ;  /* 0x0000000b130b7c24 */ /* 0x100fe2000f8e022c */
[----:B------:R-:W-:Y:S01]  /*05c0*/  LEA R32, R41, R18, 0x3 ;  /* 0x0000001229207211 */ /* 0x000fe200078e18ff */
[----:B------:R-:W-:-:S02]  /*05d0*/  IMAD R13, R19, UR12, R44 ;  /* 0x0000000c130d7c24 */ /* 0x000fc4000f8e022c */
[--C-:B------:R-:W-:Y:S01]  /*05e0*/  IMAD R15, R19, UR13, R44.reuse ;  /* 0x0000000d130f7c24 */ /* 0x100fe2000f8e022c */
[----:B------:R-:W-:Y:S01]  /*05f0*/  LEA R38, R41, R32, 0x3 ;  /* 0x0000002029267211 */ /* 0x000fe200078e18ff */
[C-C-:B------:R-:W-:Y:S02]  /*0600*/  IMAD R17, R19.reuse, UR5, R44.reuse ;  /* 0x0000000513117c24 */ /* 0x140fe4000f8e022c */
[--C-:B------:R-:W-:Y:S02]  /*0610*/  IMAD R19, R19, UR15, R44.reuse ;  /* 0x0000000f13137c24 */ /* 0x100fe4000f8e022c */
[--C-:B------:R-:W-:Y:S02]  /*0620*/  IMAD R33, R33, UR9, R44.reuse ;  /* 0x0000000921217c24 */ /* 0x100fe4000f8e022c */
[----:B-1----:R-:W-:Y:S02]  /*0630*/  IMAD R44, R7, UR6, R44 ;  /* 0x00000006072c7c24 */ /* 0x002fe4000f8e022c */
[----:B------:R-:W-:-:S02]  /*0640*/  IMAD R39, R39, UR9, R16 ;  /* 0x0000000927277c24 */ /* 0x000fc4000f8e0210 */
[----:B------:R-:W-:Y:S01]  /*0650*/  IMAD R43, R7, UR6, R16 ;  /* 0x00000006072b7c24 */ /* 0x000fe2000f8e0210 */
[CC--:B------:R-:W-:Y:S01]  /*0660*/  LEA R34, R41.reuse, R44.reuse, 0x1 ;  /* 0x0000002c29227211 */ /* 0x0c0fe200078e08ff */
[----:B------:R-:W-:Y:S01]  /*0670*/  IMAD.MOV R16, RZ, RZ, -R37 ;  /* 0x000000ffff107224 */ /* 0x000fe200078e0a25 */
[C---:B------:R-:W-:Y:S01]  /*0680*/  LEA R40, R41.reuse, R44, 0x2 ;  /* 0x0000002c29287211 */ /* 0x040fe200078e10ff */
[C-C-:B------:R-:W-:Y:S02]  /*0690*/  IMAD R36, R41.reuse, 0x3, R44.reuse ;  /* 0x0000000329247824 */ /* 0x140fe400078e022c */
[C---:B------:R-:W-:Y:S01]  /*06a0*/  IMAD R42, R41.reuse, 0x5, R44 ;  /* 0x00000005292a7824 */ /* 0x040fe200078e022c */
[----:B------:R-:W-:Y:S01]  /*06b0*/  LEA R41, R41, R38, 0x3 ;  /* 0x0000002629297211 */ /* 0x000fe200078e18ff */
[----:B--2---:R-:W-:-:S07]  /*06c0*/  IMAD R16, R16, UR9, R3 ;  /* 0x0000000910107c24 */ /* 0x004fce000f8e0203 */
.L_x_776:
[----:B0-----:R-:W0:Y:S02]  /*06d0*/  LDC.64 R20, c[0x0][0x380] ;  /* 0x0000e000ff147b82 */ /* 0x001e240000000a00 */
[----:B0-----:R-:W-:-:S06]  /*06e0*/  IMAD.WIDE.U32 R30, R44, 0x8, R20 ;  /* 0x000000082c1e7825 */ /* 0x001fcc00078e0014 */
[----:B------:R-:W-:Y:S06]  /*06f0*/  BAR.SYNC.DEFER_BLOCKING 0x0 ;  /* 0x0000000000007b1d */ /* 0x000fec0000010000 */
[----:B------:R-:W2:Y:S01]  /*0700*/  LDG.E.64 R30, desc[UR16][R30.64] ;  /* 0x000000101e1e7981 */ /* 0x000ea2000c1e1b00 */
[----:B------:R-:W-:-:S04]  /*0710*/  IMAD.WIDE.U32 R28, R43, 0x8, R20 ;  /* 0x000000082b1c7825 */ /* 0x000fc800078e0014 */
[--C-:B------:R-:W-:Y:S02]  /*0720*/  IMAD.WIDE.U32 R26, R34, 0x8, R20.reuse ;  /* 0x00000008221a7825 */ /* 0x100fe400078e0014 */
[----:B------:R-:W3:Y:S01]  /*0730*/  LDG.E.64 R28, desc[UR16][R28.64] ;  /* 0x000000101c1c7981 */ /* 0x000ee2000c1e1b00 */
[----:B------:R-:W0:Y:S03]  /*0740*/  LDC R45, c[0x0][0x360] ;  /* 0x0000d800ff2d7b82 */ /* 0x000e260000000800 */
[----:B------:R-:W4:Y:S01]  /*0750*/  LDG.E.64 R26, desc[UR16][R26.64] ;  /* 0x000000101a1a7981 */ /* 0x000f22000c1e1b00 */
[----:B------:R-:W-:-:S06]  /*0760*/  IMAD.WIDE.U32 R24, R36, 0x8, R20 ;  /* 0x0000000824187825 */ /* 0x000fcc00078e0014 */
[----:B------:R-:W5:Y:S01]  /*0770*/  LDG.E.64 R24, desc[UR16][R24.64] ;  /* 0x0000001018187981 */ /* 0x000f62000c1e1b00 */
[----:B0-----:R-:W-:-:S05]  /*0780*/  IMAD R22, R33, R45, R12 ;  /* 0x0000002d21167224 */ /* 0x001fca00078e020c */
[----:B------:R-:W-:Y:S01]  /*0790*/  LEA R23, R22, UR4, 0x3 ;  /* 0x0000000416177c11 */ /* 0x000fe2000f8e18ff */
[----:B------:R-:W-:-:S04]  /*07a0*/  IMAD R22, R39, R45, R14 ;  /* 0x0000002d27167224 */ /* 0x000fc800078e020e */
[----:B--2---:R0:W-:Y:S02]  /*07b0*/  STS.64 [R23], R30 ;  /* 0x0000001e17007388 */ /* 0x0041e40000000a00 */
[----:B0-----:R-:W-:Y:S01]  /*07c0*/  LEA R30, R22, UR4, 0x3 ;  /* 0x00000004161e7c11 */ /* 0x001fe2000f8e18ff */
[----:B------:R-:W-:-:S04]  /*07d0*/  IMAD.WIDE.U32 R22, R40, 0x8, R20 ;  /* 0x0000000828167825 */ /* 0x000fc800078e0014 */
[----:B------:R-:W-:Y:S02]  /*07e0*/  IMAD.WIDE.U32 R20, R42, 0x8, R20 ;  /* 0x000000082a147825 */ /* 0x000fe400078e0014 */
[----:B------:R-:W2:Y:S04]  /*07f0*/  LDG.E.64 R22, desc[UR16][R22.64] ;  /* 0x0000001016167981 */ /* 0x000ea8000c1e1b00 */
[----:B------:R-:W2:Y:S01]  /*0800*/  LDG.E.64 R20, desc[UR16][R20.64] ;  /* 0x0000001014147981 */ /* 0x000ea2000c1e1b00 */
[----:B------:R-:W-:-:S05]  /*0810*/  IMAD R31, R8, R45, R5 ;  /* 0x0000002d081f7224 */ /* 0x000fca00078e0205 */
[----:B------:R-:W-:Y:S01]  /*0820*/  LEA R31, R31, UR4, 0x3 ;  /* 0x000000041f1f7c11 */ /* 0x000fe2000f8e18ff */
[----:B---3--:R-:W-:Y:S04]  /*0830*/  STS.64 [R30], R28 ;  /* 0x0000001c1e007388 */ /* 0x008fe80000000a00 */
[----:B----4-:R0:W-:Y:S02]  /*0840*/  STS.64 [R31], R26 ;  /* 0x0000001a1f007388 */ /* 0x0101e40000000a00 */
[----:B0-----:R-:W-:-:S05]  /*0850*/  IADD3 R31, PT, PT, R3, R45, RZ ;  /* 0x0000002d031f7210 */ /* 0x001fca0007ffe0ff */
[----:B------:R-:W-:-:S04]  /*0860*/  IMAD.HI.U32 R29, R0, R31, RZ ;  /* 0x0000001f001d7227 */ /* 0x000fc800078e00ff */
[----:B------:R-:W-:-:S04]  /*0870*/  IMAD.MOV R28, RZ, RZ, -R29 ;  /* 0x000000ffff1c7224 */ /* 0x000fc800078e0a1d */
[----:B------:R-:W-:-:S05]  /*0880*/  IMAD R28, R28, UR9, R31 ;  /* 0x000000091c1c7c24 */ /* 0x000fca000f8e021f */
[----:B------:R-:W-:-:S13]  /*0890*/  ISETP.GE.U32.AND P0, PT, R28, UR9, PT ;  /* 0x000000091c007c0c */ /* 0x000fda000bf06070 */
[----:B------:R-:W-:-:S04]  /*08a0*/  @P0 IADD3 R28, PT, PT, R28, -UR9, RZ ;  /* 0x800000091c1c0c10 */ /* 0x000fc8000fffe0ff */
[----:B------:R-:W-:Y:S02]  /*08b0*/  ISETP.GE.U32.AND P1, PT, R28, UR9, PT ;  /* 0x000000091c007c0c */ /* 0x000fe4000bf26070 */
[----:B------:R-:W-:Y:S01]  /*08c0*/  @P0 IADD3 R29, PT, PT, R29, 0x1, RZ ;  /* 0x000000011d1d0810 */ /* 0x000fe20007ffe0ff */
[----:B------:R-:W-:-:S05]  /*08d0*/  IMAD R26, R9, R45, R6 ;  /* 0x0000002d091a7224 */ /* 0x000fca00078e0206 */
[----:B------:R-:W-:-:S05]  /*08e0*/  LEA R27, R26, UR4, 0x3 ;  /* 0x000000041a1b7c11 */ /* 0x000fca000f8e18ff */
[----:B------:R-:W-:-:S04]  /*08f0*/  @P1 IADD3 R29, PT, PT, R29, 0x1, RZ ;  /* 0x000000011d1d1810 */ /* 0x000fc80007ffe0ff */
[----:B------:R-:W-:-:S05]  /*0900*/  SEL R26, R4, R29, !P6 ;  /* 0x0000001d041a7207 */ /* 0x000fca0007000000 */
[----:B------:R-:W-:Y:S01]  /*0910*/  IMAD.MOV R28, RZ, RZ, -R26 ;  /* 0x000000ffff1c7224 */ /* 0x000fe200078e0a1a */
[----:B-----5:R0:W-:Y:S03]  /*0920*/  STS.64 [R27], R24 ;  /* 0x000000181b007388 */ /* 0x0201e60000000a00 */
[----:B------:R-:W-:-:S04]  /*0930*/  IMAD R31, R28, UR9, R31 ;  /* 0x000000091c1f7c24 */ /* 0x000fc8000f8e021f */
[-C--:B------:R-:W-:Y:S02]  /*0940*/  IMAD R31, R31, R45.reuse, R26 ;  /* 0x0000002d1f1f7224 */ /* 0x080fe400078e021a */
[----:B0-----:R-:W-:-:S03]  /*0950*/  IMAD R24, R16, R45, R37 ;  /* 0x0000002d10187224 */ /* 0x001fc600078e0225 */
[----:B------:R-:W-:Y:S02]  /*0960*/  LEA R31, R31, UR4, 0x3 ;  /* 0x000000041f1f7c11 */ /* 0x000fe4000f8e18ff */
[----:B------:R-:W-:Y:S02]  /*0970*/  LEA R25, R24, UR4, 0x3 ;  /* 0x0000000418197c11 */ /* 0x000fe4000f8e18ff */
[----:B------:R-:W-:Y:S01]  /*0980*/  LEA R45, R45, R41, 0x3 ;  /* 0x000000292d2d7211 */ /* 0x000fe200078e18ff */
        /* <DEDUP_REMOVED lines=8> */
[----:B--2---:R-:W-:Y:S04]  /*0a10*/  STS.64 [R25], R22 ;  /* 0x0000001619007388 */ /* 0x004fe80000000a00 */
[----:B------:R0:W-:Y:S01]  /*0a20*/  STS.64 [R31], R20 ;  /* 0x000000141f007388 */ /* 0x0001e20000000a00 */
[----:B------:R-:W-:Y:S08]  /*0a30*/  BAR.SYNC.DEFER_BLOCKING 0x0 ;  /* 0x0000000000007b1d */ /* 0x000ff00000010000 */
[----:B0-----:R-:W0:Y:S01]  /*0a40*/  LDC.64 R20, c[0x0][0x388] ;  /* 0x0000e200ff147b82 */ /* 0x001e220000000a00 */
[----:B------:R-:W1:Y:S04]  /*0a50*/  LDS.64 R28, [R10] ;  /* 0x000000000a1c7984 */ /* 0x000e680000000a00 */
[----:B------:R-:W2:Y:S04]  /*0a60*/  LDS.64 R24, [R18] ;  /* 0x0000000012187984 */ /* 0x000ea80000000a00 */
[----:B------:R-:W3:Y:S01]  /*0a70*/  LDS.64 R30, [R32] ;  /* 0x00000000201e7984 */ /* 0x000ee20000000a00 */
[----:B0-----:R-:W-:-:S04]  /*0a80*/  IMAD.WIDE.U32 R26, R19, 0x8, R20 ;  /* 0x00000008131a7825 */ /* 0x001fc800078e0014 */
[--C-:B------:R-:W-:Y:S01]  /*0a90*/  IMAD.WIDE.U32 R22, R35, 0x8, R20.reuse ;  /* 0x0000000823167825 */ /* 0x100fe200078e0014 */
[----:B-1----:R-:W-:Y:S04]  /*0aa0*/  STG.E.64 desc[UR16][R26.64], R28 ;  /* 0x0000001c1a007986 */ /* 0x002fe8000c101b10 */
[----:B--2---:R0:W-:Y:S04]  /*0ab0*/  STG.E.64 desc[UR16][R22.64], R24 ;  /* 0x0000001816007986 */ /* 0x0041e8000c101b10 */
[----:B------:R-:W1:Y:S04]  /*0ac0*/  LDS.64 R22, [R38] ;  /* 0x0000000026167984 */ /* 0x000e680000000a00 */
[----:B------:R-:W-:Y:S01]  /*0ad0*/  LDS.64 R26, [R45] ;  /* 0x000000002d1a7984 */ /* 0x000fe20000000a00 */
[----:B0-----:R-:W-:-:S05]  /*0ae0*/  IMAD.WIDE.U32 R24, R11, 0x8, R20 ;  /* 0x000000080b187825 */ /* 0x001fca00078e0014 */
[----:B---3--:R-:W-:Y:S04]  /*0af0*/  STG.E.64 desc[UR16][R24.64], R30 ;  /* 0x0000001e18007986 */ /* 0x008fe8000c101b10 */
[----:B------:R-:W0:Y:S01]  /*0b00*/  LDS.64 R24, [R41] ;  /* 0x0000000029187984 */ /* 0x000e220000000a00 */
[----:B------:R-:W-:-:S05]  /*0b10*/  IMAD.WIDE.U32 R28, R13, 0x8, R20 ;  /* 0x000000080d1c7825 */ /* 0x000fca00078e0014 */
[----:B-1----:R1:W-:Y:S02]  /*0b20*/  STG.E.64 desc[UR16][R28.64], R22 ;  /* 0x000000161c007986 */ /* 0x0023e4000c101b10 */
[----:B-1----:R-:W-:-:S04]  /*0b30*/  IMAD.WIDE.U32 R28, R15, 0x8, R20 ;  /* 0x000000080f1c7825 */ /* 0x002fc800078e0014 */
[----:B------:R-:W-:Y:S01]  /*0b40*/  IMAD.WIDE.U32 R20, R17, 0x8, R20 ;  /* 0x0000000811147825 */ /* 0x000fe200078e0014 */
[----:B0-----:R0:W-:Y:S04]  /*0b50*/  STG.E.64 desc[UR16][R28.64], R24 ;  /* 0x000000181c007986 */ /* 0x0011e8000c101b10 */
[----:B------:R0:W-:Y:S01]  /*0b60*/  STG.E.64 desc[UR16][R20.64], R26 ;  /* 0x0000001a14007986 */ /* 0x0001e2000c101b10 */
        /* <DEDUP_REMOVED lines=8> */
.L_x_777:
        /* <DEDUP_REMOVED lines=9> */
.L_x_797:


//--------------------- .nv.shared._Z10fxleft_gpuPdiiiS_ --------------------------
	.section	.nv.shared._Z10fxleft_gpuPdiiiS_,"aw",@nobits
	.sectionflags	@""
	.align	16
.nv.shared._Z10fxleft_gpuPdiiiS_:
	.zero		9728


//--------------------- .nv.shared.reserved.0     --------------------------
	.section	.nv.shared.reserved.0,"aw",@nobits
	.weak		__nv_reservedSMEM_offset_0_alias
	.size		__nv_reservedSMEM_offset_0_alias, 0, 64
	.other		__nv_reservedSMEM_offset_0_alias,@"STO_CUDA_RESERVED_SHARED STV_DEFAULT"
__nv_reservedSMEM_offset_0_alias:
	.zero		0
	.zero		64


//--------------------- .nv.shared._Z10hzleft_gpuPdiiiS_ --------------------------
	.section	.nv.shared._Z10hzleft_gpuPdiiiS_,"aw",@nobits
	.sectionflags	@""
	.align	16
	.zero		1024


//--------------------- .nv.shared._Z6hz_gpuiiiidPdS_S_S_S_S_S_S_S_S_yyyyyy --------------------------
	.section	.nv.shared._Z6hz_gpuiiiidPdS_S_S_S_S_S_S_S_S_yyyyyy,"aw",@nobits
	.sectionflags	@""
	.align	16
	.zero		1024


//--------------------- .nv.shared._Z6gy_gpuPdiiiidS_S_S_S_S_S_S_S_S_S_yyyyyy --------------------------
	.section	.nv.shared._Z6gy_gpuPdiiiidS_S_S_S_S_S_S_S_S_S_yyyyyy,"aw",@nobits
	.sectionflags	@""
	.align	16
	.zero		1024


//--------------------- .nv.shared._Z6fx_gpuiiiidPdS_S_S_S_S_S_S_S_S_yyyyyy --------------------------
	.section	.nv.shared._Z6fx_gpuiiiidPdS_S_S_S_S_S_S_S_S_yyyyyy,"aw",@nobits
	.sectionflags	@""
	.align	16
	.zero		1024


//--------------------- .nv.shared._Z6rhsOutPdS_iiii --------------------------
	.section	.nv.shared._Z6rhsOutPdS_iiii,"aw",@nobits
	.sectionflags	@""
	.align	16
	.zero		1024


//--------------------- .nv.shared._Z5rhsInPdS_iiiid --------------------------
	.section	.nv.shared._Z5rhsInPdS_iiiid,"aw",@nobits
	.sectionflags	@""
	.align	16
	.zero		1024


//--------------------- .nv.shared._Z4ucInPdS_iiiii --------------------------
	.section	.nv.shared._Z4ucInPdS_iiiii,"aw",@nobits
	.sectionflags	@""
	.align	16
	.zero		1024


//--------------------- .nv.constant0._Z10fxleft_gpuPdiiiS_ --------------------------
	.section	.nv.constant0._Z10fxleft_gpuPdiiiS_,"a",@progbits
	.sectionflags	@""
	.align	4
.nv.constant0._Z10fxleft_gpuPdiiiS_:
	.zero		928


//--------------------- .nv.constant0._Z10hzleft_gpuPdiiiS_ --------------------------
	.section	.nv.constant0._Z10hzleft_gpuPdiiiS_,"a",@progbits
	.sectionflags	@""
	.align	4
.nv.constant0._Z10hzleft_gpuPdiiiS_:
	.zero		928


//--------------------- .nv.constant0._Z6hz_gpuiiiidPdS_S_S_S_S_S_S_S_S_yyyyyy --------------------------
	.section	.nv.constant0._Z6hz_gpuiiiidPdS_S_S_S_S_S_S_S_S_yyyyyy,"a",@progbits
	.sectionflags	@""
	.align	4
.nv.constant0._Z6hz_gpuiiiidPdS_S_S_S_S_S_S_S_S_yyyyyy:
	.zero		1048


//--------------------- .nv.constant0._Z6gy_gpuPdiiiidS_S_S_S_S_S_S_S_S_S_yyyyyy --------------------------
	.section	.nv.constant0._Z6gy_gpuPdiiiidS_S_S_S_S_S_S_S_S_S_yyyyyy,"a",@progbits
	.sectionflags	@""
	.align	4
.nv.constant0._Z6gy_gpuPdiiiidS_S_S_S_S_S_S_S_S_S_yyyyyy:
	.zero		1056


//--------------------- .nv.constant0._Z6fx_gpuiiiidPdS_S_S_S_S_S_S_S_S_yyyyyy --------------------------
	.section	.nv.constant0._Z6fx_gpuiiiidPdS_S_S_S_S_S_S_S_S_yyyyyy,"a",@progbits
	.sectionflags	@""
	.align	4
.nv.constant0._Z6fx_gpuiiiidPdS_S_S_S_S_S_S_S_S_yyyyyy:
	.zero		1048


//--------------------- .nv.constant0._Z6rhsOutPdS_iiii --------------------------
	.section	.nv.constant0._Z6rhsOutPdS_iiii,"a",@progbits
	.sectionflags	@""
	.align	4
.nv.constant0._Z6rhsOutPdS_iiii:
	.zero		928


//--------------------- .nv.constant0._Z5rhsInPdS_iiiid --------------------------
	.section	.nv.constant0._Z5rhsInPdS_iiiid,"a",@progbits
	.sectionflags	@""
	.align	4
.nv.constant0._Z5rhsInPdS_iiiid:
	.zero		936


//--------------------- .nv.constant0._Z4ucInPdS_iiiii --------------------------
	.section	.nv.constant0._Z4ucInPdS_iiiii,"a",@progbits
	.sectionflags	@""
	.align	4
.nv.constant0._Z4ucInPdS_iiiii:
	.zero		932


//--------------------- SYMBOLS --------------------------

	.type		.nv.reservedSmem.offset0,@object
	.size		.nv.reservedSmem.offset0,0x4
	.type		.nv.reservedSmem.cap,@object
	.size		.nv.reservedSmem.cap,0x4
